//
// Generated by NVIDIA NVVM Compiler
//
// Compiler Build ID: CL-36424714
// Cuda compilation tools, release 13.0, V13.0.88
// Based on NVVM 20.0.0
//

.version 9.0
.target sm_100
.address_size 64

	// .globl	_ZN3cub18CUB_300001_SM_10006detail11EmptyKernelIvEEvv
// _ZZN3cub18CUB_300001_SM_10006detail6reduce28DeviceReduceSingleTileKernelINS2_10policy_hubIfjN4cuda3std3__44plusIfEEE10Policy1000EN6thrust24THRUST_300001_SM_1000_NS18transform_iteratorINSD_12zip_functionINS7_10multipliesIfEEEENSD_12zip_iteratorINS7_5tupleIJNSD_6detail15normal_iteratorINSD_10device_ptrIfEEEESP_EEEEENSD_11use_defaultESS_EEPfjS9_ffNS7_10__identityEEEvT0_T1_T2_T3_T4_T6_E12temp_storage has been demoted
// _ZZN3cub18CUB_300001_SM_10006detail6reduce18DeviceReduceKernelINS2_10policy_hubIfjN4cuda3std3__44plusIfEEE10Policy1000EN6thrust24THRUST_300001_SM_1000_NS18transform_iteratorINSD_12zip_functionINS7_10multipliesIfEEEENSD_12zip_iteratorINS7_5tupleIJNSD_6detail15normal_iteratorINSD_10device_ptrIfEEEESP_EEEEENSD_11use_defaultESS_EEjS9_fNS7_10__identityEEEvT0_PT3_T1_NS0_13GridEvenShareISY_EET2_T4_E12temp_storage has been demoted
// _ZZN3cub18CUB_300001_SM_10006detail6reduce28DeviceReduceSingleTileKernelINS2_10policy_hubIfjN4cuda3std3__44plusIfEEE10Policy1000EPfSC_iS9_ffNS7_10__identityEEEvT0_T1_T2_T3_T4_T6_E12temp_storage has been demoted
// _ZZN3cub18CUB_300001_SM_10006detail6reduce28DeviceReduceSingleTileKernelINS2_10policy_hubIfyN4cuda3std3__44plusIfEEE10Policy1000EN6thrust24THRUST_300001_SM_1000_NS18transform_iteratorINSD_12zip_functionINS7_10multipliesIfEEEENSD_12zip_iteratorINS7_5tupleIJNSD_6detail15normal_iteratorINSD_10device_ptrIfEEEESP_EEEEENSD_11use_defaultESS_EEPfyS9_ffNS7_10__identityEEEvT0_T1_T2_T3_T4_T6_E12temp_storage has been demoted
// _ZZN3cub18CUB_300001_SM_10006detail6reduce18DeviceReduceKernelINS2_10policy_hubIfyN4cuda3std3__44plusIfEEE10Policy1000EN6thrust24THRUST_300001_SM_1000_NS18transform_iteratorINSD_12zip_functionINS7_10multipliesIfEEEENSD_12zip_iteratorINS7_5tupleIJNSD_6detail15normal_iteratorINSD_10device_ptrIfEEEESP_EEEEENSD_11use_defaultESS_EEyS9_fNS7_10__identityEEEvT0_PT3_T1_NS0_13GridEvenShareISY_EET2_T4_E12temp_storage has been demoted
// _ZZN3cub18CUB_300001_SM_10006detail6reduce28DeviceReduceSingleTileKernelINS2_10policy_hubIfyN4cuda3std3__44plusIfEEE10Policy1000EPfSC_iS9_ffNS7_10__identityEEEvT0_T1_T2_T3_T4_T6_E12temp_storage has been demoted
// _ZZN3cub18CUB_300001_SM_10006detail6reduce28DeviceReduceSingleTileKernelINS2_10policy_hubIN4cuda3std3__45tupleIJblEEEjN6thrust24THRUST_300001_SM_1000_NS8cuda_cub9__find_if7functorIS9_EEE10Policy1000ENSB_12zip_iteratorINS8_IJNSD_26transform_input_iterator_tIbNSC_6detail35transform_pair_of_input_iterators_tIbNSB_6detail15normal_iteratorINSB_10device_ptrIfEEEENSB_17constant_iteratorIfNSB_11use_defaultESS_EENS7_8equal_toIfEEEENS7_10__not_fn_tINS7_10__identityEEEEENSB_17counting_iteratorIlSS_SS_SS_EEEEEEEPS9_jSF_S9_S9_SY_EEvT0_T1_T2_T3_T4_T6_E12temp_storage has been demoted
// _ZZN3cub18CUB_300001_SM_10006detail6reduce18DeviceReduceKernelINS2_10policy_hubIN4cuda3std3__45tupleIJblEEEjN6thrust24THRUST_300001_SM_1000_NS8cuda_cub9__find_if7functorIS9_EEE10Policy1000ENSB_12zip_iteratorINS8_IJNSD_26transform_input_iterator_tIbNSC_6detail35transform_pair_of_input_iterators_tIbNSB_6detail15normal_iteratorINSB_10device_ptrIfEEEENSB_17constant_iteratorIfNSB_11use_defaultESS_EENS7_8equal_toIfEEEENS7_10__not_fn_tINS7_10__identityEEEEENSB_17counting_iteratorIlSS_SS_SS_EEEEEEEjSF_S9_SY_EEvT0_PT3_T1_NS0_13GridEvenShareIS18_EET2_T4_E12temp_storage has been demoted
// _ZZN3cub18CUB_300001_SM_10006detail6reduce28DeviceReduceSingleTileKernelINS2_10policy_hubIN4cuda3std3__45tupleIJblEEEjN6thrust24THRUST_300001_SM_1000_NS8cuda_cub9__find_if7functorIS9_EEE10Policy1000EPS9_SI_iSF_S9_S9_NS7_10__identityEEEvT0_T1_T2_T3_T4_T6_E12temp_storage has been demoted
// _ZZN3cub18CUB_300001_SM_10006detail6reduce28DeviceReduceSingleTileKernelINS2_10policy_hubIN4cuda3std3__45tupleIJblEEEyN6thrust24THRUST_300001_SM_1000_NS8cuda_cub9__find_if7functorIS9_EEE10Policy1000ENSB_12zip_iteratorINS8_IJNSD_26transform_input_iterator_tIbNSC_6detail35transform_pair_of_input_iterators_tIbNSB_6detail15normal_iteratorINSB_10device_ptrIfEEEENSB_17constant_iteratorIfNSB_11use_defaultESS_EENS7_8equal_toIfEEEENS7_10__not_fn_tINS7_10__identityEEEEENSB_17counting_iteratorIlSS_SS_SS_EEEEEEEPS9_ySF_S9_S9_SY_EEvT0_T1_T2_T3_T4_T6_E12temp_storage has been demoted
// _ZZN3cub18CUB_300001_SM_10006detail6reduce18DeviceReduceKernelINS2_10policy_hubIN4cuda3std3__45tupleIJblEEEyN6thrust24THRUST_300001_SM_1000_NS8cuda_cub9__find_if7functorIS9_EEE10Policy1000ENSB_12zip_iteratorINS8_IJNSD_26transform_input_iterator_tIbNSC_6detail35transform_pair_of_input_iterators_tIbNSB_6detail15normal_iteratorINSB_10device_ptrIfEEEENSB_17constant_iteratorIfNSB_11use_defaultESS_EENS7_8equal_toIfEEEENS7_10__not_fn_tINS7_10__identityEEEEENSB_17counting_iteratorIlSS_SS_SS_EEEEEEEySF_S9_SY_EEvT0_PT3_T1_NS0_13GridEvenShareIS18_EET2_T4_E12temp_storage has been demoted
// _ZZN3cub18CUB_300001_SM_10006detail6reduce28DeviceReduceSingleTileKernelINS2_10policy_hubIN4cuda3std3__45tupleIJblEEEyN6thrust24THRUST_300001_SM_1000_NS8cuda_cub9__find_if7functorIS9_EEE10Policy1000EPS9_SI_iSF_S9_S9_NS7_10__identityEEEvT0_T1_T2_T3_T4_T6_E12temp_storage has been demoted
.global .align 1 .b8 _ZN34_INTERNAL_cce16447_4_k_cu_d74234b74cuda3std3__45__cpo5beginE[1];
.global .align 1 .b8 _ZN34_INTERNAL_cce16447_4_k_cu_d74234b74cuda3std3__45__cpo3endE[1];
.global .align 1 .b8 _ZN34_INTERNAL_cce16447_4_k_cu_d74234b74cuda3std3__45__cpo6cbeginE[1];
.global .align 1 .b8 _ZN34_INTERNAL_cce16447_4_k_cu_d74234b74cuda3std3__45__cpo4cendE[1];
.global .align 1 .b8 _ZN34_INTERNAL_cce16447_4_k_cu_d74234b74cuda3std3__45__cpo6rbeginE[1];
.global .align 1 .b8 _ZN34_INTERNAL_cce16447_4_k_cu_d74234b74cuda3std3__45__cpo4rendE[1];
.global .align 1 .b8 _ZN34_INTERNAL_cce16447_4_k_cu_d74234b74cuda3std3__45__cpo7crbeginE[1];
.global .align 1 .b8 _ZN34_INTERNAL_cce16447_4_k_cu_d74234b74cuda3std3__45__cpo5crendE[1];
.global .align 1 .b8 _ZN34_INTERNAL_cce16447_4_k_cu_d74234b74cuda3std3__436_GLOBAL__N__cce16447_4_k_cu_d74234b76ignoreE[1];
.global .align 1 .b8 _ZN34_INTERNAL_cce16447_4_k_cu_d74234b74cuda3std3__419piecewise_constructE[1];
.global .align 1 .b8 _ZN34_INTERNAL_cce16447_4_k_cu_d74234b74cuda3std3__48in_placeE[1];
.global .align 1 .b8 _ZN34_INTERNAL_cce16447_4_k_cu_d74234b74cuda3std3__420unreachable_sentinelE[1];
.global .align 1 .b8 _ZN34_INTERNAL_cce16447_4_k_cu_d74234b74cuda3std3__47nulloptE[1];
.global .align 1 .b8 _ZN34_INTERNAL_cce16447_4_k_cu_d74234b74cuda3std3__48unexpectE[1];
.global .align 1 .b8 _ZN34_INTERNAL_cce16447_4_k_cu_d74234b74cuda3std6ranges3__45__cpo4swapE[1];
.global .align 1 .b8 _ZN34_INTERNAL_cce16447_4_k_cu_d74234b74cuda3std6ranges3__45__cpo9iter_moveE[1];
.global .align 1 .b8 _ZN34_INTERNAL_cce16447_4_k_cu_d74234b74cuda3std6ranges3__45__cpo5beginE[1];
.global .align 1 .b8 _ZN34_INTERNAL_cce16447_4_k_cu_d74234b74cuda3std6ranges3__45__cpo3endE[1];
.global .align 1 .b8 _ZN34_INTERNAL_cce16447_4_k_cu_d74234b74cuda3std6ranges3__45__cpo6cbeginE[1];
.global .align 1 .b8 _ZN34_INTERNAL_cce16447_4_k_cu_d74234b74cuda3std6ranges3__45__cpo4cendE[1];
.global .align 1 .b8 _ZN34_INTERNAL_cce16447_4_k_cu_d74234b74cuda3std6ranges3__45__cpo7advanceE[1];
.global .align 1 .b8 _ZN34_INTERNAL_cce16447_4_k_cu_d74234b74cuda3std6ranges3__45__cpo9iter_swapE[1];
.global .align 1 .b8 _ZN34_INTERNAL_cce16447_4_k_cu_d74234b74cuda3std6ranges3__45__cpo4nextE[1];
.global .align 1 .b8 _ZN34_INTERNAL_cce16447_4_k_cu_d74234b74cuda3std6ranges3__45__cpo4prevE[1];
.global .align 1 .b8 _ZN34_INTERNAL_cce16447_4_k_cu_d74234b74cuda3std6ranges3__45__cpo4dataE[1];
.global .align 1 .b8 _ZN34_INTERNAL_cce16447_4_k_cu_d74234b74cuda3std6ranges3__45__cpo5cdataE[1];
.global .align 1 .b8 _ZN34_INTERNAL_cce16447_4_k_cu_d74234b74cuda3std6ranges3__45__cpo4sizeE[1];
.global .align 1 .b8 _ZN34_INTERNAL_cce16447_4_k_cu_d74234b74cuda3std6ranges3__45__cpo5ssizeE[1];
.global .align 1 .b8 _ZN34_INTERNAL_cce16447_4_k_cu_d74234b74cuda3std6ranges3__45__cpo8distanceE[1];
.global .align 1 .b8 _ZN34_INTERNAL_cce16447_4_k_cu_d74234b76thrust24THRUST_300001_SM_1000_NS8cuda_cub3parE[1];
.global .align 1 .b8 _ZN34_INTERNAL_cce16447_4_k_cu_d74234b76thrust24THRUST_300001_SM_1000_NS8cuda_cub10par_nosyncE[1];
.global .align 1 .b8 _ZN34_INTERNAL_cce16447_4_k_cu_d74234b76thrust24THRUST_300001_SM_1000_NS6system6detail10sequential3seqE[1];
.global .align 1 .b8 _ZN34_INTERNAL_cce16447_4_k_cu_d74234b76thrust24THRUST_300001_SM_1000_NS6system3cpp3parE[1];
.global .align 1 .b8 _ZN34_INTERNAL_cce16447_4_k_cu_d74234b76thrust24THRUST_300001_SM_1000_NS12placeholders2_1E[1];
.global .align 1 .b8 _ZN34_INTERNAL_cce16447_4_k_cu_d74234b76thrust24THRUST_300001_SM_1000_NS12placeholders2_2E[1];
.global .align 1 .b8 _ZN34_INTERNAL_cce16447_4_k_cu_d74234b76thrust24THRUST_300001_SM_1000_NS12placeholders2_3E[1];
.global .align 1 .b8 _ZN34_INTERNAL_cce16447_4_k_cu_d74234b76thrust24THRUST_300001_SM_1000_NS12placeholders2_4E[1];
.global .align 1 .b8 _ZN34_INTERNAL_cce16447_4_k_cu_d74234b76thrust24THRUST_300001_SM_1000_NS12placeholders2_5E[1];
.global .align 1 .b8 _ZN34_INTERNAL_cce16447_4_k_cu_d74234b76thrust24THRUST_300001_SM_1000_NS12placeholders2_6E[1];
.global .align 1 .b8 _ZN34_INTERNAL_cce16447_4_k_cu_d74234b76thrust24THRUST_300001_SM_1000_NS12placeholders2_7E[1];
.global .align 1 .b8 _ZN34_INTERNAL_cce16447_4_k_cu_d74234b76thrust24THRUST_300001_SM_1000_NS12placeholders2_8E[1];
.global .align 1 .b8 _ZN34_INTERNAL_cce16447_4_k_cu_d74234b76thrust24THRUST_300001_SM_1000_NS12placeholders2_9E[1];
.global .align 1 .b8 _ZN34_INTERNAL_cce16447_4_k_cu_d74234b76thrust24THRUST_300001_SM_1000_NS12placeholders3_10E[1];
.global .align 1 .b8 _ZN34_INTERNAL_cce16447_4_k_cu_d74234b76thrust24THRUST_300001_SM_1000_NS3seqE[1];
.global .align 1 .b8 _ZN34_INTERNAL_cce16447_4_k_cu_d74234b76thrust24THRUST_300001_SM_1000_NS6deviceE[1];

.visible .entry _ZN3cub18CUB_300001_SM_10006detail11EmptyKernelIvEEvv()
{


	ret;

}
	// .globl	_ZN3cub18CUB_300001_SM_10006detail8for_each13static_kernelINS2_12policy_hub_t12policy_500_tEmN6thrust24THRUST_300001_SM_1000_NS8cuda_cub20__uninitialized_fill7functorINS7_10device_ptrIfEEfEEEEvT0_T1_
.visible .entry _ZN3cub18CUB_300001_SM_10006detail8for_each13static_kernelINS2_12policy_hub_t12policy_500_tEmN6thrust24THRUST_300001_SM_1000_NS8cuda_cub20__uninitialized_fill7functorINS7_10device_ptrIfEEfEEEEvT0_T1_(
	.param .u64 _ZN3cub18CUB_300001_SM_10006detail8for_each13static_kernelINS2_12policy_hub_t12policy_500_tEmN6thrust24THRUST_300001_SM_1000_NS8cuda_cub20__uninitialized_fill7functorINS7_10device_ptrIfEEfEEEEvT0_T1__param_0,
	.param .align 8 .b8 _ZN3cub18CUB_300001_SM_10006detail8for_each13static_kernelINS2_12policy_hub_t12policy_500_tEmN6thrust24THRUST_300001_SM_1000_NS8cuda_cub20__uninitialized_fill7functorINS7_10device_ptrIfEEfEEEEvT0_T1__param_1[16]
)
.maxntid 256
{
	.reg .pred 	%p<4>;
	.reg .b16 	%rs<5>;
	.reg .b32 	%r<10>;
	.reg .b32 	%f<3>;
	.reg .b64 	%rd<16>;

	ld.param.f32 	%f2, [_ZN3cub18CUB_300001_SM_10006detail8for_each13static_kernelINS2_12policy_hub_t12policy_500_tEmN6thrust24THRUST_300001_SM_1000_NS8cuda_cub20__uninitialized_fill7functorINS7_10device_ptrIfEEfEEEEvT0_T1__param_1+8];
	ld.param.u64 	%rd4, [_ZN3cub18CUB_300001_SM_10006detail8for_each13static_kernelINS2_12policy_hub_t12policy_500_tEmN6thrust24THRUST_300001_SM_1000_NS8cuda_cub20__uninitialized_fill7functorINS7_10device_ptrIfEEfEEEEvT0_T1__param_1];
	ld.param.u64 	%rd5, [_ZN3cub18CUB_300001_SM_10006detail8for_each13static_kernelINS2_12policy_hub_t12policy_500_tEmN6thrust24THRUST_300001_SM_1000_NS8cuda_cub20__uninitialized_fill7functorINS7_10device_ptrIfEEfEEEEvT0_T1__param_0];
	mov.u32 	%r7, %ctaid.x;
	mul.wide.u32 	%rd1, %r7, 512;
	sub.s64 	%rd2, %rd5, %rd1;
	setp.lt.u64 	%p1, %rd2, 512;
	@%p1 bra 	$L__BB1_2;
	mov.u32 	%r9, %tid.x;
	cvta.to.global.u64 	%rd11, %rd4;
	cvt.u64.u32 	%rd12, %r9;
	add.s64 	%rd13, %rd1, %rd12;
	shl.b64 	%rd14, %rd13, 2;
	add.s64 	%rd15, %rd11, %rd14;
	st.global.f32 	[%rd15], %f2;
	st.global.f32 	[%rd15+1024], %f2;
	bra.uni 	$L__BB1_6;
$L__BB1_2:
	cvta.to.global.u64 	%rd6, %rd4;
	mov.u32 	%r1, %tid.x;
	cvt.u64.u32 	%rd7, %r1;
	setp.le.u64 	%p2, %rd2, %rd7;
	add.s64 	%rd8, %rd1, %rd7;
	shl.b64 	%rd9, %rd8, 2;
	add.s64 	%rd3, %rd6, %rd9;
	@%p2 bra 	$L__BB1_4;
	st.global.f32 	[%rd3], %f2;
$L__BB1_4:
	add.s32 	%r8, %r1, 256;
	cvt.u64.u32 	%rd10, %r8;
	setp.le.u64 	%p3, %rd2, %rd10;
	@%p3 bra 	$L__BB1_6;
	st.global.f32 	[%rd3+1024], %f2;
$L__BB1_6:
	ret;

}
	// .globl	_ZN3cub18CUB_300001_SM_10006detail8for_each13static_kernelINS2_12policy_hub_t12policy_500_tElN6thrust24THRUST_300001_SM_1000_NS8cuda_cub6__fill7functorINS7_6detail15normal_iteratorINS7_10device_ptrIfEEEEiEEEEvT0_T1_
.visible .entry _ZN3cub18CUB_300001_SM_10006detail8for_each13static_kernelINS2_12policy_hub_t12policy_500_tElN6thrust24THRUST_300001_SM_1000_NS8cuda_cub6__fill7functorINS7_6detail15normal_iteratorINS7_10device_ptrIfEEEEiEEEEvT0_T1_(
	.param .u64 _ZN3cub18CUB_300001_SM_10006detail8for_each13static_kernelINS2_12policy_hub_t12policy_500_tElN6thrust24THRUST_300001_SM_1000_NS8cuda_cub6__fill7functorINS7_6detail15normal_iteratorINS7_10device_ptrIfEEEEiEEEEvT0_T1__param_0,
	.param .align 8 .b8 _ZN3cub18CUB_300001_SM_10006detail8for_each13static_kernelINS2_12policy_hub_t12policy_500_tElN6thrust24THRUST_300001_SM_1000_NS8cuda_cub6__fill7functorINS7_6detail15normal_iteratorINS7_10device_ptrIfEEEEiEEEEvT0_T1__param_1[16]
)
.maxntid 256
{
	.reg .pred 	%p<4>;
	.reg .b16 	%rs<5>;
	.reg .b32 	%r<11>;
	.reg .b32 	%f<3>;
	.reg .b64 	%rd<17>;

	ld.param.u32 	%r2, [_ZN3cub18CUB_300001_SM_10006detail8for_each13static_kernelINS2_12policy_hub_t12policy_500_tElN6thrust24THRUST_300001_SM_1000_NS8cuda_cub6__fill7functorINS7_6detail15normal_iteratorINS7_10device_ptrIfEEEEiEEEEvT0_T1__param_1+8];
	ld.param.u64 	%rd5, [_ZN3cub18CUB_300001_SM_10006detail8for_each13static_kernelINS2_12policy_hub_t12policy_500_tElN6thrust24THRUST_300001_SM_1000_NS8cuda_cub6__fill7functorINS7_6detail15normal_iteratorINS7_10device_ptrIfEEEEiEEEEvT0_T1__param_1];
	ld.param.u64 	%rd6, [_ZN3cub18CUB_300001_SM_10006detail8for_each13static_kernelINS2_12policy_hub_t12policy_500_tElN6thrust24THRUST_300001_SM_1000_NS8cuda_cub6__fill7functorINS7_6detail15normal_iteratorINS7_10device_ptrIfEEEEiEEEEvT0_T1__param_0];
	mov.u32 	%r8, %ctaid.x;
	mul.wide.u32 	%rd1, %r8, 512;
	sub.s64 	%rd2, %rd6, %rd1;
	setp.lt.s64 	%p1, %rd2, 512;
	@%p1 bra 	$L__BB2_2;
	cvt.rn.f32.s32 	%f2, %r2;
	mov.u32 	%r10, %tid.x;
	cvta.to.global.u64 	%rd12, %rd5;
	cvt.u64.u32 	%rd13, %r10;
	add.s64 	%rd14, %rd1, %rd13;
	shl.b64 	%rd15, %rd14, 2;
	add.s64 	%rd16, %rd12, %rd15;
	st.global.f32 	[%rd16], %f2;
	st.global.f32 	[%rd16+1024], %f2;
	bra.uni 	$L__BB2_6;
$L__BB2_2:
	cvta.to.global.u64 	%rd7, %rd5;
	mov.u32 	%r1, %tid.x;
	cvt.s64.s32 	%rd3, %rd2;
	cvt.rn.f32.s32 	%f1, %r2;
	cvt.u64.u32 	%rd8, %r1;
	setp.le.s64 	%p2, %rd3, %rd8;
	add.s64 	%rd9, %rd1, %rd8;
	shl.b64 	%rd10, %rd9, 2;
	add.s64 	%rd4, %rd7, %rd10;
	@%p2 bra 	$L__BB2_4;
	st.global.f32 	[%rd4], %f1;
$L__BB2_4:
	add.s32 	%r9, %r1, 256;
	cvt.u64.u32 	%rd11, %r9;
	setp.le.s64 	%p3, %rd3, %rd11;
	@%p3 bra 	$L__BB2_6;
	st.global.f32 	[%rd4+1024], %f1;
$L__BB2_6:
	ret;

}
	// .globl	_ZN3cub18CUB_300001_SM_10006detail9transform16transform_kernelINS2_10policy_hubILb1EN4cuda3std3__45tupleIJN6thrust24THRUST_300001_SM_1000_NS17counting_iteratorIiNSA_11use_defaultESC_SC_EEEEEE10policy1000Ei2dpNSA_6detail15normal_iteratorINSA_10device_ptrIfEEEEJSD_EEEvT0_iT1_T2_DpNS2_10kernel_argIT3_EE
.visible .entry _ZN3cub18CUB_300001_SM_10006detail9transform16transform_kernelINS2_10policy_hubILb1EN4cuda3std3__45tupleIJN6thrust24THRUST_300001_SM_1000_NS17counting_iteratorIiNSA_11use_defaultESC_SC_EEEEEE10policy1000Ei2dpNSA_6detail15normal_iteratorINSA_10device_ptrIfEEEEJSD_EEEvT0_iT1_T2_DpNS2_10kernel_argIT3_EE(
	.param .u32 _ZN3cub18CUB_300001_SM_10006detail9transform16transform_kernelINS2_10policy_hubILb1EN4cuda3std3__45tupleIJN6thrust24THRUST_300001_SM_1000_NS17counting_iteratorIiNSA_11use_defaultESC_SC_EEEEEE10policy1000Ei2dpNSA_6detail15normal_iteratorINSA_10device_ptrIfEEEEJSD_EEEvT0_iT1_T2_DpNS2_10kernel_argIT3_EE_param_0,
	.param .u32 _ZN3cub18CUB_300001_SM_10006detail9transform16transform_kernelINS2_10policy_hubILb1EN4cuda3std3__45tupleIJN6thrust24THRUST_300001_SM_1000_NS17counting_iteratorIiNSA_11use_defaultESC_SC_EEEEEE10policy1000Ei2dpNSA_6detail15normal_iteratorINSA_10device_ptrIfEEEEJSD_EEEvT0_iT1_T2_DpNS2_10kernel_argIT3_EE_param_1,
	.param .align 8 .b8 _ZN3cub18CUB_300001_SM_10006detail9transform16transform_kernelINS2_10policy_hubILb1EN4cuda3std3__45tupleIJN6thrust24THRUST_300001_SM_1000_NS17counting_iteratorIiNSA_11use_defaultESC_SC_EEEEEE10policy1000Ei2dpNSA_6detail15normal_iteratorINSA_10device_ptrIfEEEEJSD_EEEvT0_iT1_T2_DpNS2_10kernel_argIT3_EE_param_2[32],
	.param .align 8 .b8 _ZN3cub18CUB_300001_SM_10006detail9transform16transform_kernelINS2_10policy_hubILb1EN4cuda3std3__45tupleIJN6thrust24THRUST_300001_SM_1000_NS17counting_iteratorIiNSA_11use_defaultESC_SC_EEEEEE10policy1000Ei2dpNSA_6detail15normal_iteratorINSA_10device_ptrIfEEEEJSD_EEEvT0_iT1_T2_DpNS2_10kernel_argIT3_EE_param_3[8],
	.param .align 8 .b8 _ZN3cub18CUB_300001_SM_10006detail9transform16transform_kernelINS2_10policy_hubILb1EN4cuda3std3__45tupleIJN6thrust24THRUST_300001_SM_1000_NS17counting_iteratorIiNSA_11use_defaultESC_SC_EEEEEE10policy1000Ei2dpNSA_6detail15normal_iteratorINSA_10device_ptrIfEEEEJSD_EEEvT0_iT1_T2_DpNS2_10kernel_argIT3_EE_param_4[16]
)
.maxntid 128
{
	.reg .pred 	%p<46>;
	.reg .b16 	%rs<5>;
	.reg .b32 	%r<170>;
	.reg .b32 	%f<229>;
	.reg .b64 	%rd<191>;

	ld.param.u32 	%r65, [_ZN3cub18CUB_300001_SM_10006detail9transform16transform_kernelINS2_10policy_hubILb1EN4cuda3std3__45tupleIJN6thrust24THRUST_300001_SM_1000_NS17counting_iteratorIiNSA_11use_defaultESC_SC_EEEEEE10policy1000Ei2dpNSA_6detail15normal_iteratorINSA_10device_ptrIfEEEEJSD_EEEvT0_iT1_T2_DpNS2_10kernel_argIT3_EE_param_2+24];
	ld.param.u32 	%r71, [_ZN3cub18CUB_300001_SM_10006detail9transform16transform_kernelINS2_10policy_hubILb1EN4cuda3std3__45tupleIJN6thrust24THRUST_300001_SM_1000_NS17counting_iteratorIiNSA_11use_defaultESC_SC_EEEEEE10policy1000Ei2dpNSA_6detail15normal_iteratorINSA_10device_ptrIfEEEEJSD_EEEvT0_iT1_T2_DpNS2_10kernel_argIT3_EE_param_4];
	ld.param.u32 	%r72, [_ZN3cub18CUB_300001_SM_10006detail9transform16transform_kernelINS2_10policy_hubILb1EN4cuda3std3__45tupleIJN6thrust24THRUST_300001_SM_1000_NS17counting_iteratorIiNSA_11use_defaultESC_SC_EEEEEE10policy1000Ei2dpNSA_6detail15normal_iteratorINSA_10device_ptrIfEEEEJSD_EEEvT0_iT1_T2_DpNS2_10kernel_argIT3_EE_param_0];
	ld.param.u64 	%rd27, [_ZN3cub18CUB_300001_SM_10006detail9transform16transform_kernelINS2_10policy_hubILb1EN4cuda3std3__45tupleIJN6thrust24THRUST_300001_SM_1000_NS17counting_iteratorIiNSA_11use_defaultESC_SC_EEEEEE10policy1000Ei2dpNSA_6detail15normal_iteratorINSA_10device_ptrIfEEEEJSD_EEEvT0_iT1_T2_DpNS2_10kernel_argIT3_EE_param_3];
	ld.param.u64 	%rd26, [_ZN3cub18CUB_300001_SM_10006detail9transform16transform_kernelINS2_10policy_hubILb1EN4cuda3std3__45tupleIJN6thrust24THRUST_300001_SM_1000_NS17counting_iteratorIiNSA_11use_defaultESC_SC_EEEEEE10policy1000Ei2dpNSA_6detail15normal_iteratorINSA_10device_ptrIfEEEEJSD_EEEvT0_iT1_T2_DpNS2_10kernel_argIT3_EE_param_2+8];
	ld.param.u64 	%rd25, [_ZN3cub18CUB_300001_SM_10006detail9transform16transform_kernelINS2_10policy_hubILb1EN4cuda3std3__45tupleIJN6thrust24THRUST_300001_SM_1000_NS17counting_iteratorIiNSA_11use_defaultESC_SC_EEEEEE10policy1000Ei2dpNSA_6detail15normal_iteratorINSA_10device_ptrIfEEEEJSD_EEEvT0_iT1_T2_DpNS2_10kernel_argIT3_EE_param_2];
	ld.param.u32 	%r62, [_ZN3cub18CUB_300001_SM_10006detail9transform16transform_kernelINS2_10policy_hubILb1EN4cuda3std3__45tupleIJN6thrust24THRUST_300001_SM_1000_NS17counting_iteratorIiNSA_11use_defaultESC_SC_EEEEEE10policy1000Ei2dpNSA_6detail15normal_iteratorINSA_10device_ptrIfEEEEJSD_EEEvT0_iT1_T2_DpNS2_10kernel_argIT3_EE_param_1];
	ld.param.v2.u32 	{%r63, %r64}, [_ZN3cub18CUB_300001_SM_10006detail9transform16transform_kernelINS2_10policy_hubILb1EN4cuda3std3__45tupleIJN6thrust24THRUST_300001_SM_1000_NS17counting_iteratorIiNSA_11use_defaultESC_SC_EEEEEE10policy1000Ei2dpNSA_6detail15normal_iteratorINSA_10device_ptrIfEEEEJSD_EEEvT0_iT1_T2_DpNS2_10kernel_argIT3_EE_param_2+16];
	cvta.to.global.u64 	%rd1, %rd25;
	cvta.to.global.u64 	%rd2, %rd26;
	cvta.to.global.u64 	%rd28, %rd27;
	shl.b32 	%r73, %r62, 7;
	mov.u32 	%r74, %ctaid.x;
	mul.lo.s32 	%r75, %r73, %r74;
	sub.s32 	%r76, %r72, %r75;
	min.s32 	%r3, %r73, %r76;
	add.s32 	%r4, %r71, %r75;
	mul.wide.s32 	%rd29, %r75, 4;
	add.s64 	%rd3, %rd28, %rd29;
	setp.gt.s32 	%p1, %r73, %r76;
	@%p1 bra 	$L__BB3_32;
	setp.lt.s32 	%p2, %r62, 1;
	@%p2 bra 	$L__BB3_70;
	mov.u32 	%r5, %tid.x;
	setp.lt.s32 	%p3, %r63, 1;
	@%p3 bra 	$L__BB3_21;
	and.b32  	%r6, %r63, 15;
	and.b32  	%r7, %r63, 7;
	and.b32  	%r8, %r63, 3;
	mov.b32 	%r151, 0;
	cvt.s64.s32 	%rd5, %r65;
$L__BB3_4:
	shl.b32 	%r94, %r151, 7;
	add.s32 	%r10, %r94, %r5;
	add.s32 	%r95, %r10, %r4;
	cvt.s64.s32 	%rd4, %r95;
	or.b64  	%rd40, %rd4, %rd5;
	and.b64  	%rd41, %rd40, -4294967296;
	setp.ne.s64 	%p12, %rd41, 0;
	@%p12 bra 	$L__BB3_6;
	cvt.u32.u64 	%r96, %rd5;
	cvt.u32.u64 	%r97, %rd4;
	div.u32 	%r98, %r97, %r96;
	cvt.u64.u32 	%rd189, %r98;
	bra.uni 	$L__BB3_7;
$L__BB3_6:
	div.u64 	%rd189, %rd4, %rd5;
$L__BB3_7:
	setp.lt.u32 	%p13, %r63, 16;
	cvt.u32.u64 	%r11, %rd189;
	mov.f32 	%f220, 0f00000000;
	mov.b32 	%r154, 0;
	@%p13 bra 	$L__BB3_10;
	mov.f32 	%f220, 0f00000000;
	mov.b32 	%r152, 0;
$L__BB3_9:
	.pragma "nounroll";
	cvt.u32.u64 	%r101, %rd4;
	sub.s32 	%r102, %r152, %r65;
	mad.lo.s32 	%r103, %r102, %r11, %r101;
	mul.wide.s32 	%rd42, %r103, 4;
	add.s64 	%rd43, %rd1, %rd42;
	ld.global.f32 	%f32, [%rd43];
	add.s64 	%rd44, %rd2, %rd42;
	ld.global.f32 	%f33, [%rd44];
	fma.rn.f32 	%f34, %f32, %f33, %f220;
	shl.b64 	%rd45, %rd189, 32;
	shr.s64 	%rd46, %rd45, 30;
	add.s64 	%rd47, %rd43, %rd46;
	ld.global.f32 	%f35, [%rd47];
	add.s64 	%rd48, %rd44, %rd46;
	ld.global.f32 	%f36, [%rd48];
	fma.rn.f32 	%f37, %f35, %f36, %f34;
	add.s64 	%rd49, %rd47, %rd46;
	ld.global.f32 	%f38, [%rd49];
	add.s64 	%rd50, %rd48, %rd46;
	ld.global.f32 	%f39, [%rd50];
	fma.rn.f32 	%f40, %f38, %f39, %f37;
	add.s64 	%rd51, %rd49, %rd46;
	ld.global.f32 	%f41, [%rd51];
	add.s64 	%rd52, %rd50, %rd46;
	ld.global.f32 	%f42, [%rd52];
	fma.rn.f32 	%f43, %f41, %f42, %f40;
	add.s64 	%rd53, %rd51, %rd46;
	ld.global.f32 	%f44, [%rd53];
	add.s64 	%rd54, %rd52, %rd46;
	ld.global.f32 	%f45, [%rd54];
	fma.rn.f32 	%f46, %f44, %f45, %f43;
	add.s64 	%rd55, %rd53, %rd46;
	ld.global.f32 	%f47, [%rd55];
	add.s64 	%rd56, %rd54, %rd46;
	ld.global.f32 	%f48, [%rd56];
	fma.rn.f32 	%f49, %f47, %f48, %f46;
	add.s64 	%rd57, %rd55, %rd46;
	ld.global.f32 	%f50, [%rd57];
	add.s64 	%rd58, %rd56, %rd46;
	ld.global.f32 	%f51, [%rd58];
	fma.rn.f32 	%f52, %f50, %f51, %f49;
	add.s64 	%rd59, %rd57, %rd46;
	ld.global.f32 	%f53, [%rd59];
	add.s64 	%rd60, %rd58, %rd46;
	ld.global.f32 	%f54, [%rd60];
	fma.rn.f32 	%f55, %f53, %f54, %f52;
	add.s64 	%rd61, %rd59, %rd46;
	ld.global.f32 	%f56, [%rd61];
	add.s64 	%rd62, %rd60, %rd46;
	ld.global.f32 	%f57, [%rd62];
	fma.rn.f32 	%f58, %f56, %f57, %f55;
	add.s64 	%rd63, %rd61, %rd46;
	ld.global.f32 	%f59, [%rd63];
	add.s64 	%rd64, %rd62, %rd46;
	ld.global.f32 	%f60, [%rd64];
	fma.rn.f32 	%f61, %f59, %f60, %f58;
	add.s64 	%rd65, %rd63, %rd46;
	ld.global.f32 	%f62, [%rd65];
	add.s64 	%rd66, %rd64, %rd46;
	ld.global.f32 	%f63, [%rd66];
	fma.rn.f32 	%f64, %f62, %f63, %f61;
	add.s64 	%rd67, %rd65, %rd46;
	ld.global.f32 	%f65, [%rd67];
	add.s64 	%rd68, %rd66, %rd46;
	ld.global.f32 	%f66, [%rd68];
	fma.rn.f32 	%f67, %f65, %f66, %f64;
	add.s64 	%rd69, %rd67, %rd46;
	ld.global.f32 	%f68, [%rd69];
	add.s64 	%rd70, %rd68, %rd46;
	ld.global.f32 	%f69, [%rd70];
	fma.rn.f32 	%f70, %f68, %f69, %f67;
	add.s64 	%rd71, %rd69, %rd46;
	ld.global.f32 	%f71, [%rd71];
	add.s64 	%rd72, %rd70, %rd46;
	ld.global.f32 	%f72, [%rd72];
	fma.rn.f32 	%f73, %f71, %f72, %f70;
	add.s64 	%rd73, %rd71, %rd46;
	ld.global.f32 	%f74, [%rd73];
	add.s64 	%rd74, %rd72, %rd46;
	ld.global.f32 	%f75, [%rd74];
	fma.rn.f32 	%f76, %f74, %f75, %f73;
	add.s64 	%rd75, %rd73, %rd46;
	ld.global.f32 	%f77, [%rd75];
	add.s64 	%rd76, %rd74, %rd46;
	ld.global.f32 	%f78, [%rd76];
	fma.rn.f32 	%f220, %f77, %f78, %f76;
	add.s32 	%r152, %r152, 16;
	and.b32  	%r154, %r63, 2147483632;
	setp.ne.s32 	%p14, %r152, %r154;
	@%p14 bra 	$L__BB3_9;
$L__BB3_10:
	setp.eq.s32 	%p15, %r6, 0;
	@%p15 bra 	$L__BB3_20;
	add.s32 	%r104, %r6, -1;
	setp.lt.u32 	%p16, %r104, 7;
	@%p16 bra 	$L__BB3_13;
	cvt.u32.u64 	%r105, %rd4;
	sub.s32 	%r106, %r154, %r65;
	mad.lo.s32 	%r107, %r106, %r11, %r105;
	mul.wide.s32 	%rd77, %r107, 4;
	add.s64 	%rd78, %rd1, %rd77;
	ld.global.f32 	%f80, [%rd78];
	add.s64 	%rd79, %rd2, %rd77;
	ld.global.f32 	%f81, [%rd79];
	fma.rn.f32 	%f82, %f80, %f81, %f220;
	shl.b64 	%rd80, %rd189, 32;
	shr.s64 	%rd81, %rd80, 30;
	add.s64 	%rd82, %rd78, %rd81;
	ld.global.f32 	%f83, [%rd82];
	add.s64 	%rd83, %rd79, %rd81;
	ld.global.f32 	%f84, [%rd83];
	fma.rn.f32 	%f85, %f83, %f84, %f82;
	add.s64 	%rd84, %rd82, %rd81;
	ld.global.f32 	%f86, [%rd84];
	add.s64 	%rd85, %rd83, %rd81;
	ld.global.f32 	%f87, [%rd85];
	fma.rn.f32 	%f88, %f86, %f87, %f85;
	add.s64 	%rd86, %rd84, %rd81;
	ld.global.f32 	%f89, [%rd86];
	add.s64 	%rd87, %rd85, %rd81;
	ld.global.f32 	%f90, [%rd87];
	fma.rn.f32 	%f91, %f89, %f90, %f88;
	add.s64 	%rd88, %rd86, %rd81;
	ld.global.f32 	%f92, [%rd88];
	add.s64 	%rd89, %rd87, %rd81;
	ld.global.f32 	%f93, [%rd89];
	fma.rn.f32 	%f94, %f92, %f93, %f91;
	add.s64 	%rd90, %rd88, %rd81;
	ld.global.f32 	%f95, [%rd90];
	add.s64 	%rd91, %rd89, %rd81;
	ld.global.f32 	%f96, [%rd91];
	fma.rn.f32 	%f97, %f95, %f96, %f94;
	add.s64 	%rd92, %rd90, %rd81;
	ld.global.f32 	%f98, [%rd92];
	add.s64 	%rd93, %rd91, %rd81;
	ld.global.f32 	%f99, [%rd93];
	fma.rn.f32 	%f100, %f98, %f99, %f97;
	add.s64 	%rd94, %rd92, %rd81;
	ld.global.f32 	%f101, [%rd94];
	add.s64 	%rd95, %rd93, %rd81;
	ld.global.f32 	%f102, [%rd95];
	fma.rn.f32 	%f220, %f101, %f102, %f100;
	add.s32 	%r154, %r154, 8;
$L__BB3_13:
	setp.eq.s32 	%p17, %r7, 0;
	@%p17 bra 	$L__BB3_20;
	add.s32 	%r108, %r7, -1;
	setp.lt.u32 	%p18, %r108, 3;
	@%p18 bra 	$L__BB3_16;
	cvt.u32.u64 	%r109, %rd4;
	sub.s32 	%r110, %r154, %r65;
	mad.lo.s32 	%r111, %r110, %r11, %r109;
	mul.wide.s32 	%rd96, %r111, 4;
	add.s64 	%rd97, %rd1, %rd96;
	ld.global.f32 	%f104, [%rd97];
	add.s64 	%rd98, %rd2, %rd96;
	ld.global.f32 	%f105, [%rd98];
	fma.rn.f32 	%f106, %f104, %f105, %f220;
	shl.b64 	%rd99, %rd189, 32;
	shr.s64 	%rd100, %rd99, 30;
	add.s64 	%rd101, %rd97, %rd100;
	ld.global.f32 	%f107, [%rd101];
	add.s64 	%rd102, %rd98, %rd100;
	ld.global.f32 	%f108, [%rd102];
	fma.rn.f32 	%f109, %f107, %f108, %f106;
	add.s64 	%rd103, %rd101, %rd100;
	ld.global.f32 	%f110, [%rd103];
	add.s64 	%rd104, %rd102, %rd100;
	ld.global.f32 	%f111, [%rd104];
	fma.rn.f32 	%f112, %f110, %f111, %f109;
	add.s64 	%rd105, %rd103, %rd100;
	ld.global.f32 	%f113, [%rd105];
	add.s64 	%rd106, %rd104, %rd100;
	ld.global.f32 	%f114, [%rd106];
	fma.rn.f32 	%f220, %f113, %f114, %f112;
	add.s32 	%r154, %r154, 4;
$L__BB3_16:
	setp.eq.s32 	%p19, %r8, 0;
	@%p19 bra 	$L__BB3_20;
	cvt.u32.u64 	%r112, %rd4;
	setp.eq.s32 	%p20, %r8, 1;
	sub.s32 	%r113, %r154, %r65;
	mad.lo.s32 	%r114, %r113, %r11, %r112;
	mul.wide.s32 	%rd107, %r114, 4;
	add.s64 	%rd9, %rd1, %rd107;
	ld.global.f32 	%f115, [%rd9];
	add.s64 	%rd10, %rd2, %rd107;
	ld.global.f32 	%f116, [%rd10];
	fma.rn.f32 	%f220, %f115, %f116, %f220;
	@%p20 bra 	$L__BB3_20;
	setp.eq.s32 	%p21, %r8, 2;
	shl.b64 	%rd108, %rd189, 32;
	shr.s64 	%rd11, %rd108, 30;
	add.s64 	%rd12, %rd9, %rd11;
	ld.global.f32 	%f117, [%rd12];
	add.s64 	%rd13, %rd10, %rd11;
	ld.global.f32 	%f118, [%rd13];
	fma.rn.f32 	%f220, %f117, %f118, %f220;
	@%p21 bra 	$L__BB3_20;
	add.s64 	%rd109, %rd12, %rd11;
	ld.global.f32 	%f119, [%rd109];
	add.s64 	%rd110, %rd13, %rd11;
	ld.global.f32 	%f120, [%rd110];
	fma.rn.f32 	%f220, %f119, %f120, %f220;
$L__BB3_20:
	mul.wide.s32 	%rd111, %r10, 4;
	add.s64 	%rd112, %rd3, %rd111;
	st.global.f32 	[%rd112], %f220;
	add.s32 	%r151, %r151, 1;
	setp.eq.s32 	%p22, %r151, %r62;
	@%p22 bra 	$L__BB3_70;
	bra.uni 	$L__BB3_4;
$L__BB3_21:
	and.b32  	%r21, %r62, 7;
	setp.lt.u32 	%p4, %r62, 8;
	mov.b32 	%r167, 0;
	@%p4 bra 	$L__BB3_24;
	and.b32  	%r167, %r62, 2147483640;
	mov.b32 	%r162, 0;
$L__BB3_23:
	.pragma "nounroll";
	shl.b32 	%r79, %r162, 7;
	add.s32 	%r80, %r79, %r5;
	mul.wide.u32 	%rd30, %r80, 4;
	add.s64 	%rd31, %rd3, %rd30;
	mov.b32 	%r81, 0;
	st.global.u32 	[%rd31], %r81;
	add.s32 	%r82, %r80, 128;
	mul.wide.s32 	%rd32, %r82, 4;
	add.s64 	%rd33, %rd3, %rd32;
	st.global.u32 	[%rd33], %r81;
	st.global.u32 	[%rd33+512], %r81;
	st.global.u32 	[%rd33+1024], %r81;
	st.global.u32 	[%rd33+1536], %r81;
	st.global.u32 	[%rd33+2048], %r81;
	st.global.u32 	[%rd33+2560], %r81;
	st.global.u32 	[%rd33+3072], %r81;
	add.s32 	%r162, %r162, 8;
	setp.eq.s32 	%p5, %r162, %r167;
	@%p5 bra 	$L__BB3_24;
	bra.uni 	$L__BB3_23;
$L__BB3_24:
	setp.eq.s32 	%p6, %r21, 0;
	@%p6 bra 	$L__BB3_70;
	and.b32  	%r57, %r62, 3;
	setp.lt.u32 	%p7, %r21, 4;
	@%p7 bra 	$L__BB3_27;
	shl.b32 	%r83, %r167, 7;
	add.s32 	%r84, %r83, %r5;
	mul.wide.s32 	%rd34, %r84, 4;
	add.s64 	%rd35, %rd3, %rd34;
	mov.b32 	%r85, 0;
	st.global.u32 	[%rd35], %r85;
	st.global.u32 	[%rd35+512], %r85;
	st.global.u32 	[%rd35+1024], %r85;
	st.global.u32 	[%rd35+1536], %r85;
	add.s32 	%r167, %r167, 4;
$L__BB3_27:
	setp.eq.s32 	%p8, %r57, 0;
	@%p8 bra 	$L__BB3_70;
	setp.eq.s32 	%p9, %r57, 1;
	@%p9 bra 	$L__BB3_30;
	shl.b32 	%r86, %r167, 7;
	add.s32 	%r87, %r86, %r5;
	mul.wide.s32 	%rd36, %r87, 4;
	add.s64 	%rd37, %rd3, %rd36;
	mov.b32 	%r88, 0;
	st.global.u32 	[%rd37], %r88;
	st.global.u32 	[%rd37+512], %r88;
	add.s32 	%r167, %r167, 2;
$L__BB3_30:
	and.b32  	%r89, %r62, 1;
	setp.eq.b32 	%p10, %r89, 1;
	not.pred 	%p11, %p10;
	@%p11 bra 	$L__BB3_70;
	shl.b32 	%r90, %r167, 7;
	add.s32 	%r91, %r90, %r5;
	mul.wide.s32 	%rd38, %r91, 4;
	add.s64 	%rd39, %rd3, %rd38;
	mov.b32 	%r92, 0;
	st.global.u32 	[%rd39], %r92;
	bra.uni 	$L__BB3_70;
$L__BB3_32:
	setp.lt.s32 	%p23, %r62, 1;
	@%p23 bra 	$L__BB3_70;
	mov.u32 	%r23, %tid.x;
	setp.lt.s32 	%p24, %r63, 1;
	@%p24 bra 	$L__BB3_54;
	and.b32  	%r24, %r63, 15;
	and.b32  	%r25, %r63, 7;
	mov.b32 	%r156, 0;
	cvt.s64.s32 	%rd15, %r65;
$L__BB3_35:
	shl.b32 	%r129, %r156, 7;
	add.s32 	%r27, %r129, %r23;
	setp.ge.s32 	%p34, %r27, %r3;
	@%p34 bra 	$L__BB3_53;
	add.s32 	%r130, %r27, %r4;
	cvt.s64.s32 	%rd14, %r130;
	or.b64  	%rd116, %rd14, %rd15;
	and.b64  	%rd117, %rd116, -4294967296;
	setp.ne.s64 	%p35, %rd117, 0;
	@%p35 bra 	$L__BB3_38;
	cvt.u32.u64 	%r131, %rd15;
	cvt.u32.u64 	%r132, %rd14;
	div.u32 	%r133, %r132, %r131;
	cvt.u64.u32 	%rd190, %r133;
	bra.uni 	$L__BB3_39;
$L__BB3_38:
	div.u64 	%rd190, %rd14, %rd15;
$L__BB3_39:
	setp.lt.u32 	%p36, %r63, 16;
	cvt.u32.u64 	%r29, %rd190;
	mov.f32 	%f228, 0f00000000;
	mov.b32 	%r160, 0;
	@%p36 bra 	$L__BB3_42;
	and.b32  	%r136, %r63, 2147483632;
	neg.s32 	%r157, %r136;
	mov.f32 	%f228, 0f00000000;
	mov.b32 	%r158, 0;
$L__BB3_41:
	.pragma "nounroll";
	and.b32  	%r160, %r63, 2147483632;
	cvt.u32.u64 	%r137, %rd14;
	sub.s32 	%r138, %r158, %r65;
	mad.lo.s32 	%r139, %r138, %r29, %r137;
	mul.wide.s32 	%rd118, %r139, 4;
	add.s64 	%rd119, %rd1, %rd118;
	ld.global.f32 	%f124, [%rd119];
	add.s64 	%rd120, %rd2, %rd118;
	ld.global.f32 	%f125, [%rd120];
	fma.rn.f32 	%f126, %f124, %f125, %f228;
	shl.b64 	%rd121, %rd190, 32;
	shr.s64 	%rd122, %rd121, 30;
	add.s64 	%rd123, %rd119, %rd122;
	ld.global.f32 	%f127, [%rd123];
	add.s64 	%rd124, %rd120, %rd122;
	ld.global.f32 	%f128, [%rd124];
	fma.rn.f32 	%f129, %f127, %f128, %f126;
	add.s64 	%rd125, %rd123, %rd122;
	ld.global.f32 	%f130, [%rd125];
	add.s64 	%rd126, %rd124, %rd122;
	ld.global.f32 	%f131, [%rd126];
	fma.rn.f32 	%f132, %f130, %f131, %f129;
	add.s64 	%rd127, %rd125, %rd122;
	ld.global.f32 	%f133, [%rd127];
	add.s64 	%rd128, %rd126, %rd122;
	ld.global.f32 	%f134, [%rd128];
	fma.rn.f32 	%f135, %f133, %f134, %f132;
	add.s64 	%rd129, %rd127, %rd122;
	ld.global.f32 	%f136, [%rd129];
	add.s64 	%rd130, %rd128, %rd122;
	ld.global.f32 	%f137, [%rd130];
	fma.rn.f32 	%f138, %f136, %f137, %f135;
	add.s64 	%rd131, %rd129, %rd122;
	ld.global.f32 	%f139, [%rd131];
	add.s64 	%rd132, %rd130, %rd122;
	ld.global.f32 	%f140, [%rd132];
	fma.rn.f32 	%f141, %f139, %f140, %f138;
	add.s64 	%rd133, %rd131, %rd122;
	ld.global.f32 	%f142, [%rd133];
	add.s64 	%rd134, %rd132, %rd122;
	ld.global.f32 	%f143, [%rd134];
	fma.rn.f32 	%f144, %f142, %f143, %f141;
	add.s64 	%rd135, %rd133, %rd122;
	ld.global.f32 	%f145, [%rd135];
	add.s64 	%rd136, %rd134, %rd122;
	ld.global.f32 	%f146, [%rd136];
	fma.rn.f32 	%f147, %f145, %f146, %f144;
	add.s64 	%rd137, %rd135, %rd122;
	ld.global.f32 	%f148, [%rd137];
	add.s64 	%rd138, %rd136, %rd122;
	ld.global.f32 	%f149, [%rd138];
	fma.rn.f32 	%f150, %f148, %f149, %f147;
	add.s64 	%rd139, %rd137, %rd122;
	ld.global.f32 	%f151, [%rd139];
	add.s64 	%rd140, %rd138, %rd122;
	ld.global.f32 	%f152, [%rd140];
	fma.rn.f32 	%f153, %f151, %f152, %f150;
	add.s64 	%rd141, %rd139, %rd122;
	ld.global.f32 	%f154, [%rd141];
	add.s64 	%rd142, %rd140, %rd122;
	ld.global.f32 	%f155, [%rd142];
	fma.rn.f32 	%f156, %f154, %f155, %f153;
	add.s64 	%rd143, %rd141, %rd122;
	ld.global.f32 	%f157, [%rd143];
	add.s64 	%rd144, %rd142, %rd122;
	ld.global.f32 	%f158, [%rd144];
	fma.rn.f32 	%f159, %f157, %f158, %f156;
	add.s64 	%rd145, %rd143, %rd122;
	ld.global.f32 	%f160, [%rd145];
	add.s64 	%rd146, %rd144, %rd122;
	ld.global.f32 	%f161, [%rd146];
	fma.rn.f32 	%f162, %f160, %f161, %f159;
	add.s64 	%rd147, %rd145, %rd122;
	ld.global.f32 	%f163, [%rd147];
	add.s64 	%rd148, %rd146, %rd122;
	ld.global.f32 	%f164, [%rd148];
	fma.rn.f32 	%f165, %f163, %f164, %f162;
	add.s64 	%rd149, %rd147, %rd122;
	ld.global.f32 	%f166, [%rd149];
	add.s64 	%rd150, %rd148, %rd122;
	ld.global.f32 	%f167, [%rd150];
	fma.rn.f32 	%f168, %f166, %f167, %f165;
	add.s64 	%rd151, %rd149, %rd122;
	ld.global.f32 	%f169, [%rd151];
	add.s64 	%rd152, %rd150, %rd122;
	ld.global.f32 	%f170, [%rd152];
	fma.rn.f32 	%f228, %f169, %f170, %f168;
	add.s32 	%r158, %r158, 16;
	add.s32 	%r157, %r157, 16;
	setp.ne.s32 	%p37, %r157, 0;
	@%p37 bra 	$L__BB3_41;
$L__BB3_42:
	setp.eq.s32 	%p38, %r24, 0;
	@%p38 bra 	$L__BB3_52;
	add.s32 	%r140, %r24, -1;
	setp.lt.u32 	%p39, %r140, 7;
	@%p39 bra 	$L__BB3_45;
	cvt.u32.u64 	%r141, %rd14;
	sub.s32 	%r142, %r160, %r65;
	mad.lo.s32 	%r143, %r142, %r29, %r141;
	mul.wide.s32 	%rd153, %r143, 4;
	add.s64 	%rd154, %rd1, %rd153;
	ld.global.f32 	%f172, [%rd154];
	add.s64 	%rd155, %rd2, %rd153;
	ld.global.f32 	%f173, [%rd155];
	fma.rn.f32 	%f174, %f172, %f173, %f228;
	shl.b64 	%rd156, %rd190, 32;
	shr.s64 	%rd157, %rd156, 30;
	add.s64 	%rd158, %rd154, %rd157;
	ld.global.f32 	%f175, [%rd158];
	add.s64 	%rd159, %rd155, %rd157;
	ld.global.f32 	%f176, [%rd159];
	fma.rn.f32 	%f177, %f175, %f176, %f174;
	add.s64 	%rd160, %rd158, %rd157;
	ld.global.f32 	%f178, [%rd160];
	add.s64 	%rd161, %rd159, %rd157;
	ld.global.f32 	%f179, [%rd161];
	fma.rn.f32 	%f180, %f178, %f179, %f177;
	add.s64 	%rd162, %rd160, %rd157;
	ld.global.f32 	%f181, [%rd162];
	add.s64 	%rd163, %rd161, %rd157;
	ld.global.f32 	%f182, [%rd163];
	fma.rn.f32 	%f183, %f181, %f182, %f180;
	add.s64 	%rd164, %rd162, %rd157;
	ld.global.f32 	%f184, [%rd164];
	add.s64 	%rd165, %rd163, %rd157;
	ld.global.f32 	%f185, [%rd165];
	fma.rn.f32 	%f186, %f184, %f185, %f183;
	add.s64 	%rd166, %rd164, %rd157;
	ld.global.f32 	%f187, [%rd166];
	add.s64 	%rd167, %rd165, %rd157;
	ld.global.f32 	%f188, [%rd167];
	fma.rn.f32 	%f189, %f187, %f188, %f186;
	add.s64 	%rd168, %rd166, %rd157;
	ld.global.f32 	%f190, [%rd168];
	add.s64 	%rd169, %rd167, %rd157;
	ld.global.f32 	%f191, [%rd169];
	fma.rn.f32 	%f192, %f190, %f191, %f189;
	add.s64 	%rd170, %rd168, %rd157;
	ld.global.f32 	%f193, [%rd170];
	add.s64 	%rd171, %rd169, %rd157;
	ld.global.f32 	%f194, [%rd171];
	fma.rn.f32 	%f228, %f193, %f194, %f192;
	add.s32 	%r160, %r160, 8;
$L__BB3_45:
	setp.eq.s32 	%p40, %r25, 0;
	@%p40 bra 	$L__BB3_52;
	add.s32 	%r144, %r25, -1;
	setp.lt.u32 	%p41, %r144, 3;
	@%p41 bra 	$L__BB3_48;
	cvt.u32.u64 	%r145, %rd14;
	sub.s32 	%r146, %r160, %r65;
	mad.lo.s32 	%r147, %r146, %r29, %r145;
	mul.wide.s32 	%rd172, %r147, 4;
	add.s64 	%rd173, %rd1, %rd172;
	ld.global.f32 	%f196, [%rd173];
	add.s64 	%rd174, %rd2, %rd172;
	ld.global.f32 	%f197, [%rd174];
	fma.rn.f32 	%f198, %f196, %f197, %f228;
	shl.b64 	%rd175, %rd190, 32;
	shr.s64 	%rd176, %rd175, 30;
	add.s64 	%rd177, %rd173, %rd176;
	ld.global.f32 	%f199, [%rd177];
	add.s64 	%rd178, %rd174, %rd176;
	ld.global.f32 	%f200, [%rd178];
	fma.rn.f32 	%f201, %f199, %f200, %f198;
	add.s64 	%rd179, %rd177, %rd176;
	ld.global.f32 	%f202, [%rd179];
	add.s64 	%rd180, %rd178, %rd176;
	ld.global.f32 	%f203, [%rd180];
	fma.rn.f32 	%f204, %f202, %f203, %f201;
	add.s64 	%rd181, %rd179, %rd176;
	ld.global.f32 	%f205, [%rd181];
	add.s64 	%rd182, %rd180, %rd176;
	ld.global.f32 	%f206, [%rd182];
	fma.rn.f32 	%f228, %f205, %f206, %f204;
	add.s32 	%r160, %r160, 4;
$L__BB3_48:
	and.b32  	%r41, %r63, 3;
	setp.eq.s32 	%p42, %r41, 0;
	@%p42 bra 	$L__BB3_52;
	cvt.u32.u64 	%r148, %rd14;
	setp.eq.s32 	%p43, %r41, 1;
	sub.s32 	%r149, %r160, %r65;
	mad.lo.s32 	%r150, %r149, %r29, %r148;
	mul.wide.s32 	%rd183, %r150, 4;
	add.s64 	%rd19, %rd1, %rd183;
	ld.global.f32 	%f207, [%rd19];
	add.s64 	%rd20, %rd2, %rd183;
	ld.global.f32 	%f208, [%rd20];
	fma.rn.f32 	%f228, %f207, %f208, %f228;
	@%p43 bra 	$L__BB3_52;
	setp.eq.s32 	%p44, %r41, 2;
	shl.b64 	%rd184, %rd190, 32;
	shr.s64 	%rd21, %rd184, 30;
	add.s64 	%rd22, %rd19, %rd21;
	ld.global.f32 	%f209, [%rd22];
	add.s64 	%rd23, %rd20, %rd21;
	ld.global.f32 	%f210, [%rd23];
	fma.rn.f32 	%f228, %f209, %f210, %f228;
	@%p44 bra 	$L__BB3_52;
	add.s64 	%rd185, %rd22, %rd21;
	ld.global.f32 	%f211, [%rd185];
	add.s64 	%rd186, %rd23, %rd21;
	ld.global.f32 	%f212, [%rd186];
	fma.rn.f32 	%f228, %f211, %f212, %f228;
$L__BB3_52:
	mul.wide.s32 	%rd187, %r27, 4;
	add.s64 	%rd188, %rd3, %rd187;
	st.global.f32 	[%rd188], %f228;
$L__BB3_53:
	add.s32 	%r156, %r156, 1;
	setp.eq.s32 	%p45, %r156, %r62;
	@%p45 bra 	$L__BB3_70;
	bra.uni 	$L__BB3_35;
$L__BB3_54:
	and.b32  	%r43, %r62, 3;
	setp.lt.u32 	%p25, %r62, 4;
	mov.b32 	%r164, 0;
	@%p25 bra 	$L__BB3_65;
	and.b32  	%r164, %r62, 2147483644;
	mov.b32 	%r163, 0;
$L__BB3_56:
	shl.b32 	%r117, %r163, 7;
	add.s32 	%r48, %r117, %r23;
	setp.ge.s32 	%p26, %r48, %r3;
	mul.wide.s32 	%rd113, %r48, 4;
	add.s64 	%rd24, %rd3, %rd113;
	@%p26 bra 	$L__BB3_58;
	mov.b32 	%r118, 0;
	st.global.u32 	[%rd24], %r118;
$L__BB3_58:
	add.s32 	%r119, %r48, 128;
	setp.ge.s32 	%p27, %r119, %r3;
	@%p27 bra 	$L__BB3_60;
	mov.b32 	%r120, 0;
	st.global.u32 	[%rd24+512], %r120;
$L__BB3_60:
	add.s32 	%r121, %r48, 256;
	setp.ge.s32 	%p28, %r121, %r3;
	@%p28 bra 	$L__BB3_62;
	mov.b32 	%r122, 0;
	st.global.u32 	[%rd24+1024], %r122;
$L__BB3_62:
	add.s32 	%r123, %r48, 384;
	setp.ge.s32 	%p29, %r123, %r3;
	@%p29 bra 	$L__BB3_64;
	mov.b32 	%r124, 0;
	st.global.u32 	[%rd24+1536], %r124;
$L__BB3_64:
	add.s32 	%r163, %r163, 4;
	setp.ne.s32 	%p30, %r163, %r164;
	@%p30 bra 	$L__BB3_56;
$L__BB3_65:
	setp.eq.s32 	%p31, %r43, 0;
	@%p31 bra 	$L__BB3_70;
	mov.b32 	%r166, 0;
$L__BB3_67:
	.pragma "nounroll";
	shl.b32 	%r126, %r164, 7;
	add.s32 	%r53, %r126, %r23;
	setp.ge.s32 	%p32, %r53, %r3;
	@%p32 bra 	$L__BB3_69;
	mul.wide.s32 	%rd114, %r53, 4;
	add.s64 	%rd115, %rd3, %rd114;
	mov.b32 	%r127, 0;
	st.global.u32 	[%rd115], %r127;
$L__BB3_69:
	add.s32 	%r164, %r164, 1;
	add.s32 	%r166, %r166, 1;
	setp.eq.s32 	%p33, %r166, %r43;
	@%p33 bra 	$L__BB3_70;
	bra.uni 	$L__BB3_67;
$L__BB3_70:
	ret;

}
	// .globl	_ZN3cub18CUB_300001_SM_10006detail9transform16transform_kernelINS2_10policy_hubILb1EN4cuda3std3__45tupleIJN6thrust24THRUST_300001_SM_1000_NS17counting_iteratorIiNSA_11use_defaultESC_SC_EEEEEE10policy1000El2dpNSA_6detail15normal_iteratorINSA_10device_ptrIfEEEEJSD_EEEvT0_iT1_T2_DpNS2_10kernel_argIT3_EE
.visible .entry _ZN3cub18CUB_300001_SM_10006detail9transform16transform_kernelINS2_10policy_hubILb1EN4cuda3std3__45tupleIJN6thrust24THRUST_300001_SM_1000_NS17counting_iteratorIiNSA_11use_defaultESC_SC_EEEEEE10policy1000El2dpNSA_6detail15normal_iteratorINSA_10device_ptrIfEEEEJSD_EEEvT0_iT1_T2_DpNS2_10kernel_argIT3_EE(
	.param .u64 _ZN3cub18CUB_300001_SM_10006detail9transform16transform_kernelINS2_10policy_hubILb1EN4cuda3std3__45tupleIJN6thrust24THRUST_300001_SM_1000_NS17counting_iteratorIiNSA_11use_defaultESC_SC_EEEEEE10policy1000El2dpNSA_6detail15normal_iteratorINSA_10device_ptrIfEEEEJSD_EEEvT0_iT1_T2_DpNS2_10kernel_argIT3_EE_param_0,
	.param .u32 _ZN3cub18CUB_300001_SM_10006detail9transform16transform_kernelINS2_10policy_hubILb1EN4cuda3std3__45tupleIJN6thrust24THRUST_300001_SM_1000_NS17counting_iteratorIiNSA_11use_defaultESC_SC_EEEEEE10policy1000El2dpNSA_6detail15normal_iteratorINSA_10device_ptrIfEEEEJSD_EEEvT0_iT1_T2_DpNS2_10kernel_argIT3_EE_param_1,
	.param .align 8 .b8 _ZN3cub18CUB_300001_SM_10006detail9transform16transform_kernelINS2_10policy_hubILb1EN4cuda3std3__45tupleIJN6thrust24THRUST_300001_SM_1000_NS17counting_iteratorIiNSA_11use_defaultESC_SC_EEEEEE10policy1000El2dpNSA_6detail15normal_iteratorINSA_10device_ptrIfEEEEJSD_EEEvT0_iT1_T2_DpNS2_10kernel_argIT3_EE_param_2[32],
	.param .align 8 .b8 _ZN3cub18CUB_300001_SM_10006detail9transform16transform_kernelINS2_10policy_hubILb1EN4cuda3std3__45tupleIJN6thrust24THRUST_300001_SM_1000_NS17counting_iteratorIiNSA_11use_defaultESC_SC_EEEEEE10policy1000El2dpNSA_6detail15normal_iteratorINSA_10device_ptrIfEEEEJSD_EEEvT0_iT1_T2_DpNS2_10kernel_argIT3_EE_param_3[8],
	.param .align 8 .b8 _ZN3cub18CUB_300001_SM_10006detail9transform16transform_kernelINS2_10policy_hubILb1EN4cuda3std3__45tupleIJN6thrust24THRUST_300001_SM_1000_NS17counting_iteratorIiNSA_11use_defaultESC_SC_EEEEEE10policy1000El2dpNSA_6detail15normal_iteratorINSA_10device_ptrIfEEEEJSD_EEEvT0_iT1_T2_DpNS2_10kernel_argIT3_EE_param_4[16]
)
.maxntid 128
{
	.reg .pred 	%p<46>;
	.reg .b16 	%rs<5>;
	.reg .b32 	%r<168>;
	.reg .b32 	%f<229>;
	.reg .b64 	%rd<197>;

	ld.param.u32 	%r65, [_ZN3cub18CUB_300001_SM_10006detail9transform16transform_kernelINS2_10policy_hubILb1EN4cuda3std3__45tupleIJN6thrust24THRUST_300001_SM_1000_NS17counting_iteratorIiNSA_11use_defaultESC_SC_EEEEEE10policy1000El2dpNSA_6detail15normal_iteratorINSA_10device_ptrIfEEEEJSD_EEEvT0_iT1_T2_DpNS2_10kernel_argIT3_EE_param_2+24];
	ld.param.u32 	%r71, [_ZN3cub18CUB_300001_SM_10006detail9transform16transform_kernelINS2_10policy_hubILb1EN4cuda3std3__45tupleIJN6thrust24THRUST_300001_SM_1000_NS17counting_iteratorIiNSA_11use_defaultESC_SC_EEEEEE10policy1000El2dpNSA_6detail15normal_iteratorINSA_10device_ptrIfEEEEJSD_EEEvT0_iT1_T2_DpNS2_10kernel_argIT3_EE_param_4];
	ld.param.u64 	%rd27, [_ZN3cub18CUB_300001_SM_10006detail9transform16transform_kernelINS2_10policy_hubILb1EN4cuda3std3__45tupleIJN6thrust24THRUST_300001_SM_1000_NS17counting_iteratorIiNSA_11use_defaultESC_SC_EEEEEE10policy1000El2dpNSA_6detail15normal_iteratorINSA_10device_ptrIfEEEEJSD_EEEvT0_iT1_T2_DpNS2_10kernel_argIT3_EE_param_0];
	ld.param.u64 	%rd28, [_ZN3cub18CUB_300001_SM_10006detail9transform16transform_kernelINS2_10policy_hubILb1EN4cuda3std3__45tupleIJN6thrust24THRUST_300001_SM_1000_NS17counting_iteratorIiNSA_11use_defaultESC_SC_EEEEEE10policy1000El2dpNSA_6detail15normal_iteratorINSA_10device_ptrIfEEEEJSD_EEEvT0_iT1_T2_DpNS2_10kernel_argIT3_EE_param_3];
	ld.param.u64 	%rd26, [_ZN3cub18CUB_300001_SM_10006detail9transform16transform_kernelINS2_10policy_hubILb1EN4cuda3std3__45tupleIJN6thrust24THRUST_300001_SM_1000_NS17counting_iteratorIiNSA_11use_defaultESC_SC_EEEEEE10policy1000El2dpNSA_6detail15normal_iteratorINSA_10device_ptrIfEEEEJSD_EEEvT0_iT1_T2_DpNS2_10kernel_argIT3_EE_param_2+8];
	ld.param.u64 	%rd25, [_ZN3cub18CUB_300001_SM_10006detail9transform16transform_kernelINS2_10policy_hubILb1EN4cuda3std3__45tupleIJN6thrust24THRUST_300001_SM_1000_NS17counting_iteratorIiNSA_11use_defaultESC_SC_EEEEEE10policy1000El2dpNSA_6detail15normal_iteratorINSA_10device_ptrIfEEEEJSD_EEEvT0_iT1_T2_DpNS2_10kernel_argIT3_EE_param_2];
	ld.param.u32 	%r62, [_ZN3cub18CUB_300001_SM_10006detail9transform16transform_kernelINS2_10policy_hubILb1EN4cuda3std3__45tupleIJN6thrust24THRUST_300001_SM_1000_NS17counting_iteratorIiNSA_11use_defaultESC_SC_EEEEEE10policy1000El2dpNSA_6detail15normal_iteratorINSA_10device_ptrIfEEEEJSD_EEEvT0_iT1_T2_DpNS2_10kernel_argIT3_EE_param_1];
	ld.param.v2.u32 	{%r63, %r64}, [_ZN3cub18CUB_300001_SM_10006detail9transform16transform_kernelINS2_10policy_hubILb1EN4cuda3std3__45tupleIJN6thrust24THRUST_300001_SM_1000_NS17counting_iteratorIiNSA_11use_defaultESC_SC_EEEEEE10policy1000El2dpNSA_6detail15normal_iteratorINSA_10device_ptrIfEEEEJSD_EEEvT0_iT1_T2_DpNS2_10kernel_argIT3_EE_param_2+16];
	cvta.to.global.u64 	%rd1, %rd25;
	cvta.to.global.u64 	%rd2, %rd26;
	cvta.to.global.u64 	%rd29, %rd28;
	shl.b32 	%r72, %r62, 7;
	mov.u32 	%r73, %ctaid.x;
	cvt.u64.u32 	%rd30, %r73;
	cvt.s64.s32 	%rd31, %r72;
	mul.lo.s64 	%rd32, %rd31, %rd30;
	sub.s64 	%rd33, %rd27, %rd32;
	min.s64 	%rd34, %rd33, %rd31;
	cvt.u32.u64 	%r3, %rd34;
	cvt.u32.u64 	%r74, %rd32;
	add.s32 	%r4, %r71, %r74;
	shl.b64 	%rd35, %rd32, 2;
	add.s64 	%rd3, %rd29, %rd35;
	setp.eq.s32 	%p1, %r72, %r3;
	@%p1 bra 	$L__BB4_39;
	setp.lt.s32 	%p2, %r62, 1;
	@%p2 bra 	$L__BB4_70;
	mov.u32 	%r5, %tid.x;
	setp.lt.s32 	%p3, %r63, 1;
	@%p3 bra 	$L__BB4_23;
	and.b32  	%r6, %r63, 15;
	and.b32  	%r7, %r63, 7;
	and.b32  	%r8, %r63, 3;
	mov.b32 	%r149, 0;
	cvt.s64.s32 	%rd5, %r65;
$L__BB4_4:
	shl.b32 	%r89, %r149, 7;
	add.s32 	%r10, %r89, %r5;
	setp.ge.s32 	%p13, %r10, %r3;
	@%p13 bra 	$L__BB4_22;
	add.s32 	%r90, %r10, %r4;
	cvt.s64.s32 	%rd4, %r90;
	or.b64  	%rd39, %rd4, %rd5;
	and.b64  	%rd40, %rd39, -4294967296;
	setp.ne.s64 	%p14, %rd40, 0;
	@%p14 bra 	$L__BB4_7;
	cvt.u32.u64 	%r91, %rd5;
	cvt.u32.u64 	%r92, %rd4;
	div.u32 	%r93, %r92, %r91;
	cvt.u64.u32 	%rd195, %r93;
	bra.uni 	$L__BB4_8;
$L__BB4_7:
	div.u64 	%rd195, %rd4, %rd5;
$L__BB4_8:
	setp.lt.u32 	%p15, %r63, 16;
	cvt.u32.u64 	%r11, %rd195;
	mov.f32 	%f220, 0f00000000;
	mov.b32 	%r152, 0;
	@%p15 bra 	$L__BB4_11;
	mov.f32 	%f220, 0f00000000;
	mov.b32 	%r150, 0;
$L__BB4_10:
	.pragma "nounroll";
	cvt.u32.u64 	%r96, %rd4;
	sub.s32 	%r97, %r150, %r65;
	mad.lo.s32 	%r98, %r97, %r11, %r96;
	mul.wide.s32 	%rd41, %r98, 4;
	add.s64 	%rd42, %rd1, %rd41;
	ld.global.f32 	%f32, [%rd42];
	add.s64 	%rd43, %rd2, %rd41;
	ld.global.f32 	%f33, [%rd43];
	fma.rn.f32 	%f34, %f32, %f33, %f220;
	shl.b64 	%rd44, %rd195, 32;
	shr.s64 	%rd45, %rd44, 30;
	add.s64 	%rd46, %rd42, %rd45;
	ld.global.f32 	%f35, [%rd46];
	add.s64 	%rd47, %rd43, %rd45;
	ld.global.f32 	%f36, [%rd47];
	fma.rn.f32 	%f37, %f35, %f36, %f34;
	add.s64 	%rd48, %rd46, %rd45;
	ld.global.f32 	%f38, [%rd48];
	add.s64 	%rd49, %rd47, %rd45;
	ld.global.f32 	%f39, [%rd49];
	fma.rn.f32 	%f40, %f38, %f39, %f37;
	add.s64 	%rd50, %rd48, %rd45;
	ld.global.f32 	%f41, [%rd50];
	add.s64 	%rd51, %rd49, %rd45;
	ld.global.f32 	%f42, [%rd51];
	fma.rn.f32 	%f43, %f41, %f42, %f40;
	add.s64 	%rd52, %rd50, %rd45;
	ld.global.f32 	%f44, [%rd52];
	add.s64 	%rd53, %rd51, %rd45;
	ld.global.f32 	%f45, [%rd53];
	fma.rn.f32 	%f46, %f44, %f45, %f43;
	add.s64 	%rd54, %rd52, %rd45;
	ld.global.f32 	%f47, [%rd54];
	add.s64 	%rd55, %rd53, %rd45;
	ld.global.f32 	%f48, [%rd55];
	fma.rn.f32 	%f49, %f47, %f48, %f46;
	add.s64 	%rd56, %rd54, %rd45;
	ld.global.f32 	%f50, [%rd56];
	add.s64 	%rd57, %rd55, %rd45;
	ld.global.f32 	%f51, [%rd57];
	fma.rn.f32 	%f52, %f50, %f51, %f49;
	add.s64 	%rd58, %rd56, %rd45;
	ld.global.f32 	%f53, [%rd58];
	add.s64 	%rd59, %rd57, %rd45;
	ld.global.f32 	%f54, [%rd59];
	fma.rn.f32 	%f55, %f53, %f54, %f52;
	add.s64 	%rd60, %rd58, %rd45;
	ld.global.f32 	%f56, [%rd60];
	add.s64 	%rd61, %rd59, %rd45;
	ld.global.f32 	%f57, [%rd61];
	fma.rn.f32 	%f58, %f56, %f57, %f55;
	add.s64 	%rd62, %rd60, %rd45;
	ld.global.f32 	%f59, [%rd62];
	add.s64 	%rd63, %rd61, %rd45;
	ld.global.f32 	%f60, [%rd63];
	fma.rn.f32 	%f61, %f59, %f60, %f58;
	add.s64 	%rd64, %rd62, %rd45;
	ld.global.f32 	%f62, [%rd64];
	add.s64 	%rd65, %rd63, %rd45;
	ld.global.f32 	%f63, [%rd65];
	fma.rn.f32 	%f64, %f62, %f63, %f61;
	add.s64 	%rd66, %rd64, %rd45;
	ld.global.f32 	%f65, [%rd66];
	add.s64 	%rd67, %rd65, %rd45;
	ld.global.f32 	%f66, [%rd67];
	fma.rn.f32 	%f67, %f65, %f66, %f64;
	add.s64 	%rd68, %rd66, %rd45;
	ld.global.f32 	%f68, [%rd68];
	add.s64 	%rd69, %rd67, %rd45;
	ld.global.f32 	%f69, [%rd69];
	fma.rn.f32 	%f70, %f68, %f69, %f67;
	add.s64 	%rd70, %rd68, %rd45;
	ld.global.f32 	%f71, [%rd70];
	add.s64 	%rd71, %rd69, %rd45;
	ld.global.f32 	%f72, [%rd71];
	fma.rn.f32 	%f73, %f71, %f72, %f70;
	add.s64 	%rd72, %rd70, %rd45;
	ld.global.f32 	%f74, [%rd72];
	add.s64 	%rd73, %rd71, %rd45;
	ld.global.f32 	%f75, [%rd73];
	fma.rn.f32 	%f76, %f74, %f75, %f73;
	add.s64 	%rd74, %rd72, %rd45;
	ld.global.f32 	%f77, [%rd74];
	add.s64 	%rd75, %rd73, %rd45;
	ld.global.f32 	%f78, [%rd75];
	fma.rn.f32 	%f220, %f77, %f78, %f76;
	add.s32 	%r150, %r150, 16;
	and.b32  	%r152, %r63, 2147483632;
	setp.ne.s32 	%p16, %r150, %r152;
	@%p16 bra 	$L__BB4_10;
$L__BB4_11:
	setp.eq.s32 	%p17, %r6, 0;
	@%p17 bra 	$L__BB4_21;
	add.s32 	%r99, %r6, -1;
	setp.lt.u32 	%p18, %r99, 7;
	@%p18 bra 	$L__BB4_14;
	cvt.u32.u64 	%r100, %rd4;
	sub.s32 	%r101, %r152, %r65;
	mad.lo.s32 	%r102, %r101, %r11, %r100;
	mul.wide.s32 	%rd76, %r102, 4;
	add.s64 	%rd77, %rd1, %rd76;
	ld.global.f32 	%f80, [%rd77];
	add.s64 	%rd78, %rd2, %rd76;
	ld.global.f32 	%f81, [%rd78];
	fma.rn.f32 	%f82, %f80, %f81, %f220;
	shl.b64 	%rd79, %rd195, 32;
	shr.s64 	%rd80, %rd79, 30;
	add.s64 	%rd81, %rd77, %rd80;
	ld.global.f32 	%f83, [%rd81];
	add.s64 	%rd82, %rd78, %rd80;
	ld.global.f32 	%f84, [%rd82];
	fma.rn.f32 	%f85, %f83, %f84, %f82;
	add.s64 	%rd83, %rd81, %rd80;
	ld.global.f32 	%f86, [%rd83];
	add.s64 	%rd84, %rd82, %rd80;
	ld.global.f32 	%f87, [%rd84];
	fma.rn.f32 	%f88, %f86, %f87, %f85;
	add.s64 	%rd85, %rd83, %rd80;
	ld.global.f32 	%f89, [%rd85];
	add.s64 	%rd86, %rd84, %rd80;
	ld.global.f32 	%f90, [%rd86];
	fma.rn.f32 	%f91, %f89, %f90, %f88;
	add.s64 	%rd87, %rd85, %rd80;
	ld.global.f32 	%f92, [%rd87];
	add.s64 	%rd88, %rd86, %rd80;
	ld.global.f32 	%f93, [%rd88];
	fma.rn.f32 	%f94, %f92, %f93, %f91;
	add.s64 	%rd89, %rd87, %rd80;
	ld.global.f32 	%f95, [%rd89];
	add.s64 	%rd90, %rd88, %rd80;
	ld.global.f32 	%f96, [%rd90];
	fma.rn.f32 	%f97, %f95, %f96, %f94;
	add.s64 	%rd91, %rd89, %rd80;
	ld.global.f32 	%f98, [%rd91];
	add.s64 	%rd92, %rd90, %rd80;
	ld.global.f32 	%f99, [%rd92];
	fma.rn.f32 	%f100, %f98, %f99, %f97;
	add.s64 	%rd93, %rd91, %rd80;
	ld.global.f32 	%f101, [%rd93];
	add.s64 	%rd94, %rd92, %rd80;
	ld.global.f32 	%f102, [%rd94];
	fma.rn.f32 	%f220, %f101, %f102, %f100;
	add.s32 	%r152, %r152, 8;
$L__BB4_14:
	setp.eq.s32 	%p19, %r7, 0;
	@%p19 bra 	$L__BB4_21;
	add.s32 	%r103, %r7, -1;
	setp.lt.u32 	%p20, %r103, 3;
	@%p20 bra 	$L__BB4_17;
	cvt.u32.u64 	%r104, %rd4;
	sub.s32 	%r105, %r152, %r65;
	mad.lo.s32 	%r106, %r105, %r11, %r104;
	mul.wide.s32 	%rd95, %r106, 4;
	add.s64 	%rd96, %rd1, %rd95;
	ld.global.f32 	%f104, [%rd96];
	add.s64 	%rd97, %rd2, %rd95;
	ld.global.f32 	%f105, [%rd97];
	fma.rn.f32 	%f106, %f104, %f105, %f220;
	shl.b64 	%rd98, %rd195, 32;
	shr.s64 	%rd99, %rd98, 30;
	add.s64 	%rd100, %rd96, %rd99;
	ld.global.f32 	%f107, [%rd100];
	add.s64 	%rd101, %rd97, %rd99;
	ld.global.f32 	%f108, [%rd101];
	fma.rn.f32 	%f109, %f107, %f108, %f106;
	add.s64 	%rd102, %rd100, %rd99;
	ld.global.f32 	%f110, [%rd102];
	add.s64 	%rd103, %rd101, %rd99;
	ld.global.f32 	%f111, [%rd103];
	fma.rn.f32 	%f112, %f110, %f111, %f109;
	add.s64 	%rd104, %rd102, %rd99;
	ld.global.f32 	%f113, [%rd104];
	add.s64 	%rd105, %rd103, %rd99;
	ld.global.f32 	%f114, [%rd105];
	fma.rn.f32 	%f220, %f113, %f114, %f112;
	add.s32 	%r152, %r152, 4;
$L__BB4_17:
	setp.eq.s32 	%p21, %r8, 0;
	@%p21 bra 	$L__BB4_21;
	cvt.u32.u64 	%r107, %rd4;
	setp.eq.s32 	%p22, %r8, 1;
	sub.s32 	%r108, %r152, %r65;
	mad.lo.s32 	%r109, %r108, %r11, %r107;
	mul.wide.s32 	%rd106, %r109, 4;
	add.s64 	%rd9, %rd1, %rd106;
	ld.global.f32 	%f115, [%rd9];
	add.s64 	%rd10, %rd2, %rd106;
	ld.global.f32 	%f116, [%rd10];
	fma.rn.f32 	%f220, %f115, %f116, %f220;
	@%p22 bra 	$L__BB4_21;
	setp.eq.s32 	%p23, %r8, 2;
	shl.b64 	%rd107, %rd195, 32;
	shr.s64 	%rd11, %rd107, 30;
	add.s64 	%rd12, %rd9, %rd11;
	ld.global.f32 	%f117, [%rd12];
	add.s64 	%rd13, %rd10, %rd11;
	ld.global.f32 	%f118, [%rd13];
	fma.rn.f32 	%f220, %f117, %f118, %f220;
	@%p23 bra 	$L__BB4_21;
	add.s64 	%rd108, %rd12, %rd11;
	ld.global.f32 	%f119, [%rd108];
	add.s64 	%rd109, %rd13, %rd11;
	ld.global.f32 	%f120, [%rd109];
	fma.rn.f32 	%f220, %f119, %f120, %f220;
$L__BB4_21:
	mul.wide.s32 	%rd110, %r10, 4;
	add.s64 	%rd111, %rd3, %rd110;
	st.global.f32 	[%rd111], %f220;
$L__BB4_22:
	add.s32 	%r149, %r149, 1;
	setp.eq.s32 	%p24, %r149, %r62;
	@%p24 bra 	$L__BB4_70;
	bra.uni 	$L__BB4_4;
$L__BB4_23:
	and.b32  	%r21, %r62, 3;
	setp.lt.u32 	%p4, %r62, 4;
	mov.b32 	%r165, 0;
	@%p4 bra 	$L__BB4_34;
	and.b32  	%r165, %r62, 2147483644;
	mov.b32 	%r161, 0;
$L__BB4_25:
	shl.b32 	%r77, %r161, 7;
	add.s32 	%r48, %r77, %r5;
	setp.ge.s32 	%p5, %r48, %r3;
	mul.wide.s32 	%rd36, %r48, 4;
	add.s64 	%rd24, %rd3, %rd36;
	@%p5 bra 	$L__BB4_27;
	mov.b32 	%r78, 0;
	st.global.u32 	[%rd24], %r78;
$L__BB4_27:
	add.s32 	%r79, %r48, 128;
	setp.ge.s32 	%p6, %r79, %r3;
	@%p6 bra 	$L__BB4_29;
	mov.b32 	%r80, 0;
	st.global.u32 	[%rd24+512], %r80;
$L__BB4_29:
	add.s32 	%r81, %r48, 256;
	setp.ge.s32 	%p7, %r81, %r3;
	@%p7 bra 	$L__BB4_31;
	mov.b32 	%r82, 0;
	st.global.u32 	[%rd24+1024], %r82;
$L__BB4_31:
	add.s32 	%r83, %r48, 384;
	setp.ge.s32 	%p8, %r83, %r3;
	@%p8 bra 	$L__BB4_33;
	mov.b32 	%r84, 0;
	st.global.u32 	[%rd24+1536], %r84;
$L__BB4_33:
	add.s32 	%r161, %r161, 4;
	setp.eq.s32 	%p9, %r161, %r165;
	@%p9 bra 	$L__BB4_34;
	bra.uni 	$L__BB4_25;
$L__BB4_34:
	setp.eq.s32 	%p10, %r21, 0;
	@%p10 bra 	$L__BB4_70;
	mov.b32 	%r167, 0;
$L__BB4_36:
	.pragma "nounroll";
	shl.b32 	%r86, %r165, 7;
	add.s32 	%r59, %r86, %r5;
	setp.ge.s32 	%p11, %r59, %r3;
	@%p11 bra 	$L__BB4_38;
	mul.wide.s32 	%rd37, %r59, 4;
	add.s64 	%rd38, %rd3, %rd37;
	mov.b32 	%r87, 0;
	st.global.u32 	[%rd38], %r87;
$L__BB4_38:
	add.s32 	%r165, %r165, 1;
	add.s32 	%r167, %r167, 1;
	setp.ne.s32 	%p12, %r167, %r21;
	@%p12 bra 	$L__BB4_36;
	bra.uni 	$L__BB4_70;
$L__BB4_39:
	setp.lt.s32 	%p25, %r62, 1;
	@%p25 bra 	$L__BB4_70;
	mov.u32 	%r23, %tid.x;
	setp.lt.s32 	%p26, %r63, 1;
	@%p26 bra 	$L__BB4_59;
	and.b32  	%r24, %r63, 15;
	and.b32  	%r25, %r63, 7;
	and.b32  	%r26, %r63, 3;
	mov.b32 	%r154, 0;
	cvt.s64.s32 	%rd15, %r65;
$L__BB4_42:
	shl.b32 	%r127, %r154, 7;
	add.s32 	%r28, %r127, %r23;
	add.s32 	%r128, %r28, %r4;
	cvt.s64.s32 	%rd14, %r128;
	or.b64  	%rd122, %rd14, %rd15;
	and.b64  	%rd123, %rd122, -4294967296;
	setp.ne.s64 	%p35, %rd123, 0;
	@%p35 bra 	$L__BB4_44;
	cvt.u32.u64 	%r129, %rd15;
	cvt.u32.u64 	%r130, %rd14;
	div.u32 	%r131, %r130, %r129;
	cvt.u64.u32 	%rd196, %r131;
	bra.uni 	$L__BB4_45;
$L__BB4_44:
	div.u64 	%rd196, %rd14, %rd15;
$L__BB4_45:
	setp.lt.u32 	%p36, %r63, 16;
	cvt.u32.u64 	%r30, %rd196;
	mov.f32 	%f228, 0f00000000;
	mov.b32 	%r158, 0;
	@%p36 bra 	$L__BB4_48;
	and.b32  	%r134, %r63, 2147483632;
	neg.s32 	%r155, %r134;
	mov.f32 	%f228, 0f00000000;
	mov.b32 	%r156, 0;
$L__BB4_47:
	.pragma "nounroll";
	and.b32  	%r158, %r63, 2147483632;
	cvt.u32.u64 	%r135, %rd14;
	sub.s32 	%r136, %r156, %r65;
	mad.lo.s32 	%r137, %r136, %r30, %r135;
	mul.wide.s32 	%rd124, %r137, 4;
	add.s64 	%rd125, %rd1, %rd124;
	ld.global.f32 	%f124, [%rd125];
	add.s64 	%rd126, %rd2, %rd124;
	ld.global.f32 	%f125, [%rd126];
	fma.rn.f32 	%f126, %f124, %f125, %f228;
	shl.b64 	%rd127, %rd196, 32;
	shr.s64 	%rd128, %rd127, 30;
	add.s64 	%rd129, %rd125, %rd128;
	ld.global.f32 	%f127, [%rd129];
	add.s64 	%rd130, %rd126, %rd128;
	ld.global.f32 	%f128, [%rd130];
	fma.rn.f32 	%f129, %f127, %f128, %f126;
	add.s64 	%rd131, %rd129, %rd128;
	ld.global.f32 	%f130, [%rd131];
	add.s64 	%rd132, %rd130, %rd128;
	ld.global.f32 	%f131, [%rd132];
	fma.rn.f32 	%f132, %f130, %f131, %f129;
	add.s64 	%rd133, %rd131, %rd128;
	ld.global.f32 	%f133, [%rd133];
	add.s64 	%rd134, %rd132, %rd128;
	ld.global.f32 	%f134, [%rd134];
	fma.rn.f32 	%f135, %f133, %f134, %f132;
	add.s64 	%rd135, %rd133, %rd128;
	ld.global.f32 	%f136, [%rd135];
	add.s64 	%rd136, %rd134, %rd128;
	ld.global.f32 	%f137, [%rd136];
	fma.rn.f32 	%f138, %f136, %f137, %f135;
	add.s64 	%rd137, %rd135, %rd128;
	ld.global.f32 	%f139, [%rd137];
	add.s64 	%rd138, %rd136, %rd128;
	ld.global.f32 	%f140, [%rd138];
	fma.rn.f32 	%f141, %f139, %f140, %f138;
	add.s64 	%rd139, %rd137, %rd128;
	ld.global.f32 	%f142, [%rd139];
	add.s64 	%rd140, %rd138, %rd128;
	ld.global.f32 	%f143, [%rd140];
	fma.rn.f32 	%f144, %f142, %f143, %f141;
	add.s64 	%rd141, %rd139, %rd128;
	ld.global.f32 	%f145, [%rd141];
	add.s64 	%rd142, %rd140, %rd128;
	ld.global.f32 	%f146, [%rd142];
	fma.rn.f32 	%f147, %f145, %f146, %f144;
	add.s64 	%rd143, %rd141, %rd128;
	ld.global.f32 	%f148, [%rd143];
	add.s64 	%rd144, %rd142, %rd128;
	ld.global.f32 	%f149, [%rd144];
	fma.rn.f32 	%f150, %f148, %f149, %f147;
	add.s64 	%rd145, %rd143, %rd128;
	ld.global.f32 	%f151, [%rd145];
	add.s64 	%rd146, %rd144, %rd128;
	ld.global.f32 	%f152, [%rd146];
	fma.rn.f32 	%f153, %f151, %f152, %f150;
	add.s64 	%rd147, %rd145, %rd128;
	ld.global.f32 	%f154, [%rd147];
	add.s64 	%rd148, %rd146, %rd128;
	ld.global.f32 	%f155, [%rd148];
	fma.rn.f32 	%f156, %f154, %f155, %f153;
	add.s64 	%rd149, %rd147, %rd128;
	ld.global.f32 	%f157, [%rd149];
	add.s64 	%rd150, %rd148, %rd128;
	ld.global.f32 	%f158, [%rd150];
	fma.rn.f32 	%f159, %f157, %f158, %f156;
	add.s64 	%rd151, %rd149, %rd128;
	ld.global.f32 	%f160, [%rd151];
	add.s64 	%rd152, %rd150, %rd128;
	ld.global.f32 	%f161, [%rd152];
	fma.rn.f32 	%f162, %f160, %f161, %f159;
	add.s64 	%rd153, %rd151, %rd128;
	ld.global.f32 	%f163, [%rd153];
	add.s64 	%rd154, %rd152, %rd128;
	ld.global.f32 	%f164, [%rd154];
	fma.rn.f32 	%f165, %f163, %f164, %f162;
	add.s64 	%rd155, %rd153, %rd128;
	ld.global.f32 	%f166, [%rd155];
	add.s64 	%rd156, %rd154, %rd128;
	ld.global.f32 	%f167, [%rd156];
	fma.rn.f32 	%f168, %f166, %f167, %f165;
	add.s64 	%rd157, %rd155, %rd128;
	ld.global.f32 	%f169, [%rd157];
	add.s64 	%rd158, %rd156, %rd128;
	ld.global.f32 	%f170, [%rd158];
	fma.rn.f32 	%f228, %f169, %f170, %f168;
	add.s32 	%r156, %r156, 16;
	add.s32 	%r155, %r155, 16;
	setp.ne.s32 	%p37, %r155, 0;
	@%p37 bra 	$L__BB4_47;
$L__BB4_48:
	setp.eq.s32 	%p38, %r24, 0;
	@%p38 bra 	$L__BB4_58;
	add.s32 	%r138, %r24, -1;
	setp.lt.u32 	%p39, %r138, 7;
	@%p39 bra 	$L__BB4_51;
	cvt.u32.u64 	%r139, %rd14;
	sub.s32 	%r140, %r158, %r65;
	mad.lo.s32 	%r141, %r140, %r30, %r139;
	mul.wide.s32 	%rd159, %r141, 4;
	add.s64 	%rd160, %rd1, %rd159;
	ld.global.f32 	%f172, [%rd160];
	add.s64 	%rd161, %rd2, %rd159;
	ld.global.f32 	%f173, [%rd161];
	fma.rn.f32 	%f174, %f172, %f173, %f228;
	shl.b64 	%rd162, %rd196, 32;
	shr.s64 	%rd163, %rd162, 30;
	add.s64 	%rd164, %rd160, %rd163;
	ld.global.f32 	%f175, [%rd164];
	add.s64 	%rd165, %rd161, %rd163;
	ld.global.f32 	%f176, [%rd165];
	fma.rn.f32 	%f177, %f175, %f176, %f174;
	add.s64 	%rd166, %rd164, %rd163;
	ld.global.f32 	%f178, [%rd166];
	add.s64 	%rd167, %rd165, %rd163;
	ld.global.f32 	%f179, [%rd167];
	fma.rn.f32 	%f180, %f178, %f179, %f177;
	add.s64 	%rd168, %rd166, %rd163;
	ld.global.f32 	%f181, [%rd168];
	add.s64 	%rd169, %rd167, %rd163;
	ld.global.f32 	%f182, [%rd169];
	fma.rn.f32 	%f183, %f181, %f182, %f180;
	add.s64 	%rd170, %rd168, %rd163;
	ld.global.f32 	%f184, [%rd170];
	add.s64 	%rd171, %rd169, %rd163;
	ld.global.f32 	%f185, [%rd171];
	fma.rn.f32 	%f186, %f184, %f185, %f183;
	add.s64 	%rd172, %rd170, %rd163;
	ld.global.f32 	%f187, [%rd172];
	add.s64 	%rd173, %rd171, %rd163;
	ld.global.f32 	%f188, [%rd173];
	fma.rn.f32 	%f189, %f187, %f188, %f186;
	add.s64 	%rd174, %rd172, %rd163;
	ld.global.f32 	%f190, [%rd174];
	add.s64 	%rd175, %rd173, %rd163;
	ld.global.f32 	%f191, [%rd175];
	fma.rn.f32 	%f192, %f190, %f191, %f189;
	add.s64 	%rd176, %rd174, %rd163;
	ld.global.f32 	%f193, [%rd176];
	add.s64 	%rd177, %rd175, %rd163;
	ld.global.f32 	%f194, [%rd177];
	fma.rn.f32 	%f228, %f193, %f194, %f192;
	add.s32 	%r158, %r158, 8;
$L__BB4_51:
	setp.eq.s32 	%p40, %r25, 0;
	@%p40 bra 	$L__BB4_58;
	add.s32 	%r142, %r25, -1;
	setp.lt.u32 	%p41, %r142, 3;
	@%p41 bra 	$L__BB4_54;
	cvt.u32.u64 	%r143, %rd14;
	sub.s32 	%r144, %r158, %r65;
	mad.lo.s32 	%r145, %r144, %r30, %r143;
	mul.wide.s32 	%rd178, %r145, 4;
	add.s64 	%rd179, %rd1, %rd178;
	ld.global.f32 	%f196, [%rd179];
	add.s64 	%rd180, %rd2, %rd178;
	ld.global.f32 	%f197, [%rd180];
	fma.rn.f32 	%f198, %f196, %f197, %f228;
	shl.b64 	%rd181, %rd196, 32;
	shr.s64 	%rd182, %rd181, 30;
	add.s64 	%rd183, %rd179, %rd182;
	ld.global.f32 	%f199, [%rd183];
	add.s64 	%rd184, %rd180, %rd182;
	ld.global.f32 	%f200, [%rd184];
	fma.rn.f32 	%f201, %f199, %f200, %f198;
	add.s64 	%rd185, %rd183, %rd182;
	ld.global.f32 	%f202, [%rd185];
	add.s64 	%rd186, %rd184, %rd182;
	ld.global.f32 	%f203, [%rd186];
	fma.rn.f32 	%f204, %f202, %f203, %f201;
	add.s64 	%rd187, %rd185, %rd182;
	ld.global.f32 	%f205, [%rd187];
	add.s64 	%rd188, %rd186, %rd182;
	ld.global.f32 	%f206, [%rd188];
	fma.rn.f32 	%f228, %f205, %f206, %f204;
	add.s32 	%r158, %r158, 4;
$L__BB4_54:
	setp.eq.s32 	%p42, %r26, 0;
	@%p42 bra 	$L__BB4_58;
	cvt.u32.u64 	%r146, %rd14;
	setp.eq.s32 	%p43, %r26, 1;
	sub.s32 	%r147, %r158, %r65;
	mad.lo.s32 	%r148, %r147, %r30, %r146;
	mul.wide.s32 	%rd189, %r148, 4;
	add.s64 	%rd19, %rd1, %rd189;
	ld.global.f32 	%f207, [%rd19];
	add.s64 	%rd20, %rd2, %rd189;
	ld.global.f32 	%f208, [%rd20];
	fma.rn.f32 	%f228, %f207, %f208, %f228;
	@%p43 bra 	$L__BB4_58;
	setp.eq.s32 	%p44, %r26, 2;
	shl.b64 	%rd190, %rd196, 32;
	shr.s64 	%rd21, %rd190, 30;
	add.s64 	%rd22, %rd19, %rd21;
	ld.global.f32 	%f209, [%rd22];
	add.s64 	%rd23, %rd20, %rd21;
	ld.global.f32 	%f210, [%rd23];
	fma.rn.f32 	%f228, %f209, %f210, %f228;
	@%p44 bra 	$L__BB4_58;
	add.s64 	%rd191, %rd22, %rd21;
	ld.global.f32 	%f211, [%rd191];
	add.s64 	%rd192, %rd23, %rd21;
	ld.global.f32 	%f212, [%rd192];
	fma.rn.f32 	%f228, %f211, %f212, %f228;
$L__BB4_58:
	mul.wide.s32 	%rd193, %r28, 4;
	add.s64 	%rd194, %rd3, %rd193;
	st.global.f32 	[%rd194], %f228;
	add.s32 	%r154, %r154, 1;
	setp.eq.s32 	%p45, %r154, %r62;
	@%p45 bra 	$L__BB4_70;
	bra.uni 	$L__BB4_42;
$L__BB4_59:
	and.b32  	%r43, %r62, 7;
	setp.lt.u32 	%p27, %r62, 8;
	mov.b32 	%r163, 0;
	@%p27 bra 	$L__BB4_62;
	and.b32  	%r163, %r62, 2147483640;
	mov.b32 	%r160, 0;
$L__BB4_61:
	.pragma "nounroll";
	shl.b32 	%r112, %r160, 7;
	add.s32 	%r113, %r112, %r23;
	mul.wide.u32 	%rd112, %r113, 4;
	add.s64 	%rd113, %rd3, %rd112;
	mov.b32 	%r114, 0;
	st.global.u32 	[%rd113], %r114;
	add.s32 	%r115, %r113, 128;
	mul.wide.s32 	%rd114, %r115, 4;
	add.s64 	%rd115, %rd3, %rd114;
	st.global.u32 	[%rd115], %r114;
	st.global.u32 	[%rd115+512], %r114;
	st.global.u32 	[%rd115+1024], %r114;
	st.global.u32 	[%rd115+1536], %r114;
	st.global.u32 	[%rd115+2048], %r114;
	st.global.u32 	[%rd115+2560], %r114;
	st.global.u32 	[%rd115+3072], %r114;
	add.s32 	%r160, %r160, 8;
	setp.eq.s32 	%p28, %r160, %r163;
	@%p28 bra 	$L__BB4_62;
	bra.uni 	$L__BB4_61;
$L__BB4_62:
	setp.eq.s32 	%p29, %r43, 0;
	@%p29 bra 	$L__BB4_70;
	and.b32  	%r51, %r62, 3;
	setp.lt.u32 	%p30, %r43, 4;
	@%p30 bra 	$L__BB4_65;
	shl.b32 	%r116, %r163, 7;
	add.s32 	%r117, %r116, %r23;
	mul.wide.s32 	%rd116, %r117, 4;
	add.s64 	%rd117, %rd3, %rd116;
	mov.b32 	%r118, 0;
	st.global.u32 	[%rd117], %r118;
	st.global.u32 	[%rd117+512], %r118;
	st.global.u32 	[%rd117+1024], %r118;
	st.global.u32 	[%rd117+1536], %r118;
	add.s32 	%r163, %r163, 4;
$L__BB4_65:
	setp.eq.s32 	%p31, %r51, 0;
	@%p31 bra 	$L__BB4_70;
	setp.eq.s32 	%p32, %r51, 1;
	@%p32 bra 	$L__BB4_68;
	shl.b32 	%r119, %r163, 7;
	add.s32 	%r120, %r119, %r23;
	mul.wide.s32 	%rd118, %r120, 4;
	add.s64 	%rd119, %rd3, %rd118;
	mov.b32 	%r121, 0;
	st.global.u32 	[%rd119], %r121;
	st.global.u32 	[%rd119+512], %r121;
	add.s32 	%r163, %r163, 2;
$L__BB4_68:
	and.b32  	%r122, %r62, 1;
	setp.eq.b32 	%p33, %r122, 1;
	not.pred 	%p34, %p33;
	@%p34 bra 	$L__BB4_70;
	shl.b32 	%r123, %r163, 7;
	add.s32 	%r124, %r123, %r23;
	mul.wide.s32 	%rd120, %r124, 4;
	add.s64 	%rd121, %rd3, %rd120;
	mov.b32 	%r125, 0;
	st.global.u32 	[%rd121], %r125;
$L__BB4_70:
	ret;

}
	// .globl	_ZN3cub18CUB_300001_SM_10006detail6reduce28DeviceReduceSingleTileKernelINS2_10policy_hubIfjN4cuda3std3__44plusIfEEE10Policy1000EN6thrust24THRUST_300001_SM_1000_NS18transform_iteratorINSD_12zip_functionINS7_10multipliesIfEEEENSD_12zip_iteratorINS7_5tupleIJNSD_6detail15normal_iteratorINSD_10device_ptrIfEEEESP_EEEEENSD_11use_defaultESS_EEPfjS9_ffNS7_10__identityEEEvT0_T1_T2_T3_T4_T6_
.visible .entry _ZN3cub18CUB_300001_SM_10006detail6reduce28DeviceReduceSingleTileKernelINS2_10policy_hubIfjN4cuda3std3__44plusIfEEE10Policy1000EN6thrust24THRUST_300001_SM_1000_NS18transform_iteratorINSD_12zip_functionINS7_10multipliesIfEEEENSD_12zip_iteratorINS7_5tupleIJNSD_6detail15normal_iteratorINSD_10device_ptrIfEEEESP_EEEEENSD_11use_defaultESS_EEPfjS9_ffNS7_10__identityEEEvT0_T1_T2_T3_T4_T6_(
	.param .align 8 .b8 _ZN3cub18CUB_300001_SM_10006detail6reduce28DeviceReduceSingleTileKernelINS2_10policy_hubIfjN4cuda3std3__44plusIfEEE10Policy1000EN6thrust24THRUST_300001_SM_1000_NS18transform_iteratorINSD_12zip_functionINS7_10multipliesIfEEEENSD_12zip_iteratorINS7_5tupleIJNSD_6detail15normal_iteratorINSD_10device_ptrIfEEEESP_EEEEENSD_11use_defaultESS_EEPfjS9_ffNS7_10__identityEEEvT0_T1_T2_T3_T4_T6__param_0[24],
	.param .u64 .ptr .align 1 _ZN3cub18CUB_300001_SM_10006detail6reduce28DeviceReduceSingleTileKernelINS2_10policy_hubIfjN4cuda3std3__44plusIfEEE10Policy1000EN6thrust24THRUST_300001_SM_1000_NS18transform_iteratorINSD_12zip_functionINS7_10multipliesIfEEEENSD_12zip_iteratorINS7_5tupleIJNSD_6detail15normal_iteratorINSD_10device_ptrIfEEEESP_EEEEENSD_11use_defaultESS_EEPfjS9_ffNS7_10__identityEEEvT0_T1_T2_T3_T4_T6__param_1,
	.param .u32 _ZN3cub18CUB_300001_SM_10006detail6reduce28DeviceReduceSingleTileKernelINS2_10policy_hubIfjN4cuda3std3__44plusIfEEE10Policy1000EN6thrust24THRUST_300001_SM_1000_NS18transform_iteratorINSD_12zip_functionINS7_10multipliesIfEEEENSD_12zip_iteratorINS7_5tupleIJNSD_6detail15normal_iteratorINSD_10device_ptrIfEEEESP_EEEEENSD_11use_defaultESS_EEPfjS9_ffNS7_10__identityEEEvT0_T1_T2_T3_T4_T6__param_2,
	.param .align 1 .b8 _ZN3cub18CUB_300001_SM_10006detail6reduce28DeviceReduceSingleTileKernelINS2_10policy_hubIfjN4cuda3std3__44plusIfEEE10Policy1000EN6thrust24THRUST_300001_SM_1000_NS18transform_iteratorINSD_12zip_functionINS7_10multipliesIfEEEENSD_12zip_iteratorINS7_5tupleIJNSD_6detail15normal_iteratorINSD_10device_ptrIfEEEESP_EEEEENSD_11use_defaultESS_EEPfjS9_ffNS7_10__identityEEEvT0_T1_T2_T3_T4_T6__param_3[1],
	.param .f32 _ZN3cub18CUB_300001_SM_10006detail6reduce28DeviceReduceSingleTileKernelINS2_10policy_hubIfjN4cuda3std3__44plusIfEEE10Policy1000EN6thrust24THRUST_300001_SM_1000_NS18transform_iteratorINSD_12zip_functionINS7_10multipliesIfEEEENSD_12zip_iteratorINS7_5tupleIJNSD_6detail15normal_iteratorINSD_10device_ptrIfEEEESP_EEEEENSD_11use_defaultESS_EEPfjS9_ffNS7_10__identityEEEvT0_T1_T2_T3_T4_T6__param_4,
	.param .align 1 .b8 _ZN3cub18CUB_300001_SM_10006detail6reduce28DeviceReduceSingleTileKernelINS2_10policy_hubIfjN4cuda3std3__44plusIfEEE10Policy1000EN6thrust24THRUST_300001_SM_1000_NS18transform_iteratorINSD_12zip_functionINS7_10multipliesIfEEEENSD_12zip_iteratorINS7_5tupleIJNSD_6detail15normal_iteratorINSD_10device_ptrIfEEEESP_EEEEENSD_11use_defaultESS_EEPfjS9_ffNS7_10__identityEEEvT0_T1_T2_T3_T4_T6__param_5[1]
)
.maxntid 512
.minnctapersm 1
{
	.reg .pred 	%p<67>;
	.reg .b16 	%rs<9>;
	.reg .b32 	%r<220>;
	.reg .b32 	%f<491>;
	.reg .b64 	%rd<128>;
	// demoted variable
	.shared .align 4 .b8 _ZZN3cub18CUB_300001_SM_10006detail6reduce28DeviceReduceSingleTileKernelINS2_10policy_hubIfjN4cuda3std3__44plusIfEEE10Policy1000EN6thrust24THRUST_300001_SM_1000_NS18transform_iteratorINSD_12zip_functionINS7_10multipliesIfEEEENSD_12zip_iteratorINS7_5tupleIJNSD_6detail15normal_iteratorINSD_10device_ptrIfEEEESP_EEEEENSD_11use_defaultESS_EEPfjS9_ffNS7_10__identityEEEvT0_T1_T2_T3_T4_T6_E12temp_storage[84];
	ld.param.u64 	%rd19, [_ZN3cub18CUB_300001_SM_10006detail6reduce28DeviceReduceSingleTileKernelINS2_10policy_hubIfjN4cuda3std3__44plusIfEEE10Policy1000EN6thrust24THRUST_300001_SM_1000_NS18transform_iteratorINSD_12zip_functionINS7_10multipliesIfEEEENSD_12zip_iteratorINS7_5tupleIJNSD_6detail15normal_iteratorINSD_10device_ptrIfEEEESP_EEEEENSD_11use_defaultESS_EEPfjS9_ffNS7_10__identityEEEvT0_T1_T2_T3_T4_T6__param_0+8];
	ld.param.u64 	%rd18, [_ZN3cub18CUB_300001_SM_10006detail6reduce28DeviceReduceSingleTileKernelINS2_10policy_hubIfjN4cuda3std3__44plusIfEEE10Policy1000EN6thrust24THRUST_300001_SM_1000_NS18transform_iteratorINSD_12zip_functionINS7_10multipliesIfEEEENSD_12zip_iteratorINS7_5tupleIJNSD_6detail15normal_iteratorINSD_10device_ptrIfEEEESP_EEEEENSD_11use_defaultESS_EEPfjS9_ffNS7_10__identityEEEvT0_T1_T2_T3_T4_T6__param_0];
	ld.param.u64 	%rd20, [_ZN3cub18CUB_300001_SM_10006detail6reduce28DeviceReduceSingleTileKernelINS2_10policy_hubIfjN4cuda3std3__44plusIfEEE10Policy1000EN6thrust24THRUST_300001_SM_1000_NS18transform_iteratorINSD_12zip_functionINS7_10multipliesIfEEEENSD_12zip_iteratorINS7_5tupleIJNSD_6detail15normal_iteratorINSD_10device_ptrIfEEEESP_EEEEENSD_11use_defaultESS_EEPfjS9_ffNS7_10__identityEEEvT0_T1_T2_T3_T4_T6__param_1];
	ld.param.u32 	%r51, [_ZN3cub18CUB_300001_SM_10006detail6reduce28DeviceReduceSingleTileKernelINS2_10policy_hubIfjN4cuda3std3__44plusIfEEE10Policy1000EN6thrust24THRUST_300001_SM_1000_NS18transform_iteratorINSD_12zip_functionINS7_10multipliesIfEEEENSD_12zip_iteratorINS7_5tupleIJNSD_6detail15normal_iteratorINSD_10device_ptrIfEEEESP_EEEEENSD_11use_defaultESS_EEPfjS9_ffNS7_10__identityEEEvT0_T1_T2_T3_T4_T6__param_2];
	ld.param.f32 	%f42, [_ZN3cub18CUB_300001_SM_10006detail6reduce28DeviceReduceSingleTileKernelINS2_10policy_hubIfjN4cuda3std3__44plusIfEEE10Policy1000EN6thrust24THRUST_300001_SM_1000_NS18transform_iteratorINSD_12zip_functionINS7_10multipliesIfEEEENSD_12zip_iteratorINS7_5tupleIJNSD_6detail15normal_iteratorINSD_10device_ptrIfEEEESP_EEEEENSD_11use_defaultESS_EEPfjS9_ffNS7_10__identityEEEvT0_T1_T2_T3_T4_T6__param_4];
	cvta.to.global.u64 	%rd1, %rd20;
	setp.ne.s32 	%p1, %r51, 0;
	@%p1 bra 	$L__BB5_3;
	mov.u32 	%r202, %tid.x;
	setp.ne.s32 	%p66, %r202, 0;
	@%p66 bra 	$L__BB5_52;
	st.global.f32 	[%rd1], %f42;
	bra.uni 	$L__BB5_52;
$L__BB5_3:
	cvta.to.global.u64 	%rd2, %rd18;
	cvta.to.global.u64 	%rd3, %rd19;
	setp.gt.u32 	%p2, %r51, 8191;
	@%p2 bra 	$L__BB5_28;
	mov.u32 	%r1, %tid.x;
	setp.ge.u32 	%p24, %r1, %r51;
	mov.f32 	%f478, 0f00000000;
	mov.u32 	%r206, %r1;
	@%p24 bra 	$L__BB5_6;
	mul.wide.u32 	%rd112, %r1, 4;
	add.s64 	%rd113, %rd2, %rd112;
	add.s64 	%rd114, %rd3, %rd112;
	ld.global.f32 	%f280, [%rd113];
	ld.global.f32 	%f281, [%rd114];
	mul.f32 	%f478, %f280, %f281;
	add.s32 	%r206, %r1, 512;
$L__BB5_6:
	setp.ge.u32 	%p25, %r206, %r51;
	@%p25 bra 	$L__BB5_19;
	not.b32 	%r129, %r206;
	add.s32 	%r130, %r51, %r129;
	shr.u32 	%r131, %r130, 9;
	add.s32 	%r4, %r131, 1;
	and.b32  	%r5, %r4, 15;
	setp.lt.u32 	%p26, %r130, 7680;
	@%p26 bra 	$L__BB5_10;
	and.b32  	%r132, %r4, 16777200;
	neg.s32 	%r204, %r132;
	mul.wide.u32 	%rd115, %r206, 4;
	or.b64  	%rd116, %rd115, 16384;
	add.s64 	%rd125, %rd2, %rd116;
	add.s64 	%rd124, %rd3, %rd116;
$L__BB5_9:
	.pragma "nounroll";
	ld.global.f32 	%f283, [%rd125+-16384];
	ld.global.f32 	%f284, [%rd124+-16384];
	fma.rn.f32 	%f285, %f283, %f284, %f478;
	ld.global.f32 	%f286, [%rd125+-14336];
	ld.global.f32 	%f287, [%rd124+-14336];
	fma.rn.f32 	%f288, %f286, %f287, %f285;
	ld.global.f32 	%f289, [%rd125+-12288];
	ld.global.f32 	%f290, [%rd124+-12288];
	fma.rn.f32 	%f291, %f289, %f290, %f288;
	ld.global.f32 	%f292, [%rd125+-10240];
	ld.global.f32 	%f293, [%rd124+-10240];
	fma.rn.f32 	%f294, %f292, %f293, %f291;
	ld.global.f32 	%f295, [%rd125+-8192];
	ld.global.f32 	%f296, [%rd124+-8192];
	fma.rn.f32 	%f297, %f295, %f296, %f294;
	ld.global.f32 	%f298, [%rd125+-6144];
	ld.global.f32 	%f299, [%rd124+-6144];
	fma.rn.f32 	%f300, %f298, %f299, %f297;
	ld.global.f32 	%f301, [%rd125+-4096];
	ld.global.f32 	%f302, [%rd124+-4096];
	fma.rn.f32 	%f303, %f301, %f302, %f300;
	ld.global.f32 	%f304, [%rd125+-2048];
	ld.global.f32 	%f305, [%rd124+-2048];
	fma.rn.f32 	%f306, %f304, %f305, %f303;
	ld.global.f32 	%f307, [%rd125];
	ld.global.f32 	%f308, [%rd124];
	fma.rn.f32 	%f309, %f307, %f308, %f306;
	ld.global.f32 	%f310, [%rd125+2048];
	ld.global.f32 	%f311, [%rd124+2048];
	fma.rn.f32 	%f312, %f310, %f311, %f309;
	ld.global.f32 	%f313, [%rd125+4096];
	ld.global.f32 	%f314, [%rd124+4096];
	fma.rn.f32 	%f315, %f313, %f314, %f312;
	ld.global.f32 	%f316, [%rd125+6144];
	ld.global.f32 	%f317, [%rd124+6144];
	fma.rn.f32 	%f318, %f316, %f317, %f315;
	ld.global.f32 	%f319, [%rd125+8192];
	ld.global.f32 	%f320, [%rd124+8192];
	fma.rn.f32 	%f321, %f319, %f320, %f318;
	ld.global.f32 	%f322, [%rd125+10240];
	ld.global.f32 	%f323, [%rd124+10240];
	fma.rn.f32 	%f324, %f322, %f323, %f321;
	ld.global.f32 	%f325, [%rd125+12288];
	ld.global.f32 	%f326, [%rd124+12288];
	fma.rn.f32 	%f327, %f325, %f326, %f324;
	ld.global.f32 	%f328, [%rd125+14336];
	ld.global.f32 	%f329, [%rd124+14336];
	fma.rn.f32 	%f478, %f328, %f329, %f327;
	add.s32 	%r206, %r206, 8192;
	add.s32 	%r204, %r204, 16;
	add.s64 	%rd125, %rd125, 32768;
	add.s64 	%rd124, %rd124, 32768;
	setp.ne.s32 	%p27, %r204, 0;
	@%p27 bra 	$L__BB5_9;
$L__BB5_10:
	setp.eq.s32 	%p28, %r5, 0;
	@%p28 bra 	$L__BB5_19;
	and.b32  	%r12, %r4, 7;
	setp.lt.u32 	%p29, %r5, 8;
	@%p29 bra 	$L__BB5_13;
	mul.wide.u32 	%rd117, %r206, 4;
	add.s64 	%rd118, %rd2, %rd117;
	add.s64 	%rd119, %rd3, %rd117;
	ld.global.f32 	%f331, [%rd118];
	ld.global.f32 	%f332, [%rd119];
	fma.rn.f32 	%f333, %f331, %f332, %f478;
	ld.global.f32 	%f334, [%rd118+2048];
	ld.global.f32 	%f335, [%rd119+2048];
	fma.rn.f32 	%f336, %f334, %f335, %f333;
	ld.global.f32 	%f337, [%rd118+4096];
	ld.global.f32 	%f338, [%rd119+4096];
	fma.rn.f32 	%f339, %f337, %f338, %f336;
	ld.global.f32 	%f340, [%rd118+6144];
	ld.global.f32 	%f341, [%rd119+6144];
	fma.rn.f32 	%f342, %f340, %f341, %f339;
	ld.global.f32 	%f343, [%rd118+8192];
	ld.global.f32 	%f344, [%rd119+8192];
	fma.rn.f32 	%f345, %f343, %f344, %f342;
	ld.global.f32 	%f346, [%rd118+10240];
	ld.global.f32 	%f347, [%rd119+10240];
	fma.rn.f32 	%f348, %f346, %f347, %f345;
	ld.global.f32 	%f349, [%rd118+12288];
	ld.global.f32 	%f350, [%rd119+12288];
	fma.rn.f32 	%f351, %f349, %f350, %f348;
	ld.global.f32 	%f352, [%rd118+14336];
	ld.global.f32 	%f353, [%rd119+14336];
	fma.rn.f32 	%f478, %f352, %f353, %f351;
	add.s32 	%r206, %r206, 4096;
$L__BB5_13:
	setp.eq.s32 	%p30, %r12, 0;
	@%p30 bra 	$L__BB5_19;
	and.b32  	%r15, %r4, 3;
	setp.lt.u32 	%p31, %r12, 4;
	@%p31 bra 	$L__BB5_16;
	mul.wide.u32 	%rd120, %r206, 4;
	add.s64 	%rd121, %rd2, %rd120;
	add.s64 	%rd122, %rd3, %rd120;
	ld.global.f32 	%f355, [%rd121];
	ld.global.f32 	%f356, [%rd122];
	fma.rn.f32 	%f357, %f355, %f356, %f478;
	ld.global.f32 	%f358, [%rd121+2048];
	ld.global.f32 	%f359, [%rd122+2048];
	fma.rn.f32 	%f360, %f358, %f359, %f357;
	ld.global.f32 	%f361, [%rd121+4096];
	ld.global.f32 	%f362, [%rd122+4096];
	fma.rn.f32 	%f363, %f361, %f362, %f360;
	ld.global.f32 	%f364, [%rd121+6144];
	ld.global.f32 	%f365, [%rd122+6144];
	fma.rn.f32 	%f478, %f364, %f365, %f363;
	add.s32 	%r206, %r206, 2048;
$L__BB5_16:
	setp.eq.s32 	%p32, %r15, 0;
	@%p32 bra 	$L__BB5_19;
	mul.wide.u32 	%rd123, %r206, 4;
	add.s64 	%rd127, %rd3, %rd123;
	add.s64 	%rd126, %rd2, %rd123;
	neg.s32 	%r209, %r15;
$L__BB5_18:
	.pragma "nounroll";
	ld.global.f32 	%f366, [%rd126];
	ld.global.f32 	%f367, [%rd127];
	fma.rn.f32 	%f478, %f366, %f367, %f478;
	add.s64 	%rd127, %rd127, 2048;
	add.s64 	%rd126, %rd126, 2048;
	add.s32 	%r209, %r209, 1;
	setp.ne.s32 	%p33, %r209, 0;
	@%p33 bra 	$L__BB5_18;
$L__BB5_19:
	setp.lt.u32 	%p34, %r51, 512;
	@%p34 bra 	$L__BB5_24;
	// begin inline asm
	mov.u32 %r171, %laneid;
	// end inline asm
	mov.b32 	%r173, %f478;
	mov.b32 	%r174, 1;
	mov.b32 	%r195, 31;
	mov.b32 	%r196, -1;
	// begin inline asm
	shfl.sync.down.b32 %r172, %r173, %r174, %r195, %r196;
	// end inline asm
	setp.gt.s32 	%p58, %r171, 30;
	mov.b32 	%f426, %r172;
	add.f32 	%f427, %f478, %f426;
	selp.f32 	%f428, %f478, %f427, %p58;
	mov.b32 	%r178, %f428;
	mov.b32 	%r179, 2;
	// begin inline asm
	shfl.sync.down.b32 %r177, %r178, %r179, %r195, %r196;
	// end inline asm
	setp.gt.s32 	%p59, %r171, 29;
	mov.b32 	%f429, %r177;
	add.f32 	%f430, %f428, %f429;
	selp.f32 	%f431, %f428, %f430, %p59;
	mov.b32 	%r183, %f431;
	mov.b32 	%r184, 4;
	// begin inline asm
	shfl.sync.down.b32 %r182, %r183, %r184, %r195, %r196;
	// end inline asm
	setp.gt.s32 	%p60, %r171, 27;
	mov.b32 	%f432, %r182;
	add.f32 	%f433, %f431, %f432;
	selp.f32 	%f434, %f431, %f433, %p60;
	mov.b32 	%r188, %f434;
	mov.b32 	%r189, 8;
	// begin inline asm
	shfl.sync.down.b32 %r187, %r188, %r189, %r195, %r196;
	// end inline asm
	setp.gt.s32 	%p61, %r171, 23;
	mov.b32 	%f435, %r187;
	add.f32 	%f436, %f434, %f435;
	selp.f32 	%f437, %f434, %f436, %p61;
	mov.b32 	%r193, %f437;
	mov.b32 	%r194, 16;
	// begin inline asm
	shfl.sync.down.b32 %r192, %r193, %r194, %r195, %r196;
	// end inline asm
	setp.gt.s32 	%p62, %r171, 15;
	mov.b32 	%f438, %r192;
	add.f32 	%f16, %f437, %f438;
	selp.f32 	%f490, %f437, %f16, %p62;
	setp.ne.s32 	%p63, %r171, 0;
	@%p63 bra 	$L__BB5_22;
	shr.u32 	%r197, %r1, 3;
	and.b32  	%r198, %r197, 124;
	mov.u32 	%r199, _ZZN3cub18CUB_300001_SM_10006detail6reduce28DeviceReduceSingleTileKernelINS2_10policy_hubIfjN4cuda3std3__44plusIfEEE10Policy1000EN6thrust24THRUST_300001_SM_1000_NS18transform_iteratorINSD_12zip_functionINS7_10multipliesIfEEEENSD_12zip_iteratorINS7_5tupleIJNSD_6detail15normal_iteratorINSD_10device_ptrIfEEEESP_EEEEENSD_11use_defaultESS_EEPfjS9_ffNS7_10__identityEEEvT0_T1_T2_T3_T4_T6_E12temp_storage;
	add.s32 	%r200, %r199, %r198;
	st.shared.f32 	[%r200+16], %f16;
$L__BB5_22:
	bar.sync 	0;
	setp.ne.s32 	%p64, %r1, 0;
	@%p64 bra 	$L__BB5_50;
	ld.shared.f32 	%f439, [_ZZN3cub18CUB_300001_SM_10006detail6reduce28DeviceReduceSingleTileKernelINS2_10policy_hubIfjN4cuda3std3__44plusIfEEE10Policy1000EN6thrust24THRUST_300001_SM_1000_NS18transform_iteratorINSD_12zip_functionINS7_10multipliesIfEEEENSD_12zip_iteratorINS7_5tupleIJNSD_6detail15normal_iteratorINSD_10device_ptrIfEEEESP_EEEEENSD_11use_defaultESS_EEPfjS9_ffNS7_10__identityEEEvT0_T1_T2_T3_T4_T6_E12temp_storage+20];
	add.f32 	%f440, %f490, %f439;
	ld.shared.f32 	%f441, [_ZZN3cub18CUB_300001_SM_10006detail6reduce28DeviceReduceSingleTileKernelINS2_10policy_hubIfjN4cuda3std3__44plusIfEEE10Policy1000EN6thrust24THRUST_300001_SM_1000_NS18transform_iteratorINSD_12zip_functionINS7_10multipliesIfEEEENSD_12zip_iteratorINS7_5tupleIJNSD_6detail15normal_iteratorINSD_10device_ptrIfEEEESP_EEEEENSD_11use_defaultESS_EEPfjS9_ffNS7_10__identityEEEvT0_T1_T2_T3_T4_T6_E12temp_storage+24];
	add.f32 	%f442, %f440, %f441;
	ld.shared.f32 	%f443, [_ZZN3cub18CUB_300001_SM_10006detail6reduce28DeviceReduceSingleTileKernelINS2_10policy_hubIfjN4cuda3std3__44plusIfEEE10Policy1000EN6thrust24THRUST_300001_SM_1000_NS18transform_iteratorINSD_12zip_functionINS7_10multipliesIfEEEENSD_12zip_iteratorINS7_5tupleIJNSD_6detail15normal_iteratorINSD_10device_ptrIfEEEESP_EEEEENSD_11use_defaultESS_EEPfjS9_ffNS7_10__identityEEEvT0_T1_T2_T3_T4_T6_E12temp_storage+28];
	add.f32 	%f444, %f442, %f443;
	ld.shared.f32 	%f445, [_ZZN3cub18CUB_300001_SM_10006detail6reduce28DeviceReduceSingleTileKernelINS2_10policy_hubIfjN4cuda3std3__44plusIfEEE10Policy1000EN6thrust24THRUST_300001_SM_1000_NS18transform_iteratorINSD_12zip_functionINS7_10multipliesIfEEEENSD_12zip_iteratorINS7_5tupleIJNSD_6detail15normal_iteratorINSD_10device_ptrIfEEEESP_EEEEENSD_11use_defaultESS_EEPfjS9_ffNS7_10__identityEEEvT0_T1_T2_T3_T4_T6_E12temp_storage+32];
	add.f32 	%f446, %f444, %f445;
	ld.shared.f32 	%f447, [_ZZN3cub18CUB_300001_SM_10006detail6reduce28DeviceReduceSingleTileKernelINS2_10policy_hubIfjN4cuda3std3__44plusIfEEE10Policy1000EN6thrust24THRUST_300001_SM_1000_NS18transform_iteratorINSD_12zip_functionINS7_10multipliesIfEEEENSD_12zip_iteratorINS7_5tupleIJNSD_6detail15normal_iteratorINSD_10device_ptrIfEEEESP_EEEEENSD_11use_defaultESS_EEPfjS9_ffNS7_10__identityEEEvT0_T1_T2_T3_T4_T6_E12temp_storage+36];
	add.f32 	%f448, %f446, %f447;
	ld.shared.f32 	%f449, [_ZZN3cub18CUB_300001_SM_10006detail6reduce28DeviceReduceSingleTileKernelINS2_10policy_hubIfjN4cuda3std3__44plusIfEEE10Policy1000EN6thrust24THRUST_300001_SM_1000_NS18transform_iteratorINSD_12zip_functionINS7_10multipliesIfEEEENSD_12zip_iteratorINS7_5tupleIJNSD_6detail15normal_iteratorINSD_10device_ptrIfEEEESP_EEEEENSD_11use_defaultESS_EEPfjS9_ffNS7_10__identityEEEvT0_T1_T2_T3_T4_T6_E12temp_storage+40];
	add.f32 	%f450, %f448, %f449;
	ld.shared.f32 	%f451, [_ZZN3cub18CUB_300001_SM_10006detail6reduce28DeviceReduceSingleTileKernelINS2_10policy_hubIfjN4cuda3std3__44plusIfEEE10Policy1000EN6thrust24THRUST_300001_SM_1000_NS18transform_iteratorINSD_12zip_functionINS7_10multipliesIfEEEENSD_12zip_iteratorINS7_5tupleIJNSD_6detail15normal_iteratorINSD_10device_ptrIfEEEESP_EEEEENSD_11use_defaultESS_EEPfjS9_ffNS7_10__identityEEEvT0_T1_T2_T3_T4_T6_E12temp_storage+44];
	add.f32 	%f452, %f450, %f451;
	ld.shared.f32 	%f453, [_ZZN3cub18CUB_300001_SM_10006detail6reduce28DeviceReduceSingleTileKernelINS2_10policy_hubIfjN4cuda3std3__44plusIfEEE10Policy1000EN6thrust24THRUST_300001_SM_1000_NS18transform_iteratorINSD_12zip_functionINS7_10multipliesIfEEEENSD_12zip_iteratorINS7_5tupleIJNSD_6detail15normal_iteratorINSD_10device_ptrIfEEEESP_EEEEENSD_11use_defaultESS_EEPfjS9_ffNS7_10__identityEEEvT0_T1_T2_T3_T4_T6_E12temp_storage+48];
	add.f32 	%f454, %f452, %f453;
	ld.shared.f32 	%f455, [_ZZN3cub18CUB_300001_SM_10006detail6reduce28DeviceReduceSingleTileKernelINS2_10policy_hubIfjN4cuda3std3__44plusIfEEE10Policy1000EN6thrust24THRUST_300001_SM_1000_NS18transform_iteratorINSD_12zip_functionINS7_10multipliesIfEEEENSD_12zip_iteratorINS7_5tupleIJNSD_6detail15normal_iteratorINSD_10device_ptrIfEEEESP_EEEEENSD_11use_defaultESS_EEPfjS9_ffNS7_10__identityEEEvT0_T1_T2_T3_T4_T6_E12temp_storage+52];
	add.f32 	%f456, %f454, %f455;
	ld.shared.f32 	%f457, [_ZZN3cub18CUB_300001_SM_10006detail6reduce28DeviceReduceSingleTileKernelINS2_10policy_hubIfjN4cuda3std3__44plusIfEEE10Policy1000EN6thrust24THRUST_300001_SM_1000_NS18transform_iteratorINSD_12zip_functionINS7_10multipliesIfEEEENSD_12zip_iteratorINS7_5tupleIJNSD_6detail15normal_iteratorINSD_10device_ptrIfEEEESP_EEEEENSD_11use_defaultESS_EEPfjS9_ffNS7_10__identityEEEvT0_T1_T2_T3_T4_T6_E12temp_storage+56];
	add.f32 	%f458, %f456, %f457;
	ld.shared.f32 	%f459, [_ZZN3cub18CUB_300001_SM_10006detail6reduce28DeviceReduceSingleTileKernelINS2_10policy_hubIfjN4cuda3std3__44plusIfEEE10Policy1000EN6thrust24THRUST_300001_SM_1000_NS18transform_iteratorINSD_12zip_functionINS7_10multipliesIfEEEENSD_12zip_iteratorINS7_5tupleIJNSD_6detail15normal_iteratorINSD_10device_ptrIfEEEESP_EEEEENSD_11use_defaultESS_EEPfjS9_ffNS7_10__identityEEEvT0_T1_T2_T3_T4_T6_E12temp_storage+60];
	add.f32 	%f460, %f458, %f459;
	ld.shared.f32 	%f461, [_ZZN3cub18CUB_300001_SM_10006detail6reduce28DeviceReduceSingleTileKernelINS2_10policy_hubIfjN4cuda3std3__44plusIfEEE10Policy1000EN6thrust24THRUST_300001_SM_1000_NS18transform_iteratorINSD_12zip_functionINS7_10multipliesIfEEEENSD_12zip_iteratorINS7_5tupleIJNSD_6detail15normal_iteratorINSD_10device_ptrIfEEEESP_EEEEENSD_11use_defaultESS_EEPfjS9_ffNS7_10__identityEEEvT0_T1_T2_T3_T4_T6_E12temp_storage+64];
	add.f32 	%f462, %f460, %f461;
	ld.shared.f32 	%f463, [_ZZN3cub18CUB_300001_SM_10006detail6reduce28DeviceReduceSingleTileKernelINS2_10policy_hubIfjN4cuda3std3__44plusIfEEE10Policy1000EN6thrust24THRUST_300001_SM_1000_NS18transform_iteratorINSD_12zip_functionINS7_10multipliesIfEEEENSD_12zip_iteratorINS7_5tupleIJNSD_6detail15normal_iteratorINSD_10device_ptrIfEEEESP_EEEEENSD_11use_defaultESS_EEPfjS9_ffNS7_10__identityEEEvT0_T1_T2_T3_T4_T6_E12temp_storage+68];
	add.f32 	%f464, %f462, %f463;
	ld.shared.f32 	%f465, [_ZZN3cub18CUB_300001_SM_10006detail6reduce28DeviceReduceSingleTileKernelINS2_10policy_hubIfjN4cuda3std3__44plusIfEEE10Policy1000EN6thrust24THRUST_300001_SM_1000_NS18transform_iteratorINSD_12zip_functionINS7_10multipliesIfEEEENSD_12zip_iteratorINS7_5tupleIJNSD_6detail15normal_iteratorINSD_10device_ptrIfEEEESP_EEEEENSD_11use_defaultESS_EEPfjS9_ffNS7_10__identityEEEvT0_T1_T2_T3_T4_T6_E12temp_storage+72];
	add.f32 	%f466, %f464, %f465;
	ld.shared.f32 	%f467, [_ZZN3cub18CUB_300001_SM_10006detail6reduce28DeviceReduceSingleTileKernelINS2_10policy_hubIfjN4cuda3std3__44plusIfEEE10Policy1000EN6thrust24THRUST_300001_SM_1000_NS18transform_iteratorINSD_12zip_functionINS7_10multipliesIfEEEENSD_12zip_iteratorINS7_5tupleIJNSD_6detail15normal_iteratorINSD_10device_ptrIfEEEESP_EEEEENSD_11use_defaultESS_EEPfjS9_ffNS7_10__identityEEEvT0_T1_T2_T3_T4_T6_E12temp_storage+76];
	add.f32 	%f490, %f466, %f467;
	bra.uni 	$L__BB5_50;
$L__BB5_24:
	// begin inline asm
	mov.u32 %r133, %laneid;
	// end inline asm
	and.b32  	%r159, %r1, 992;
	add.s32 	%r160, %r159, 32;
	setp.gt.u32 	%p35, %r160, %r51;
	not.b32 	%r161, %r159;
	add.s32 	%r162, %r51, %r161;
	selp.b32 	%r157, %r162, 31, %p35;
	mov.b32 	%r135, %f478;
	mov.b32 	%r136, 1;
	mov.b32 	%r158, -1;
	// begin inline asm
	shfl.sync.down.b32 %r134, %r135, %r136, %r157, %r158;
	// end inline asm
	setp.lt.s32 	%p36, %r133, %r157;
	mov.b32 	%f368, %r134;
	add.f32 	%f369, %f478, %f368;
	selp.f32 	%f370, %f369, %f478, %p36;
	mov.b32 	%r140, %f370;
	mov.b32 	%r141, 2;
	// begin inline asm
	shfl.sync.down.b32 %r139, %r140, %r141, %r157, %r158;
	// end inline asm
	add.s32 	%r163, %r133, 2;
	setp.gt.s32 	%p37, %r163, %r157;
	mov.b32 	%f371, %r139;
	add.f32 	%f372, %f370, %f371;
	selp.f32 	%f373, %f370, %f372, %p37;
	mov.b32 	%r145, %f373;
	mov.b32 	%r146, 4;
	// begin inline asm
	shfl.sync.down.b32 %r144, %r145, %r146, %r157, %r158;
	// end inline asm
	add.s32 	%r164, %r133, 4;
	setp.gt.s32 	%p38, %r164, %r157;
	mov.b32 	%f374, %r144;
	add.f32 	%f375, %f373, %f374;
	selp.f32 	%f376, %f373, %f375, %p38;
	mov.b32 	%r150, %f376;
	mov.b32 	%r151, 8;
	// begin inline asm
	shfl.sync.down.b32 %r149, %r150, %r151, %r157, %r158;
	// end inline asm
	add.s32 	%r165, %r133, 8;
	setp.gt.s32 	%p39, %r165, %r157;
	mov.b32 	%f377, %r149;
	add.f32 	%f378, %f376, %f377;
	selp.f32 	%f379, %f376, %f378, %p39;
	mov.b32 	%r155, %f379;
	mov.b32 	%r156, 16;
	// begin inline asm
	shfl.sync.down.b32 %r154, %r155, %r156, %r157, %r158;
	// end inline asm
	add.s32 	%r166, %r133, 16;
	setp.gt.s32 	%p40, %r166, %r157;
	mov.b32 	%f380, %r154;
	add.f32 	%f381, %f379, %f380;
	selp.f32 	%f490, %f379, %f381, %p40;
	setp.ne.s32 	%p41, %r133, 0;
	@%p41 bra 	$L__BB5_26;
	shr.u32 	%r167, %r1, 3;
	and.b32  	%r168, %r167, 124;
	mov.u32 	%r169, _ZZN3cub18CUB_300001_SM_10006detail6reduce28DeviceReduceSingleTileKernelINS2_10policy_hubIfjN4cuda3std3__44plusIfEEE10Policy1000EN6thrust24THRUST_300001_SM_1000_NS18transform_iteratorINSD_12zip_functionINS7_10multipliesIfEEEENSD_12zip_iteratorINS7_5tupleIJNSD_6detail15normal_iteratorINSD_10device_ptrIfEEEESP_EEEEENSD_11use_defaultESS_EEPfjS9_ffNS7_10__identityEEEvT0_T1_T2_T3_T4_T6_E12temp_storage;
	add.s32 	%r170, %r169, %r168;
	st.shared.f32 	[%r170+16], %f490;
$L__BB5_26:
	bar.sync 	0;
	setp.ne.s32 	%p42, %r1, 0;
	@%p42 bra 	$L__BB5_50;
	setp.gt.u32 	%p43, %r51, 32;
	ld.shared.f32 	%f382, [_ZZN3cub18CUB_300001_SM_10006detail6reduce28DeviceReduceSingleTileKernelINS2_10policy_hubIfjN4cuda3std3__44plusIfEEE10Policy1000EN6thrust24THRUST_300001_SM_1000_NS18transform_iteratorINSD_12zip_functionINS7_10multipliesIfEEEENSD_12zip_iteratorINS7_5tupleIJNSD_6detail15normal_iteratorINSD_10device_ptrIfEEEESP_EEEEENSD_11use_defaultESS_EEPfjS9_ffNS7_10__identityEEEvT0_T1_T2_T3_T4_T6_E12temp_storage+20];
	add.f32 	%f383, %f490, %f382;
	selp.f32 	%f384, %f383, %f490, %p43;
	setp.gt.u32 	%p44, %r51, 64;
	ld.shared.f32 	%f385, [_ZZN3cub18CUB_300001_SM_10006detail6reduce28DeviceReduceSingleTileKernelINS2_10policy_hubIfjN4cuda3std3__44plusIfEEE10Policy1000EN6thrust24THRUST_300001_SM_1000_NS18transform_iteratorINSD_12zip_functionINS7_10multipliesIfEEEENSD_12zip_iteratorINS7_5tupleIJNSD_6detail15normal_iteratorINSD_10device_ptrIfEEEESP_EEEEENSD_11use_defaultESS_EEPfjS9_ffNS7_10__identityEEEvT0_T1_T2_T3_T4_T6_E12temp_storage+24];
	add.f32 	%f386, %f385, %f384;
	selp.f32 	%f387, %f386, %f384, %p44;
	setp.gt.u32 	%p45, %r51, 96;
	ld.shared.f32 	%f388, [_ZZN3cub18CUB_300001_SM_10006detail6reduce28DeviceReduceSingleTileKernelINS2_10policy_hubIfjN4cuda3std3__44plusIfEEE10Policy1000EN6thrust24THRUST_300001_SM_1000_NS18transform_iteratorINSD_12zip_functionINS7_10multipliesIfEEEENSD_12zip_iteratorINS7_5tupleIJNSD_6detail15normal_iteratorINSD_10device_ptrIfEEEESP_EEEEENSD_11use_defaultESS_EEPfjS9_ffNS7_10__identityEEEvT0_T1_T2_T3_T4_T6_E12temp_storage+28];
	add.f32 	%f389, %f388, %f387;
	selp.f32 	%f390, %f389, %f387, %p45;
	setp.gt.u32 	%p46, %r51, 128;
	ld.shared.f32 	%f391, [_ZZN3cub18CUB_300001_SM_10006detail6reduce28DeviceReduceSingleTileKernelINS2_10policy_hubIfjN4cuda3std3__44plusIfEEE10Policy1000EN6thrust24THRUST_300001_SM_1000_NS18transform_iteratorINSD_12zip_functionINS7_10multipliesIfEEEENSD_12zip_iteratorINS7_5tupleIJNSD_6detail15normal_iteratorINSD_10device_ptrIfEEEESP_EEEEENSD_11use_defaultESS_EEPfjS9_ffNS7_10__identityEEEvT0_T1_T2_T3_T4_T6_E12temp_storage+32];
	add.f32 	%f392, %f391, %f390;
	selp.f32 	%f393, %f392, %f390, %p46;
	setp.gt.u32 	%p47, %r51, 160;
	ld.shared.f32 	%f394, [_ZZN3cub18CUB_300001_SM_10006detail6reduce28DeviceReduceSingleTileKernelINS2_10policy_hubIfjN4cuda3std3__44plusIfEEE10Policy1000EN6thrust24THRUST_300001_SM_1000_NS18transform_iteratorINSD_12zip_functionINS7_10multipliesIfEEEENSD_12zip_iteratorINS7_5tupleIJNSD_6detail15normal_iteratorINSD_10device_ptrIfEEEESP_EEEEENSD_11use_defaultESS_EEPfjS9_ffNS7_10__identityEEEvT0_T1_T2_T3_T4_T6_E12temp_storage+36];
	add.f32 	%f395, %f394, %f393;
	selp.f32 	%f396, %f395, %f393, %p47;
	setp.gt.u32 	%p48, %r51, 192;
	ld.shared.f32 	%f397, [_ZZN3cub18CUB_300001_SM_10006detail6reduce28DeviceReduceSingleTileKernelINS2_10policy_hubIfjN4cuda3std3__44plusIfEEE10Policy1000EN6thrust24THRUST_300001_SM_1000_NS18transform_iteratorINSD_12zip_functionINS7_10multipliesIfEEEENSD_12zip_iteratorINS7_5tupleIJNSD_6detail15normal_iteratorINSD_10device_ptrIfEEEESP_EEEEENSD_11use_defaultESS_EEPfjS9_ffNS7_10__identityEEEvT0_T1_T2_T3_T4_T6_E12temp_storage+40];
	add.f32 	%f398, %f397, %f396;
	selp.f32 	%f399, %f398, %f396, %p48;
	setp.gt.u32 	%p49, %r51, 224;
	ld.shared.f32 	%f400, [_ZZN3cub18CUB_300001_SM_10006detail6reduce28DeviceReduceSingleTileKernelINS2_10policy_hubIfjN4cuda3std3__44plusIfEEE10Policy1000EN6thrust24THRUST_300001_SM_1000_NS18transform_iteratorINSD_12zip_functionINS7_10multipliesIfEEEENSD_12zip_iteratorINS7_5tupleIJNSD_6detail15normal_iteratorINSD_10device_ptrIfEEEESP_EEEEENSD_11use_defaultESS_EEPfjS9_ffNS7_10__identityEEEvT0_T1_T2_T3_T4_T6_E12temp_storage+44];
	add.f32 	%f401, %f400, %f399;
	selp.f32 	%f402, %f401, %f399, %p49;
	setp.gt.u32 	%p50, %r51, 256;
	ld.shared.f32 	%f403, [_ZZN3cub18CUB_300001_SM_10006detail6reduce28DeviceReduceSingleTileKernelINS2_10policy_hubIfjN4cuda3std3__44plusIfEEE10Policy1000EN6thrust24THRUST_300001_SM_1000_NS18transform_iteratorINSD_12zip_functionINS7_10multipliesIfEEEENSD_12zip_iteratorINS7_5tupleIJNSD_6detail15normal_iteratorINSD_10device_ptrIfEEEESP_EEEEENSD_11use_defaultESS_EEPfjS9_ffNS7_10__identityEEEvT0_T1_T2_T3_T4_T6_E12temp_storage+48];
	add.f32 	%f404, %f403, %f402;
	selp.f32 	%f405, %f404, %f402, %p50;
	setp.gt.u32 	%p51, %r51, 288;
	ld.shared.f32 	%f406, [_ZZN3cub18CUB_300001_SM_10006detail6reduce28DeviceReduceSingleTileKernelINS2_10policy_hubIfjN4cuda3std3__44plusIfEEE10Policy1000EN6thrust24THRUST_300001_SM_1000_NS18transform_iteratorINSD_12zip_functionINS7_10multipliesIfEEEENSD_12zip_iteratorINS7_5tupleIJNSD_6detail15normal_iteratorINSD_10device_ptrIfEEEESP_EEEEENSD_11use_defaultESS_EEPfjS9_ffNS7_10__identityEEEvT0_T1_T2_T3_T4_T6_E12temp_storage+52];
	add.f32 	%f407, %f406, %f405;
	selp.f32 	%f408, %f407, %f405, %p51;
	setp.gt.u32 	%p52, %r51, 320;
	ld.shared.f32 	%f409, [_ZZN3cub18CUB_300001_SM_10006detail6reduce28DeviceReduceSingleTileKernelINS2_10policy_hubIfjN4cuda3std3__44plusIfEEE10Policy1000EN6thrust24THRUST_300001_SM_1000_NS18transform_iteratorINSD_12zip_functionINS7_10multipliesIfEEEENSD_12zip_iteratorINS7_5tupleIJNSD_6detail15normal_iteratorINSD_10device_ptrIfEEEESP_EEEEENSD_11use_defaultESS_EEPfjS9_ffNS7_10__identityEEEvT0_T1_T2_T3_T4_T6_E12temp_storage+56];
	add.f32 	%f410, %f409, %f408;
	selp.f32 	%f411, %f410, %f408, %p52;
	setp.gt.u32 	%p53, %r51, 352;
	ld.shared.f32 	%f412, [_ZZN3cub18CUB_300001_SM_10006detail6reduce28DeviceReduceSingleTileKernelINS2_10policy_hubIfjN4cuda3std3__44plusIfEEE10Policy1000EN6thrust24THRUST_300001_SM_1000_NS18transform_iteratorINSD_12zip_functionINS7_10multipliesIfEEEENSD_12zip_iteratorINS7_5tupleIJNSD_6detail15normal_iteratorINSD_10device_ptrIfEEEESP_EEEEENSD_11use_defaultESS_EEPfjS9_ffNS7_10__identityEEEvT0_T1_T2_T3_T4_T6_E12temp_storage+60];
	add.f32 	%f413, %f412, %f411;
	selp.f32 	%f414, %f413, %f411, %p53;
	setp.gt.u32 	%p54, %r51, 384;
	ld.shared.f32 	%f415, [_ZZN3cub18CUB_300001_SM_10006detail6reduce28DeviceReduceSingleTileKernelINS2_10policy_hubIfjN4cuda3std3__44plusIfEEE10Policy1000EN6thrust24THRUST_300001_SM_1000_NS18transform_iteratorINSD_12zip_functionINS7_10multipliesIfEEEENSD_12zip_iteratorINS7_5tupleIJNSD_6detail15normal_iteratorINSD_10device_ptrIfEEEESP_EEEEENSD_11use_defaultESS_EEPfjS9_ffNS7_10__identityEEEvT0_T1_T2_T3_T4_T6_E12temp_storage+64];
	add.f32 	%f416, %f415, %f414;
	selp.f32 	%f417, %f416, %f414, %p54;
	setp.gt.u32 	%p55, %r51, 416;
	ld.shared.f32 	%f418, [_ZZN3cub18CUB_300001_SM_10006detail6reduce28DeviceReduceSingleTileKernelINS2_10policy_hubIfjN4cuda3std3__44plusIfEEE10Policy1000EN6thrust24THRUST_300001_SM_1000_NS18transform_iteratorINSD_12zip_functionINS7_10multipliesIfEEEENSD_12zip_iteratorINS7_5tupleIJNSD_6detail15normal_iteratorINSD_10device_ptrIfEEEESP_EEEEENSD_11use_defaultESS_EEPfjS9_ffNS7_10__identityEEEvT0_T1_T2_T3_T4_T6_E12temp_storage+68];
	add.f32 	%f419, %f418, %f417;
	selp.f32 	%f420, %f419, %f417, %p55;
	setp.gt.u32 	%p56, %r51, 448;
	ld.shared.f32 	%f421, [_ZZN3cub18CUB_300001_SM_10006detail6reduce28DeviceReduceSingleTileKernelINS2_10policy_hubIfjN4cuda3std3__44plusIfEEE10Policy1000EN6thrust24THRUST_300001_SM_1000_NS18transform_iteratorINSD_12zip_functionINS7_10multipliesIfEEEENSD_12zip_iteratorINS7_5tupleIJNSD_6detail15normal_iteratorINSD_10device_ptrIfEEEESP_EEEEENSD_11use_defaultESS_EEPfjS9_ffNS7_10__identityEEEvT0_T1_T2_T3_T4_T6_E12temp_storage+72];
	add.f32 	%f422, %f421, %f420;
	selp.f32 	%f423, %f422, %f420, %p56;
	setp.gt.u32 	%p57, %r51, 480;
	ld.shared.f32 	%f424, [_ZZN3cub18CUB_300001_SM_10006detail6reduce28DeviceReduceSingleTileKernelINS2_10policy_hubIfjN4cuda3std3__44plusIfEEE10Policy1000EN6thrust24THRUST_300001_SM_1000_NS18transform_iteratorINSD_12zip_functionINS7_10multipliesIfEEEENSD_12zip_iteratorINS7_5tupleIJNSD_6detail15normal_iteratorINSD_10device_ptrIfEEEESP_EEEEENSD_11use_defaultESS_EEPfjS9_ffNS7_10__identityEEEvT0_T1_T2_T3_T4_T6_E12temp_storage+76];
	add.f32 	%f425, %f424, %f423;
	selp.f32 	%f490, %f425, %f423, %p57;
	bra.uni 	$L__BB5_50;
$L__BB5_28:
	mov.u32 	%r21, %tid.x;
	mul.wide.u32 	%rd21, %r21, 4;
	add.s64 	%rd16, %rd2, %rd21;
	add.s64 	%rd17, %rd3, %rd21;
	ld.global.f32 	%f43, [%rd16];
	ld.global.f32 	%f44, [%rd17];
	ld.global.f32 	%f45, [%rd16+2048];
	ld.global.f32 	%f46, [%rd17+2048];
	mul.f32 	%f47, %f45, %f46;
	ld.global.f32 	%f48, [%rd16+4096];
	ld.global.f32 	%f49, [%rd17+4096];
	ld.global.f32 	%f50, [%rd16+6144];
	ld.global.f32 	%f51, [%rd17+6144];
	mul.f32 	%f52, %f50, %f51;
	ld.global.f32 	%f53, [%rd16+8192];
	ld.global.f32 	%f54, [%rd17+8192];
	ld.global.f32 	%f55, [%rd16+10240];
	ld.global.f32 	%f56, [%rd17+10240];
	mul.f32 	%f57, %f55, %f56;
	ld.global.f32 	%f58, [%rd16+12288];
	ld.global.f32 	%f59, [%rd17+12288];
	ld.global.f32 	%f60, [%rd16+14336];
	ld.global.f32 	%f61, [%rd17+14336];
	mul.f32 	%f62, %f60, %f61;
	ld.global.f32 	%f63, [%rd16+16384];
	ld.global.f32 	%f64, [%rd17+16384];
	ld.global.f32 	%f65, [%rd16+18432];
	ld.global.f32 	%f66, [%rd17+18432];
	mul.f32 	%f67, %f65, %f66;
	ld.global.f32 	%f68, [%rd16+20480];
	ld.global.f32 	%f69, [%rd17+20480];
	ld.global.f32 	%f70, [%rd16+22528];
	ld.global.f32 	%f71, [%rd17+22528];
	mul.f32 	%f72, %f70, %f71;
	ld.global.f32 	%f73, [%rd16+24576];
	ld.global.f32 	%f74, [%rd17+24576];
	ld.global.f32 	%f75, [%rd16+26624];
	ld.global.f32 	%f76, [%rd17+26624];
	mul.f32 	%f77, %f75, %f76;
	ld.global.f32 	%f78, [%rd16+28672];
	ld.global.f32 	%f79, [%rd17+28672];
	ld.global.f32 	%f80, [%rd16+30720];
	ld.global.f32 	%f81, [%rd17+30720];
	mul.f32 	%f82, %f80, %f81;
	fma.rn.f32 	%f83, %f43, %f44, %f47;
	fma.rn.f32 	%f84, %f48, %f49, %f52;
	fma.rn.f32 	%f85, %f53, %f54, %f57;
	fma.rn.f32 	%f86, %f58, %f59, %f62;
	fma.rn.f32 	%f87, %f63, %f64, %f67;
	fma.rn.f32 	%f88, %f68, %f69, %f72;
	fma.rn.f32 	%f89, %f73, %f74, %f77;
	fma.rn.f32 	%f90, %f78, %f79, %f82;
	add.f32 	%f91, %f83, %f84;
	add.f32 	%f92, %f85, %f86;
	add.f32 	%f93, %f87, %f88;
	add.f32 	%f94, %f89, %f90;
	add.f32 	%f95, %f91, %f92;
	add.f32 	%f96, %f93, %f94;
	add.f32 	%f489, %f95, %f96;
	add.s32 	%r22, %r51, -8192;
	setp.lt.u32 	%p3, %r22, 8192;
	mov.b32 	%r211, 8192;
	@%p3 bra 	$L__BB5_32;
	mov.b32 	%r211, 8192;
$L__BB5_30:
	mul.wide.u32 	%rd22, %r211, 4;
	add.s64 	%rd23, %rd16, %rd22;
	add.s64 	%rd24, %rd17, %rd22;
	ld.global.f32 	%f97, [%rd23];
	ld.global.f32 	%f98, [%rd24];
	ld.global.f32 	%f99, [%rd23+2048];
	ld.global.f32 	%f100, [%rd24+2048];
	ld.global.f32 	%f101, [%rd23+4096];
	ld.global.f32 	%f102, [%rd24+4096];
	mul.f32 	%f103, %f101, %f102;
	ld.global.f32 	%f104, [%rd23+6144];
	ld.global.f32 	%f105, [%rd24+6144];
	ld.global.f32 	%f106, [%rd23+8192];
	ld.global.f32 	%f107, [%rd24+8192];
	mul.f32 	%f108, %f106, %f107;
	ld.global.f32 	%f109, [%rd23+10240];
	ld.global.f32 	%f110, [%rd24+10240];
	ld.global.f32 	%f111, [%rd23+12288];
	ld.global.f32 	%f112, [%rd24+12288];
	mul.f32 	%f113, %f111, %f112;
	ld.global.f32 	%f114, [%rd23+14336];
	ld.global.f32 	%f115, [%rd24+14336];
	ld.global.f32 	%f116, [%rd23+16384];
	ld.global.f32 	%f117, [%rd24+16384];
	mul.f32 	%f118, %f116, %f117;
	ld.global.f32 	%f119, [%rd23+18432];
	ld.global.f32 	%f120, [%rd24+18432];
	ld.global.f32 	%f121, [%rd23+20480];
	ld.global.f32 	%f122, [%rd24+20480];
	mul.f32 	%f123, %f121, %f122;
	ld.global.f32 	%f124, [%rd23+22528];
	ld.global.f32 	%f125, [%rd24+22528];
	ld.global.f32 	%f126, [%rd23+24576];
	ld.global.f32 	%f127, [%rd24+24576];
	mul.f32 	%f128, %f126, %f127;
	ld.global.f32 	%f129, [%rd23+26624];
	ld.global.f32 	%f130, [%rd24+26624];
	ld.global.f32 	%f131, [%rd23+28672];
	ld.global.f32 	%f132, [%rd24+28672];
	mul.f32 	%f133, %f131, %f132;
	ld.global.f32 	%f134, [%rd23+30720];
	ld.global.f32 	%f135, [%rd24+30720];
	fma.rn.f32 	%f136, %f97, %f98, %f489;
	fma.rn.f32 	%f137, %f99, %f100, %f103;
	fma.rn.f32 	%f138, %f104, %f105, %f108;
	fma.rn.f32 	%f139, %f109, %f110, %f113;
	fma.rn.f32 	%f140, %f114, %f115, %f118;
	fma.rn.f32 	%f141, %f119, %f120, %f123;
	fma.rn.f32 	%f142, %f124, %f125, %f128;
	fma.rn.f32 	%f143, %f129, %f130, %f133;
	add.f32 	%f144, %f136, %f137;
	add.f32 	%f145, %f138, %f139;
	add.f32 	%f146, %f140, %f141;
	add.f32 	%f147, %f142, %f143;
	add.f32 	%f148, %f144, %f145;
	add.f32 	%f149, %f146, %f147;
	add.f32 	%f150, %f148, %f149;
	fma.rn.f32 	%f489, %f134, %f135, %f150;
	sub.s32 	%r64, %r51, %r211;
	setp.lt.u32 	%p4, %r64, 8192;
	@%p4 bra 	$L__BB5_46;
	add.s32 	%r211, %r211, 8192;
	setp.le.u32 	%p5, %r211, %r22;
	@%p5 bra 	$L__BB5_30;
$L__BB5_32:
	setp.le.u32 	%p6, %r51, %r211;
	sub.s32 	%r65, %r51, %r211;
	setp.ge.s32 	%p7, %r21, %r65;
	or.pred  	%p8, %p6, %p7;
	@%p8 bra 	$L__BB5_46;
	not.b32 	%r67, %r21;
	add.s32 	%r68, %r51, %r67;
	sub.s32 	%r69, %r68, %r211;
	shr.u32 	%r70, %r69, 9;
	add.s32 	%r26, %r70, 1;
	and.b32  	%r27, %r26, 15;
	setp.lt.u32 	%p9, %r69, 7680;
	mov.u32 	%r216, %r21;
	@%p9 bra 	$L__BB5_37;
	or.b32  	%r214, %r21, 4096;
	add.s32 	%r213, %r21, %r211;
	and.b32  	%r71, %r26, 16777200;
	neg.s32 	%r212, %r71;
$L__BB5_35:
	.pragma "nounroll";
	mul.wide.u32 	%rd25, %r213, 4;
	add.s64 	%rd26, %rd2, %rd25;
	add.s64 	%rd27, %rd3, %rd25;
	ld.global.f32 	%f152, [%rd26];
	ld.global.f32 	%f153, [%rd27];
	fma.rn.f32 	%f154, %f152, %f153, %f489;
	add.s32 	%r72, %r213, 512;
	mul.wide.u32 	%rd28, %r72, 4;
	add.s64 	%rd29, %rd2, %rd28;
	add.s64 	%rd30, %rd3, %rd28;
	ld.global.f32 	%f155, [%rd29];
	ld.global.f32 	%f156, [%rd30];
	fma.rn.f32 	%f157, %f155, %f156, %f154;
	add.s32 	%r73, %r213, 1024;
	mul.wide.u32 	%rd31, %r73, 4;
	add.s64 	%rd32, %rd2, %rd31;
	add.s64 	%rd33, %rd3, %rd31;
	ld.global.f32 	%f158, [%rd32];
	ld.global.f32 	%f159, [%rd33];
	fma.rn.f32 	%f160, %f158, %f159, %f157;
	add.s32 	%r74, %r213, 1536;
	mul.wide.u32 	%rd34, %r74, 4;
	add.s64 	%rd35, %rd2, %rd34;
	add.s64 	%rd36, %rd3, %rd34;
	ld.global.f32 	%f161, [%rd35];
	ld.global.f32 	%f162, [%rd36];
	fma.rn.f32 	%f163, %f161, %f162, %f160;
	add.s32 	%r75, %r213, 2048;
	mul.wide.u32 	%rd37, %r75, 4;
	add.s64 	%rd38, %rd2, %rd37;
	add.s64 	%rd39, %rd3, %rd37;
	ld.global.f32 	%f164, [%rd38];
	ld.global.f32 	%f165, [%rd39];
	fma.rn.f32 	%f166, %f164, %f165, %f163;
	add.s32 	%r76, %r213, 2560;
	mul.wide.u32 	%rd40, %r76, 4;
	add.s64 	%rd41, %rd2, %rd40;
	add.s64 	%rd42, %rd3, %rd40;
	ld.global.f32 	%f167, [%rd41];
	ld.global.f32 	%f168, [%rd42];
	fma.rn.f32 	%f169, %f167, %f168, %f166;
	add.s32 	%r77, %r213, 3072;
	mul.wide.u32 	%rd43, %r77, 4;
	add.s64 	%rd44, %rd2, %rd43;
	add.s64 	%rd45, %rd3, %rd43;
	ld.global.f32 	%f170, [%rd44];
	ld.global.f32 	%f171, [%rd45];
	fma.rn.f32 	%f172, %f170, %f171, %f169;
	add.s32 	%r78, %r213, 3584;
	mul.wide.u32 	%rd46, %r78, 4;
	add.s64 	%rd47, %rd2, %rd46;
	add.s64 	%rd48, %rd3, %rd46;
	ld.global.f32 	%f173, [%rd47];
	ld.global.f32 	%f174, [%rd48];
	fma.rn.f32 	%f175, %f173, %f174, %f172;
	add.s32 	%r79, %r213, 4096;
	mul.wide.u32 	%rd49, %r79, 4;
	add.s64 	%rd50, %rd2, %rd49;
	add.s64 	%rd51, %rd3, %rd49;
	ld.global.f32 	%f176, [%rd50];
	ld.global.f32 	%f177, [%rd51];
	fma.rn.f32 	%f178, %f176, %f177, %f175;
	add.s32 	%r80, %r213, 4608;
	mul.wide.u32 	%rd52, %r80, 4;
	add.s64 	%rd53, %rd2, %rd52;
	add.s64 	%rd54, %rd3, %rd52;
	ld.global.f32 	%f179, [%rd53];
	ld.global.f32 	%f180, [%rd54];
	fma.rn.f32 	%f181, %f179, %f180, %f178;
	add.s32 	%r81, %r213, 5120;
	mul.wide.u32 	%rd55, %r81, 4;
	add.s64 	%rd56, %rd2, %rd55;
	add.s64 	%rd57, %rd3, %rd55;
	ld.global.f32 	%f182, [%rd56];
	ld.global.f32 	%f183, [%rd57];
	fma.rn.f32 	%f184, %f182, %f183, %f181;
	add.s32 	%r82, %r213, 5632;
	mul.wide.u32 	%rd58, %r82, 4;
	add.s64 	%rd59, %rd2, %rd58;
	add.s64 	%rd60, %rd3, %rd58;
	ld.global.f32 	%f185, [%rd59];
	ld.global.f32 	%f186, [%rd60];
	fma.rn.f32 	%f187, %f185, %f186, %f184;
	add.s32 	%r83, %r213, 6144;
	mul.wide.u32 	%rd61, %r83, 4;
	add.s64 	%rd62, %rd2, %rd61;
	add.s64 	%rd63, %rd3, %rd61;
	ld.global.f32 	%f188, [%rd62];
	ld.global.f32 	%f189, [%rd63];
	fma.rn.f32 	%f190, %f188, %f189, %f187;
	add.s32 	%r84, %r213, 6656;
	mul.wide.u32 	%rd64, %r84, 4;
	add.s64 	%rd65, %rd2, %rd64;
	add.s64 	%rd66, %rd3, %rd64;
	ld.global.f32 	%f191, [%rd65];
	ld.global.f32 	%f192, [%rd66];
	fma.rn.f32 	%f193, %f191, %f192, %f190;
	add.s32 	%r85, %r213, 7168;
	mul.wide.u32 	%rd67, %r85, 4;
	add.s64 	%rd68, %rd2, %rd67;
	add.s64 	%rd69, %rd3, %rd67;
	ld.global.f32 	%f194, [%rd68];
	ld.global.f32 	%f195, [%rd69];
	fma.rn.f32 	%f196, %f194, %f195, %f193;
	add.s32 	%r86, %r213, 7680;
	mul.wide.u32 	%rd70, %r86, 4;
	add.s64 	%rd71, %rd2, %rd70;
	add.s64 	%rd72, %rd3, %rd70;
	ld.global.f32 	%f197, [%rd71];
	ld.global.f32 	%f198, [%rd72];
	fma.rn.f32 	%f489, %f197, %f198, %f196;
	add.s32 	%r214, %r214, 8192;
	add.s32 	%r213, %r213, 8192;
	add.s32 	%r212, %r212, 16;
	setp.ne.s32 	%p10, %r212, 0;
	@%p10 bra 	$L__BB5_35;
	add.s32 	%r216, %r214, -4096;
$L__BB5_37:
	setp.eq.s32 	%p11, %r27, 0;
	@%p11 bra 	$L__BB5_46;
	and.b32  	%r39, %r26, 7;
	setp.lt.u32 	%p12, %r27, 8;
	@%p12 bra 	$L__BB5_40;
	add.s32 	%r87, %r216, %r211;
	mul.wide.u32 	%rd73, %r87, 4;
	add.s64 	%rd74, %rd2, %rd73;
	add.s64 	%rd75, %rd3, %rd73;
	ld.global.f32 	%f200, [%rd74];
	ld.global.f32 	%f201, [%rd75];
	fma.rn.f32 	%f202, %f200, %f201, %f489;
	add.s32 	%r88, %r87, 512;
	mul.wide.u32 	%rd76, %r88, 4;
	add.s64 	%rd77, %rd2, %rd76;
	add.s64 	%rd78, %rd3, %rd76;
	ld.global.f32 	%f203, [%rd77];
	ld.global.f32 	%f204, [%rd78];
	fma.rn.f32 	%f205, %f203, %f204, %f202;
	add.s32 	%r89, %r87, 1024;
	mul.wide.u32 	%rd79, %r89, 4;
	add.s64 	%rd80, %rd2, %rd79;
	add.s64 	%rd81, %rd3, %rd79;
	ld.global.f32 	%f206, [%rd80];
	ld.global.f32 	%f207, [%rd81];
	fma.rn.f32 	%f208, %f206, %f207, %f205;
	add.s32 	%r90, %r87, 1536;
	mul.wide.u32 	%rd82, %r90, 4;
	add.s64 	%rd83, %rd2, %rd82;
	add.s64 	%rd84, %rd3, %rd82;
	ld.global.f32 	%f209, [%rd83];
	ld.global.f32 	%f210, [%rd84];
	fma.rn.f32 	%f211, %f209, %f210, %f208;
	add.s32 	%r91, %r87, 2048;
	mul.wide.u32 	%rd85, %r91, 4;
	add.s64 	%rd86, %rd2, %rd85;
	add.s64 	%rd87, %rd3, %rd85;
	ld.global.f32 	%f212, [%rd86];
	ld.global.f32 	%f213, [%rd87];
	fma.rn.f32 	%f214, %f212, %f213, %f211;
	add.s32 	%r92, %r87, 2560;
	mul.wide.u32 	%rd88, %r92, 4;
	add.s64 	%rd89, %rd2, %rd88;
	add.s64 	%rd90, %rd3, %rd88;
	ld.global.f32 	%f215, [%rd89];
	ld.global.f32 	%f216, [%rd90];
	fma.rn.f32 	%f217, %f215, %f216, %f214;
	add.s32 	%r93, %r87, 3072;
	mul.wide.u32 	%rd91, %r93, 4;
	add.s64 	%rd92, %rd2, %rd91;
	add.s64 	%rd93, %rd3, %rd91;
	ld.global.f32 	%f218, [%rd92];
	ld.global.f32 	%f219, [%rd93];
	fma.rn.f32 	%f220, %f218, %f219, %f217;
	add.s32 	%r94, %r87, 3584;
	mul.wide.u32 	%rd94, %r94, 4;
	add.s64 	%rd95, %rd2, %rd94;
	add.s64 	%rd96, %rd3, %rd94;
	ld.global.f32 	%f221, [%rd95];
	ld.global.f32 	%f222, [%rd96];
	fma.rn.f32 	%f489, %f221, %f222, %f220;
	add.s32 	%r216, %r216, 4096;
$L__BB5_40:
	setp.eq.s32 	%p13, %r39, 0;
	@%p13 bra 	$L__BB5_46;
	and.b32  	%r42, %r26, 3;
	setp.lt.u32 	%p14, %r39, 4;
	@%p14 bra 	$L__BB5_43;
	add.s32 	%r95, %r216, %r211;
	mul.wide.u32 	%rd97, %r95, 4;
	add.s64 	%rd98, %rd2, %rd97;
	add.s64 	%rd99, %rd3, %rd97;
	ld.global.f32 	%f224, [%rd98];
	ld.global.f32 	%f225, [%rd99];
	fma.rn.f32 	%f226, %f224, %f225, %f489;
	add.s32 	%r96, %r95, 512;
	mul.wide.u32 	%rd100, %r96, 4;
	add.s64 	%rd101, %rd2, %rd100;
	add.s64 	%rd102, %rd3, %rd100;
	ld.global.f32 	%f227, [%rd101];
	ld.global.f32 	%f228, [%rd102];
	fma.rn.f32 	%f229, %f227, %f228, %f226;
	add.s32 	%r97, %r95, 1024;
	mul.wide.u32 	%rd103, %r97, 4;
	add.s64 	%rd104, %rd2, %rd103;
	add.s64 	%rd105, %rd3, %rd103;
	ld.global.f32 	%f230, [%rd104];
	ld.global.f32 	%f231, [%rd105];
	fma.rn.f32 	%f232, %f230, %f231, %f229;
	add.s32 	%r98, %r95, 1536;
	mul.wide.u32 	%rd106, %r98, 4;
	add.s64 	%rd107, %rd2, %rd106;
	add.s64 	%rd108, %rd3, %rd106;
	ld.global.f32 	%f233, [%rd107];
	ld.global.f32 	%f234, [%rd108];
	fma.rn.f32 	%f489, %f233, %f234, %f232;
	add.s32 	%r216, %r216, 2048;
$L__BB5_43:
	setp.eq.s32 	%p15, %r42, 0;
	@%p15 bra 	$L__BB5_46;
	add.s32 	%r219, %r216, %r211;
	neg.s32 	%r218, %r42;
$L__BB5_45:
	.pragma "nounroll";
	mul.wide.u32 	%rd109, %r219, 4;
	add.s64 	%rd110, %rd2, %rd109;
	add.s64 	%rd111, %rd3, %rd109;
	ld.global.f32 	%f235, [%rd110];
	ld.global.f32 	%f236, [%rd111];
	fma.rn.f32 	%f489, %f235, %f236, %f489;
	add.s32 	%r219, %r219, 512;
	add.s32 	%r218, %r218, 1;
	setp.ne.s32 	%p16, %r218, 0;
	@%p16 bra 	$L__BB5_45;
$L__BB5_46:
	// begin inline asm
	mov.u32 %r99, %laneid;
	// end inline asm
	mov.b32 	%r101, %f489;
	mov.b32 	%r102, 1;
	mov.b32 	%r123, 31;
	mov.b32 	%r124, -1;
	// begin inline asm
	shfl.sync.down.b32 %r100, %r101, %r102, %r123, %r124;
	// end inline asm
	setp.gt.s32 	%p17, %r99, 30;
	mov.b32 	%f237, %r100;
	add.f32 	%f238, %f489, %f237;
	selp.f32 	%f239, %f489, %f238, %p17;
	mov.b32 	%r106, %f239;
	mov.b32 	%r107, 2;
	// begin inline asm
	shfl.sync.down.b32 %r105, %r106, %r107, %r123, %r124;
	// end inline asm
	setp.gt.s32 	%p18, %r99, 29;
	mov.b32 	%f240, %r105;
	add.f32 	%f241, %f239, %f240;
	selp.f32 	%f242, %f239, %f241, %p18;
	mov.b32 	%r111, %f242;
	mov.b32 	%r112, 4;
	// begin inline asm
	shfl.sync.down.b32 %r110, %r111, %r112, %r123, %r124;
	// end inline asm
	setp.gt.s32 	%p19, %r99, 27;
	mov.b32 	%f243, %r110;
	add.f32 	%f244, %f242, %f243;
	selp.f32 	%f245, %f242, %f244, %p19;
	mov.b32 	%r116, %f245;
	mov.b32 	%r117, 8;
	// begin inline asm
	shfl.sync.down.b32 %r115, %r116, %r117, %r123, %r124;
	// end inline asm
	setp.gt.s32 	%p20, %r99, 23;
	mov.b32 	%f246, %r115;
	add.f32 	%f247, %f245, %f246;
	selp.f32 	%f248, %f245, %f247, %p20;
	mov.b32 	%r121, %f248;
	mov.b32 	%r122, 16;
	// begin inline asm
	shfl.sync.down.b32 %r120, %r121, %r122, %r123, %r124;
	// end inline asm
	setp.gt.s32 	%p21, %r99, 15;
	mov.b32 	%f249, %r120;
	add.f32 	%f38, %f248, %f249;
	selp.f32 	%f490, %f248, %f38, %p21;
	setp.ne.s32 	%p22, %r99, 0;
	@%p22 bra 	$L__BB5_48;
	shr.u32 	%r125, %r21, 3;
	and.b32  	%r126, %r125, 124;
	mov.u32 	%r127, _ZZN3cub18CUB_300001_SM_10006detail6reduce28DeviceReduceSingleTileKernelINS2_10policy_hubIfjN4cuda3std3__44plusIfEEE10Policy1000EN6thrust24THRUST_300001_SM_1000_NS18transform_iteratorINSD_12zip_functionINS7_10multipliesIfEEEENSD_12zip_iteratorINS7_5tupleIJNSD_6detail15normal_iteratorINSD_10device_ptrIfEEEESP_EEEEENSD_11use_defaultESS_EEPfjS9_ffNS7_10__identityEEEvT0_T1_T2_T3_T4_T6_E12temp_storage;
	add.s32 	%r128, %r127, %r126;
	st.shared.f32 	[%r128+16], %f38;
$L__BB5_48:
	bar.sync 	0;
	setp.ne.s32 	%p23, %r21, 0;
	@%p23 bra 	$L__BB5_50;
	ld.shared.f32 	%f250, [_ZZN3cub18CUB_300001_SM_10006detail6reduce28DeviceReduceSingleTileKernelINS2_10policy_hubIfjN4cuda3std3__44plusIfEEE10Policy1000EN6thrust24THRUST_300001_SM_1000_NS18transform_iteratorINSD_12zip_functionINS7_10multipliesIfEEEENSD_12zip_iteratorINS7_5tupleIJNSD_6detail15normal_iteratorINSD_10device_ptrIfEEEESP_EEEEENSD_11use_defaultESS_EEPfjS9_ffNS7_10__identityEEEvT0_T1_T2_T3_T4_T6_E12temp_storage+20];
	add.f32 	%f251, %f490, %f250;
	ld.shared.f32 	%f252, [_ZZN3cub18CUB_300001_SM_10006detail6reduce28DeviceReduceSingleTileKernelINS2_10policy_hubIfjN4cuda3std3__44plusIfEEE10Policy1000EN6thrust24THRUST_300001_SM_1000_NS18transform_iteratorINSD_12zip_functionINS7_10multipliesIfEEEENSD_12zip_iteratorINS7_5tupleIJNSD_6detail15normal_iteratorINSD_10device_ptrIfEEEESP_EEEEENSD_11use_defaultESS_EEPfjS9_ffNS7_10__identityEEEvT0_T1_T2_T3_T4_T6_E12temp_storage+24];
	add.f32 	%f253, %f251, %f252;
	ld.shared.f32 	%f254, [_ZZN3cub18CUB_300001_SM_10006detail6reduce28DeviceReduceSingleTileKernelINS2_10policy_hubIfjN4cuda3std3__44plusIfEEE10Policy1000EN6thrust24THRUST_300001_SM_1000_NS18transform_iteratorINSD_12zip_functionINS7_10multipliesIfEEEENSD_12zip_iteratorINS7_5tupleIJNSD_6detail15normal_iteratorINSD_10device_ptrIfEEEESP_EEEEENSD_11use_defaultESS_EEPfjS9_ffNS7_10__identityEEEvT0_T1_T2_T3_T4_T6_E12temp_storage+28];
	add.f32 	%f255, %f253, %f254;
	ld.shared.f32 	%f256, [_ZZN3cub18CUB_300001_SM_10006detail6reduce28DeviceReduceSingleTileKernelINS2_10policy_hubIfjN4cuda3std3__44plusIfEEE10Policy1000EN6thrust24THRUST_300001_SM_1000_NS18transform_iteratorINSD_12zip_functionINS7_10multipliesIfEEEENSD_12zip_iteratorINS7_5tupleIJNSD_6detail15normal_iteratorINSD_10device_ptrIfEEEESP_EEEEENSD_11use_defaultESS_EEPfjS9_ffNS7_10__identityEEEvT0_T1_T2_T3_T4_T6_E12temp_storage+32];
	add.f32 	%f257, %f255, %f256;
	ld.shared.f32 	%f258, [_ZZN3cub18CUB_300001_SM_10006detail6reduce28DeviceReduceSingleTileKernelINS2_10policy_hubIfjN4cuda3std3__44plusIfEEE10Policy1000EN6thrust24THRUST_300001_SM_1000_NS18transform_iteratorINSD_12zip_functionINS7_10multipliesIfEEEENSD_12zip_iteratorINS7_5tupleIJNSD_6detail15normal_iteratorINSD_10device_ptrIfEEEESP_EEEEENSD_11use_defaultESS_EEPfjS9_ffNS7_10__identityEEEvT0_T1_T2_T3_T4_T6_E12temp_storage+36];
	add.f32 	%f259, %f257, %f258;
	ld.shared.f32 	%f260, [_ZZN3cub18CUB_300001_SM_10006detail6reduce28DeviceReduceSingleTileKernelINS2_10policy_hubIfjN4cuda3std3__44plusIfEEE10Policy1000EN6thrust24THRUST_300001_SM_1000_NS18transform_iteratorINSD_12zip_functionINS7_10multipliesIfEEEENSD_12zip_iteratorINS7_5tupleIJNSD_6detail15normal_iteratorINSD_10device_ptrIfEEEESP_EEEEENSD_11use_defaultESS_EEPfjS9_ffNS7_10__identityEEEvT0_T1_T2_T3_T4_T6_E12temp_storage+40];
	add.f32 	%f261, %f259, %f260;
	ld.shared.f32 	%f262, [_ZZN3cub18CUB_300001_SM_10006detail6reduce28DeviceReduceSingleTileKernelINS2_10policy_hubIfjN4cuda3std3__44plusIfEEE10Policy1000EN6thrust24THRUST_300001_SM_1000_NS18transform_iteratorINSD_12zip_functionINS7_10multipliesIfEEEENSD_12zip_iteratorINS7_5tupleIJNSD_6detail15normal_iteratorINSD_10device_ptrIfEEEESP_EEEEENSD_11use_defaultESS_EEPfjS9_ffNS7_10__identityEEEvT0_T1_T2_T3_T4_T6_E12temp_storage+44];
	add.f32 	%f263, %f261, %f262;
	ld.shared.f32 	%f264, [_ZZN3cub18CUB_300001_SM_10006detail6reduce28DeviceReduceSingleTileKernelINS2_10policy_hubIfjN4cuda3std3__44plusIfEEE10Policy1000EN6thrust24THRUST_300001_SM_1000_NS18transform_iteratorINSD_12zip_functionINS7_10multipliesIfEEEENSD_12zip_iteratorINS7_5tupleIJNSD_6detail15normal_iteratorINSD_10device_ptrIfEEEESP_EEEEENSD_11use_defaultESS_EEPfjS9_ffNS7_10__identityEEEvT0_T1_T2_T3_T4_T6_E12temp_storage+48];
	add.f32 	%f265, %f263, %f264;
	ld.shared.f32 	%f266, [_ZZN3cub18CUB_300001_SM_10006detail6reduce28DeviceReduceSingleTileKernelINS2_10policy_hubIfjN4cuda3std3__44plusIfEEE10Policy1000EN6thrust24THRUST_300001_SM_1000_NS18transform_iteratorINSD_12zip_functionINS7_10multipliesIfEEEENSD_12zip_iteratorINS7_5tupleIJNSD_6detail15normal_iteratorINSD_10device_ptrIfEEEESP_EEEEENSD_11use_defaultESS_EEPfjS9_ffNS7_10__identityEEEvT0_T1_T2_T3_T4_T6_E12temp_storage+52];
	add.f32 	%f267, %f265, %f266;
	ld.shared.f32 	%f268, [_ZZN3cub18CUB_300001_SM_10006detail6reduce28DeviceReduceSingleTileKernelINS2_10policy_hubIfjN4cuda3std3__44plusIfEEE10Policy1000EN6thrust24THRUST_300001_SM_1000_NS18transform_iteratorINSD_12zip_functionINS7_10multipliesIfEEEENSD_12zip_iteratorINS7_5tupleIJNSD_6detail15normal_iteratorINSD_10device_ptrIfEEEESP_EEEEENSD_11use_defaultESS_EEPfjS9_ffNS7_10__identityEEEvT0_T1_T2_T3_T4_T6_E12temp_storage+56];
	add.f32 	%f269, %f267, %f268;
	ld.shared.f32 	%f270, [_ZZN3cub18CUB_300001_SM_10006detail6reduce28DeviceReduceSingleTileKernelINS2_10policy_hubIfjN4cuda3std3__44plusIfEEE10Policy1000EN6thrust24THRUST_300001_SM_1000_NS18transform_iteratorINSD_12zip_functionINS7_10multipliesIfEEEENSD_12zip_iteratorINS7_5tupleIJNSD_6detail15normal_iteratorINSD_10device_ptrIfEEEESP_EEEEENSD_11use_defaultESS_EEPfjS9_ffNS7_10__identityEEEvT0_T1_T2_T3_T4_T6_E12temp_storage+60];
	add.f32 	%f271, %f269, %f270;
	ld.shared.f32 	%f272, [_ZZN3cub18CUB_300001_SM_10006detail6reduce28DeviceReduceSingleTileKernelINS2_10policy_hubIfjN4cuda3std3__44plusIfEEE10Policy1000EN6thrust24THRUST_300001_SM_1000_NS18transform_iteratorINSD_12zip_functionINS7_10multipliesIfEEEENSD_12zip_iteratorINS7_5tupleIJNSD_6detail15normal_iteratorINSD_10device_ptrIfEEEESP_EEEEENSD_11use_defaultESS_EEPfjS9_ffNS7_10__identityEEEvT0_T1_T2_T3_T4_T6_E12temp_storage+64];
	add.f32 	%f273, %f271, %f272;
	ld.shared.f32 	%f274, [_ZZN3cub18CUB_300001_SM_10006detail6reduce28DeviceReduceSingleTileKernelINS2_10policy_hubIfjN4cuda3std3__44plusIfEEE10Policy1000EN6thrust24THRUST_300001_SM_1000_NS18transform_iteratorINSD_12zip_functionINS7_10multipliesIfEEEENSD_12zip_iteratorINS7_5tupleIJNSD_6detail15normal_iteratorINSD_10device_ptrIfEEEESP_EEEEENSD_11use_defaultESS_EEPfjS9_ffNS7_10__identityEEEvT0_T1_T2_T3_T4_T6_E12temp_storage+68];
	add.f32 	%f275, %f273, %f274;
	ld.shared.f32 	%f276, [_ZZN3cub18CUB_300001_SM_10006detail6reduce28DeviceReduceSingleTileKernelINS2_10policy_hubIfjN4cuda3std3__44plusIfEEE10Policy1000EN6thrust24THRUST_300001_SM_1000_NS18transform_iteratorINSD_12zip_functionINS7_10multipliesIfEEEENSD_12zip_iteratorINS7_5tupleIJNSD_6detail15normal_iteratorINSD_10device_ptrIfEEEESP_EEEEENSD_11use_defaultESS_EEPfjS9_ffNS7_10__identityEEEvT0_T1_T2_T3_T4_T6_E12temp_storage+72];
	add.f32 	%f277, %f275, %f276;
	ld.shared.f32 	%f278, [_ZZN3cub18CUB_300001_SM_10006detail6reduce28DeviceReduceSingleTileKernelINS2_10policy_hubIfjN4cuda3std3__44plusIfEEE10Policy1000EN6thrust24THRUST_300001_SM_1000_NS18transform_iteratorINSD_12zip_functionINS7_10multipliesIfEEEENSD_12zip_iteratorINS7_5tupleIJNSD_6detail15normal_iteratorINSD_10device_ptrIfEEEESP_EEEEENSD_11use_defaultESS_EEPfjS9_ffNS7_10__identityEEEvT0_T1_T2_T3_T4_T6_E12temp_storage+76];
	add.f32 	%f490, %f277, %f278;
$L__BB5_50:
	mov.u32 	%r201, %tid.x;
	setp.ne.s32 	%p65, %r201, 0;
	@%p65 bra 	$L__BB5_52;
	add.f32 	%f468, %f42, %f490;
	st.global.f32 	[%rd1], %f468;
$L__BB5_52:
	ret;

}
	// .globl	_ZN3cub18CUB_300001_SM_10006detail6reduce18DeviceReduceKernelINS2_10policy_hubIfjN4cuda3std3__44plusIfEEE10Policy1000EN6thrust24THRUST_300001_SM_1000_NS18transform_iteratorINSD_12zip_functionINS7_10multipliesIfEEEENSD_12zip_iteratorINS7_5tupleIJNSD_6detail15normal_iteratorINSD_10device_ptrIfEEEESP_EEEEENSD_11use_defaultESS_EEjS9_fNS7_10__identityEEEvT0_PT3_T1_NS0_13GridEvenShareISY_EET2_T4_
.visible .entry _ZN3cub18CUB_300001_SM_10006detail6reduce18DeviceReduceKernelINS2_10policy_hubIfjN4cuda3std3__44plusIfEEE10Policy1000EN6thrust24THRUST_300001_SM_1000_NS18transform_iteratorINSD_12zip_functionINS7_10multipliesIfEEEENSD_12zip_iteratorINS7_5tupleIJNSD_6detail15normal_iteratorINSD_10device_ptrIfEEEESP_EEEEENSD_11use_defaultESS_EEjS9_fNS7_10__identityEEEvT0_PT3_T1_NS0_13GridEvenShareISY_EET2_T4_(
	.param .align 8 .b8 _ZN3cub18CUB_300001_SM_10006detail6reduce18DeviceReduceKernelINS2_10policy_hubIfjN4cuda3std3__44plusIfEEE10Policy1000EN6thrust24THRUST_300001_SM_1000_NS18transform_iteratorINSD_12zip_functionINS7_10multipliesIfEEEENSD_12zip_iteratorINS7_5tupleIJNSD_6detail15normal_iteratorINSD_10device_ptrIfEEEESP_EEEEENSD_11use_defaultESS_EEjS9_fNS7_10__identityEEEvT0_PT3_T1_NS0_13GridEvenShareISY_EET2_T4__param_0[24],
	.param .u64 .ptr .align 1 _ZN3cub18CUB_300001_SM_10006detail6reduce18DeviceReduceKernelINS2_10policy_hubIfjN4cuda3std3__44plusIfEEE10Policy1000EN6thrust24THRUST_300001_SM_1000_NS18transform_iteratorINSD_12zip_functionINS7_10multipliesIfEEEENSD_12zip_iteratorINS7_5tupleIJNSD_6detail15normal_iteratorINSD_10device_ptrIfEEEESP_EEEEENSD_11use_defaultESS_EEjS9_fNS7_10__identityEEEvT0_PT3_T1_NS0_13GridEvenShareISY_EET2_T4__param_1,
	.param .u32 _ZN3cub18CUB_300001_SM_10006detail6reduce18DeviceReduceKernelINS2_10policy_hubIfjN4cuda3std3__44plusIfEEE10Policy1000EN6thrust24THRUST_300001_SM_1000_NS18transform_iteratorINSD_12zip_functionINS7_10multipliesIfEEEENSD_12zip_iteratorINS7_5tupleIJNSD_6detail15normal_iteratorINSD_10device_ptrIfEEEESP_EEEEENSD_11use_defaultESS_EEjS9_fNS7_10__identityEEEvT0_PT3_T1_NS0_13GridEvenShareISY_EET2_T4__param_2,
	.param .align 4 .b8 _ZN3cub18CUB_300001_SM_10006detail6reduce18DeviceReduceKernelINS2_10policy_hubIfjN4cuda3std3__44plusIfEEE10Policy1000EN6thrust24THRUST_300001_SM_1000_NS18transform_iteratorINSD_12zip_functionINS7_10multipliesIfEEEENSD_12zip_iteratorINS7_5tupleIJNSD_6detail15normal_iteratorINSD_10device_ptrIfEEEESP_EEEEENSD_11use_defaultESS_EEjS9_fNS7_10__identityEEEvT0_PT3_T1_NS0_13GridEvenShareISY_EET2_T4__param_3[40],
	.param .align 1 .b8 _ZN3cub18CUB_300001_SM_10006detail6reduce18DeviceReduceKernelINS2_10policy_hubIfjN4cuda3std3__44plusIfEEE10Policy1000EN6thrust24THRUST_300001_SM_1000_NS18transform_iteratorINSD_12zip_functionINS7_10multipliesIfEEEENSD_12zip_iteratorINS7_5tupleIJNSD_6detail15normal_iteratorINSD_10device_ptrIfEEEESP_EEEEENSD_11use_defaultESS_EEjS9_fNS7_10__identityEEEvT0_PT3_T1_NS0_13GridEvenShareISY_EET2_T4__param_4[1],
	.param .align 1 .b8 _ZN3cub18CUB_300001_SM_10006detail6reduce18DeviceReduceKernelINS2_10policy_hubIfjN4cuda3std3__44plusIfEEE10Policy1000EN6thrust24THRUST_300001_SM_1000_NS18transform_iteratorINSD_12zip_functionINS7_10multipliesIfEEEENSD_12zip_iteratorINS7_5tupleIJNSD_6detail15normal_iteratorINSD_10device_ptrIfEEEESP_EEEEENSD_11use_defaultESS_EEjS9_fNS7_10__identityEEEvT0_PT3_T1_NS0_13GridEvenShareISY_EET2_T4__param_5[1]
)
.maxntid 512
{
	.reg .pred 	%p<65>;
	.reg .b16 	%rs<4>;
	.reg .b32 	%r<277>;
	.reg .b32 	%f<487>;
	.reg .b64 	%rd<193>;
	// demoted variable
	.shared .align 4 .b8 _ZZN3cub18CUB_300001_SM_10006detail6reduce18DeviceReduceKernelINS2_10policy_hubIfjN4cuda3std3__44plusIfEEE10Policy1000EN6thrust24THRUST_300001_SM_1000_NS18transform_iteratorINSD_12zip_functionINS7_10multipliesIfEEEENSD_12zip_iteratorINS7_5tupleIJNSD_6detail15normal_iteratorINSD_10device_ptrIfEEEESP_EEEEENSD_11use_defaultESS_EEjS9_fNS7_10__identityEEEvT0_PT3_T1_NS0_13GridEvenShareISY_EET2_T4_E12temp_storage[84];
	ld.param.u32 	%r1, [_ZN3cub18CUB_300001_SM_10006detail6reduce18DeviceReduceKernelINS2_10policy_hubIfjN4cuda3std3__44plusIfEEE10Policy1000EN6thrust24THRUST_300001_SM_1000_NS18transform_iteratorINSD_12zip_functionINS7_10multipliesIfEEEENSD_12zip_iteratorINS7_5tupleIJNSD_6detail15normal_iteratorINSD_10device_ptrIfEEEESP_EEEEENSD_11use_defaultESS_EEjS9_fNS7_10__identityEEEvT0_PT3_T1_NS0_13GridEvenShareISY_EET2_T4__param_3+20];
	ld.param.u32 	%r2, [_ZN3cub18CUB_300001_SM_10006detail6reduce18DeviceReduceKernelINS2_10policy_hubIfjN4cuda3std3__44plusIfEEE10Policy1000EN6thrust24THRUST_300001_SM_1000_NS18transform_iteratorINSD_12zip_functionINS7_10multipliesIfEEEENSD_12zip_iteratorINS7_5tupleIJNSD_6detail15normal_iteratorINSD_10device_ptrIfEEEESP_EEEEENSD_11use_defaultESS_EEjS9_fNS7_10__identityEEEvT0_PT3_T1_NS0_13GridEvenShareISY_EET2_T4__param_3+24];
	ld.param.u64 	%rd4, [_ZN3cub18CUB_300001_SM_10006detail6reduce18DeviceReduceKernelINS2_10policy_hubIfjN4cuda3std3__44plusIfEEE10Policy1000EN6thrust24THRUST_300001_SM_1000_NS18transform_iteratorINSD_12zip_functionINS7_10multipliesIfEEEENSD_12zip_iteratorINS7_5tupleIJNSD_6detail15normal_iteratorINSD_10device_ptrIfEEEESP_EEEEENSD_11use_defaultESS_EEjS9_fNS7_10__identityEEEvT0_PT3_T1_NS0_13GridEvenShareISY_EET2_T4__param_0+8];
	ld.param.u64 	%rd5, [_ZN3cub18CUB_300001_SM_10006detail6reduce18DeviceReduceKernelINS2_10policy_hubIfjN4cuda3std3__44plusIfEEE10Policy1000EN6thrust24THRUST_300001_SM_1000_NS18transform_iteratorINSD_12zip_functionINS7_10multipliesIfEEEENSD_12zip_iteratorINS7_5tupleIJNSD_6detail15normal_iteratorINSD_10device_ptrIfEEEESP_EEEEENSD_11use_defaultESS_EEjS9_fNS7_10__identityEEEvT0_PT3_T1_NS0_13GridEvenShareISY_EET2_T4__param_0];
	cvta.to.global.u64 	%rd1, %rd5;
	cvta.to.global.u64 	%rd2, %rd4;
	mov.u32 	%r3, %ctaid.x;
	shl.b32 	%r4, %r2, 13;
	shl.b32 	%r268, %r3, 13;
	sub.s32 	%r6, %r1, %r268;
	setp.gt.u32 	%p1, %r6, 8191;
	@%p1 bra 	$L__BB6_26;
	mov.u32 	%r7, %tid.x;
	setp.ge.u32 	%p23, %r7, %r6;
	mov.f32 	%f475, 0f00000000;
	mov.u32 	%r259, %r7;
	@%p23 bra 	$L__BB6_3;
	add.s32 	%r153, %r268, %r7;
	mul.wide.u32 	%rd99, %r153, 4;
	add.s64 	%rd100, %rd1, %rd99;
	add.s64 	%rd101, %rd2, %rd99;
	ld.global.f32 	%f278, [%rd100];
	ld.global.f32 	%f279, [%rd101];
	mul.f32 	%f475, %f278, %f279;
	add.s32 	%r259, %r7, 512;
$L__BB6_3:
	setp.ge.u32 	%p24, %r259, %r6;
	@%p24 bra 	$L__BB6_17;
	not.b32 	%r154, %r259;
	add.s32 	%r155, %r1, %r154;
	sub.s32 	%r156, %r155, %r268;
	shr.u32 	%r157, %r156, 9;
	add.s32 	%r10, %r157, 1;
	and.b32  	%r11, %r10, 15;
	setp.lt.u32 	%p25, %r156, 7680;
	@%p25 bra 	$L__BB6_8;
	or.b32  	%r258, %r259, 4096;
	add.s32 	%r257, %r259, %r268;
	and.b32  	%r158, %r10, 16777200;
	neg.s32 	%r256, %r158;
$L__BB6_6:
	.pragma "nounroll";
	mul.wide.u32 	%rd102, %r257, 4;
	add.s64 	%rd103, %rd1, %rd102;
	add.s64 	%rd104, %rd2, %rd102;
	ld.global.f32 	%f281, [%rd103];
	ld.global.f32 	%f282, [%rd104];
	fma.rn.f32 	%f283, %f281, %f282, %f475;
	add.s32 	%r159, %r257, 512;
	mul.wide.u32 	%rd105, %r159, 4;
	add.s64 	%rd106, %rd1, %rd105;
	add.s64 	%rd107, %rd2, %rd105;
	ld.global.f32 	%f284, [%rd106];
	ld.global.f32 	%f285, [%rd107];
	fma.rn.f32 	%f286, %f284, %f285, %f283;
	add.s32 	%r160, %r257, 1024;
	mul.wide.u32 	%rd108, %r160, 4;
	add.s64 	%rd109, %rd1, %rd108;
	add.s64 	%rd110, %rd2, %rd108;
	ld.global.f32 	%f287, [%rd109];
	ld.global.f32 	%f288, [%rd110];
	fma.rn.f32 	%f289, %f287, %f288, %f286;
	add.s32 	%r161, %r257, 1536;
	mul.wide.u32 	%rd111, %r161, 4;
	add.s64 	%rd112, %rd1, %rd111;
	add.s64 	%rd113, %rd2, %rd111;
	ld.global.f32 	%f290, [%rd112];
	ld.global.f32 	%f291, [%rd113];
	fma.rn.f32 	%f292, %f290, %f291, %f289;
	add.s32 	%r162, %r257, 2048;
	mul.wide.u32 	%rd114, %r162, 4;
	add.s64 	%rd115, %rd1, %rd114;
	add.s64 	%rd116, %rd2, %rd114;
	ld.global.f32 	%f293, [%rd115];
	ld.global.f32 	%f294, [%rd116];
	fma.rn.f32 	%f295, %f293, %f294, %f292;
	add.s32 	%r163, %r257, 2560;
	mul.wide.u32 	%rd117, %r163, 4;
	add.s64 	%rd118, %rd1, %rd117;
	add.s64 	%rd119, %rd2, %rd117;
	ld.global.f32 	%f296, [%rd118];
	ld.global.f32 	%f297, [%rd119];
	fma.rn.f32 	%f298, %f296, %f297, %f295;
	add.s32 	%r164, %r257, 3072;
	mul.wide.u32 	%rd120, %r164, 4;
	add.s64 	%rd121, %rd1, %rd120;
	add.s64 	%rd122, %rd2, %rd120;
	ld.global.f32 	%f299, [%rd121];
	ld.global.f32 	%f300, [%rd122];
	fma.rn.f32 	%f301, %f299, %f300, %f298;
	add.s32 	%r165, %r257, 3584;
	mul.wide.u32 	%rd123, %r165, 4;
	add.s64 	%rd124, %rd1, %rd123;
	add.s64 	%rd125, %rd2, %rd123;
	ld.global.f32 	%f302, [%rd124];
	ld.global.f32 	%f303, [%rd125];
	fma.rn.f32 	%f304, %f302, %f303, %f301;
	add.s32 	%r166, %r257, 4096;
	mul.wide.u32 	%rd126, %r166, 4;
	add.s64 	%rd127, %rd1, %rd126;
	add.s64 	%rd128, %rd2, %rd126;
	ld.global.f32 	%f305, [%rd127];
	ld.global.f32 	%f306, [%rd128];
	fma.rn.f32 	%f307, %f305, %f306, %f304;
	add.s32 	%r167, %r257, 4608;
	mul.wide.u32 	%rd129, %r167, 4;
	add.s64 	%rd130, %rd1, %rd129;
	add.s64 	%rd131, %rd2, %rd129;
	ld.global.f32 	%f308, [%rd130];
	ld.global.f32 	%f309, [%rd131];
	fma.rn.f32 	%f310, %f308, %f309, %f307;
	add.s32 	%r168, %r257, 5120;
	mul.wide.u32 	%rd132, %r168, 4;
	add.s64 	%rd133, %rd1, %rd132;
	add.s64 	%rd134, %rd2, %rd132;
	ld.global.f32 	%f311, [%rd133];
	ld.global.f32 	%f312, [%rd134];
	fma.rn.f32 	%f313, %f311, %f312, %f310;
	add.s32 	%r169, %r257, 5632;
	mul.wide.u32 	%rd135, %r169, 4;
	add.s64 	%rd136, %rd1, %rd135;
	add.s64 	%rd137, %rd2, %rd135;
	ld.global.f32 	%f314, [%rd136];
	ld.global.f32 	%f315, [%rd137];
	fma.rn.f32 	%f316, %f314, %f315, %f313;
	add.s32 	%r170, %r257, 6144;
	mul.wide.u32 	%rd138, %r170, 4;
	add.s64 	%rd139, %rd1, %rd138;
	add.s64 	%rd140, %rd2, %rd138;
	ld.global.f32 	%f317, [%rd139];
	ld.global.f32 	%f318, [%rd140];
	fma.rn.f32 	%f319, %f317, %f318, %f316;
	add.s32 	%r171, %r257, 6656;
	mul.wide.u32 	%rd141, %r171, 4;
	add.s64 	%rd142, %rd1, %rd141;
	add.s64 	%rd143, %rd2, %rd141;
	ld.global.f32 	%f320, [%rd142];
	ld.global.f32 	%f321, [%rd143];
	fma.rn.f32 	%f322, %f320, %f321, %f319;
	add.s32 	%r172, %r257, 7168;
	mul.wide.u32 	%rd144, %r172, 4;
	add.s64 	%rd145, %rd1, %rd144;
	add.s64 	%rd146, %rd2, %rd144;
	ld.global.f32 	%f323, [%rd145];
	ld.global.f32 	%f324, [%rd146];
	fma.rn.f32 	%f325, %f323, %f324, %f322;
	add.s32 	%r173, %r257, 7680;
	mul.wide.u32 	%rd147, %r173, 4;
	add.s64 	%rd148, %rd1, %rd147;
	add.s64 	%rd149, %rd2, %rd147;
	ld.global.f32 	%f326, [%rd148];
	ld.global.f32 	%f327, [%rd149];
	fma.rn.f32 	%f475, %f326, %f327, %f325;
	add.s32 	%r258, %r258, 8192;
	add.s32 	%r257, %r257, 8192;
	add.s32 	%r256, %r256, 16;
	setp.ne.s32 	%p26, %r256, 0;
	@%p26 bra 	$L__BB6_6;
	add.s32 	%r259, %r258, -4096;
$L__BB6_8:
	setp.eq.s32 	%p27, %r11, 0;
	@%p27 bra 	$L__BB6_17;
	and.b32  	%r23, %r10, 7;
	setp.lt.u32 	%p28, %r11, 8;
	@%p28 bra 	$L__BB6_11;
	add.s32 	%r174, %r268, %r259;
	mul.wide.u32 	%rd150, %r174, 4;
	add.s64 	%rd151, %rd1, %rd150;
	add.s64 	%rd152, %rd2, %rd150;
	ld.global.f32 	%f329, [%rd151];
	ld.global.f32 	%f330, [%rd152];
	fma.rn.f32 	%f331, %f329, %f330, %f475;
	add.s32 	%r175, %r174, 512;
	mul.wide.u32 	%rd153, %r175, 4;
	add.s64 	%rd154, %rd1, %rd153;
	add.s64 	%rd155, %rd2, %rd153;
	ld.global.f32 	%f332, [%rd154];
	ld.global.f32 	%f333, [%rd155];
	fma.rn.f32 	%f334, %f332, %f333, %f331;
	add.s32 	%r176, %r174, 1024;
	mul.wide.u32 	%rd156, %r176, 4;
	add.s64 	%rd157, %rd1, %rd156;
	add.s64 	%rd158, %rd2, %rd156;
	ld.global.f32 	%f335, [%rd157];
	ld.global.f32 	%f336, [%rd158];
	fma.rn.f32 	%f337, %f335, %f336, %f334;
	add.s32 	%r177, %r174, 1536;
	mul.wide.u32 	%rd159, %r177, 4;
	add.s64 	%rd160, %rd1, %rd159;
	add.s64 	%rd161, %rd2, %rd159;
	ld.global.f32 	%f338, [%rd160];
	ld.global.f32 	%f339, [%rd161];
	fma.rn.f32 	%f340, %f338, %f339, %f337;
	add.s32 	%r178, %r174, 2048;
	mul.wide.u32 	%rd162, %r178, 4;
	add.s64 	%rd163, %rd1, %rd162;
	add.s64 	%rd164, %rd2, %rd162;
	ld.global.f32 	%f341, [%rd163];
	ld.global.f32 	%f342, [%rd164];
	fma.rn.f32 	%f343, %f341, %f342, %f340;
	add.s32 	%r179, %r174, 2560;
	mul.wide.u32 	%rd165, %r179, 4;
	add.s64 	%rd166, %rd1, %rd165;
	add.s64 	%rd167, %rd2, %rd165;
	ld.global.f32 	%f344, [%rd166];
	ld.global.f32 	%f345, [%rd167];
	fma.rn.f32 	%f346, %f344, %f345, %f343;
	add.s32 	%r180, %r174, 3072;
	mul.wide.u32 	%rd168, %r180, 4;
	add.s64 	%rd169, %rd1, %rd168;
	add.s64 	%rd170, %rd2, %rd168;
	ld.global.f32 	%f347, [%rd169];
	ld.global.f32 	%f348, [%rd170];
	fma.rn.f32 	%f349, %f347, %f348, %f346;
	add.s32 	%r181, %r174, 3584;
	mul.wide.u32 	%rd171, %r181, 4;
	add.s64 	%rd172, %rd1, %rd171;
	add.s64 	%rd173, %rd2, %rd171;
	ld.global.f32 	%f350, [%rd172];
	ld.global.f32 	%f351, [%rd173];
	fma.rn.f32 	%f475, %f350, %f351, %f349;
	add.s32 	%r259, %r259, 4096;
$L__BB6_11:
	setp.eq.s32 	%p29, %r23, 0;
	@%p29 bra 	$L__BB6_17;
	and.b32  	%r26, %r10, 3;
	setp.lt.u32 	%p30, %r23, 4;
	@%p30 bra 	$L__BB6_14;
	add.s32 	%r182, %r268, %r259;
	mul.wide.u32 	%rd174, %r182, 4;
	add.s64 	%rd175, %rd1, %rd174;
	add.s64 	%rd176, %rd2, %rd174;
	ld.global.f32 	%f353, [%rd175];
	ld.global.f32 	%f354, [%rd176];
	fma.rn.f32 	%f355, %f353, %f354, %f475;
	add.s32 	%r183, %r182, 512;
	mul.wide.u32 	%rd177, %r183, 4;
	add.s64 	%rd178, %rd1, %rd177;
	add.s64 	%rd179, %rd2, %rd177;
	ld.global.f32 	%f356, [%rd178];
	ld.global.f32 	%f357, [%rd179];
	fma.rn.f32 	%f358, %f356, %f357, %f355;
	add.s32 	%r184, %r182, 1024;
	mul.wide.u32 	%rd180, %r184, 4;
	add.s64 	%rd181, %rd1, %rd180;
	add.s64 	%rd182, %rd2, %rd180;
	ld.global.f32 	%f359, [%rd181];
	ld.global.f32 	%f360, [%rd182];
	fma.rn.f32 	%f361, %f359, %f360, %f358;
	add.s32 	%r185, %r182, 1536;
	mul.wide.u32 	%rd183, %r185, 4;
	add.s64 	%rd184, %rd1, %rd183;
	add.s64 	%rd185, %rd2, %rd183;
	ld.global.f32 	%f362, [%rd184];
	ld.global.f32 	%f363, [%rd185];
	fma.rn.f32 	%f475, %f362, %f363, %f361;
	add.s32 	%r259, %r259, 2048;
$L__BB6_14:
	setp.eq.s32 	%p31, %r26, 0;
	@%p31 bra 	$L__BB6_17;
	add.s32 	%r263, %r259, %r268;
	neg.s32 	%r262, %r26;
$L__BB6_16:
	.pragma "nounroll";
	mul.wide.u32 	%rd186, %r263, 4;
	add.s64 	%rd187, %rd1, %rd186;
	add.s64 	%rd188, %rd2, %rd186;
	ld.global.f32 	%f364, [%rd187];
	ld.global.f32 	%f365, [%rd188];
	fma.rn.f32 	%f475, %f364, %f365, %f475;
	add.s32 	%r263, %r263, 512;
	add.s32 	%r262, %r262, 1;
	setp.ne.s32 	%p32, %r262, 0;
	@%p32 bra 	$L__BB6_16;
$L__BB6_17:
	setp.lt.u32 	%p33, %r6, 512;
	@%p33 bra 	$L__BB6_22;
	// begin inline asm
	mov.u32 %r224, %laneid;
	// end inline asm
	mov.b32 	%r226, %f475;
	mov.b32 	%r227, 1;
	mov.b32 	%r248, 31;
	mov.b32 	%r249, -1;
	// begin inline asm
	shfl.sync.down.b32 %r225, %r226, %r227, %r248, %r249;
	// end inline asm
	setp.gt.s32 	%p57, %r224, 30;
	mov.b32 	%f424, %r225;
	add.f32 	%f425, %f475, %f424;
	selp.f32 	%f426, %f475, %f425, %p57;
	mov.b32 	%r231, %f426;
	mov.b32 	%r232, 2;
	// begin inline asm
	shfl.sync.down.b32 %r230, %r231, %r232, %r248, %r249;
	// end inline asm
	setp.gt.s32 	%p58, %r224, 29;
	mov.b32 	%f427, %r230;
	add.f32 	%f428, %f426, %f427;
	selp.f32 	%f429, %f426, %f428, %p58;
	mov.b32 	%r236, %f429;
	mov.b32 	%r237, 4;
	// begin inline asm
	shfl.sync.down.b32 %r235, %r236, %r237, %r248, %r249;
	// end inline asm
	setp.gt.s32 	%p59, %r224, 27;
	mov.b32 	%f430, %r235;
	add.f32 	%f431, %f429, %f430;
	selp.f32 	%f432, %f429, %f431, %p59;
	mov.b32 	%r241, %f432;
	mov.b32 	%r242, 8;
	// begin inline asm
	shfl.sync.down.b32 %r240, %r241, %r242, %r248, %r249;
	// end inline asm
	setp.gt.s32 	%p60, %r224, 23;
	mov.b32 	%f433, %r240;
	add.f32 	%f434, %f432, %f433;
	selp.f32 	%f435, %f432, %f434, %p60;
	mov.b32 	%r246, %f435;
	mov.b32 	%r247, 16;
	// begin inline asm
	shfl.sync.down.b32 %r245, %r246, %r247, %r248, %r249;
	// end inline asm
	setp.gt.s32 	%p61, %r224, 15;
	mov.b32 	%f436, %r245;
	add.f32 	%f16, %f435, %f436;
	selp.f32 	%f486, %f435, %f16, %p61;
	setp.ne.s32 	%p62, %r224, 0;
	@%p62 bra 	$L__BB6_20;
	shr.u32 	%r250, %r7, 3;
	and.b32  	%r251, %r250, 124;
	mov.u32 	%r252, _ZZN3cub18CUB_300001_SM_10006detail6reduce18DeviceReduceKernelINS2_10policy_hubIfjN4cuda3std3__44plusIfEEE10Policy1000EN6thrust24THRUST_300001_SM_1000_NS18transform_iteratorINSD_12zip_functionINS7_10multipliesIfEEEENSD_12zip_iteratorINS7_5tupleIJNSD_6detail15normal_iteratorINSD_10device_ptrIfEEEESP_EEEEENSD_11use_defaultESS_EEjS9_fNS7_10__identityEEEvT0_PT3_T1_NS0_13GridEvenShareISY_EET2_T4_E12temp_storage;
	add.s32 	%r253, %r252, %r251;
	st.shared.f32 	[%r253+16], %f16;
$L__BB6_20:
	bar.sync 	0;
	setp.ne.s32 	%p63, %r7, 0;
	@%p63 bra 	$L__BB6_48;
	ld.shared.f32 	%f437, [_ZZN3cub18CUB_300001_SM_10006detail6reduce18DeviceReduceKernelINS2_10policy_hubIfjN4cuda3std3__44plusIfEEE10Policy1000EN6thrust24THRUST_300001_SM_1000_NS18transform_iteratorINSD_12zip_functionINS7_10multipliesIfEEEENSD_12zip_iteratorINS7_5tupleIJNSD_6detail15normal_iteratorINSD_10device_ptrIfEEEESP_EEEEENSD_11use_defaultESS_EEjS9_fNS7_10__identityEEEvT0_PT3_T1_NS0_13GridEvenShareISY_EET2_T4_E12temp_storage+20];
	add.f32 	%f438, %f486, %f437;
	ld.shared.f32 	%f439, [_ZZN3cub18CUB_300001_SM_10006detail6reduce18DeviceReduceKernelINS2_10policy_hubIfjN4cuda3std3__44plusIfEEE10Policy1000EN6thrust24THRUST_300001_SM_1000_NS18transform_iteratorINSD_12zip_functionINS7_10multipliesIfEEEENSD_12zip_iteratorINS7_5tupleIJNSD_6detail15normal_iteratorINSD_10device_ptrIfEEEESP_EEEEENSD_11use_defaultESS_EEjS9_fNS7_10__identityEEEvT0_PT3_T1_NS0_13GridEvenShareISY_EET2_T4_E12temp_storage+24];
	add.f32 	%f440, %f438, %f439;
	ld.shared.f32 	%f441, [_ZZN3cub18CUB_300001_SM_10006detail6reduce18DeviceReduceKernelINS2_10policy_hubIfjN4cuda3std3__44plusIfEEE10Policy1000EN6thrust24THRUST_300001_SM_1000_NS18transform_iteratorINSD_12zip_functionINS7_10multipliesIfEEEENSD_12zip_iteratorINS7_5tupleIJNSD_6detail15normal_iteratorINSD_10device_ptrIfEEEESP_EEEEENSD_11use_defaultESS_EEjS9_fNS7_10__identityEEEvT0_PT3_T1_NS0_13GridEvenShareISY_EET2_T4_E12temp_storage+28];
	add.f32 	%f442, %f440, %f441;
	ld.shared.f32 	%f443, [_ZZN3cub18CUB_300001_SM_10006detail6reduce18DeviceReduceKernelINS2_10policy_hubIfjN4cuda3std3__44plusIfEEE10Policy1000EN6thrust24THRUST_300001_SM_1000_NS18transform_iteratorINSD_12zip_functionINS7_10multipliesIfEEEENSD_12zip_iteratorINS7_5tupleIJNSD_6detail15normal_iteratorINSD_10device_ptrIfEEEESP_EEEEENSD_11use_defaultESS_EEjS9_fNS7_10__identityEEEvT0_PT3_T1_NS0_13GridEvenShareISY_EET2_T4_E12temp_storage+32];
	add.f32 	%f444, %f442, %f443;
	ld.shared.f32 	%f445, [_ZZN3cub18CUB_300001_SM_10006detail6reduce18DeviceReduceKernelINS2_10policy_hubIfjN4cuda3std3__44plusIfEEE10Policy1000EN6thrust24THRUST_300001_SM_1000_NS18transform_iteratorINSD_12zip_functionINS7_10multipliesIfEEEENSD_12zip_iteratorINS7_5tupleIJNSD_6detail15normal_iteratorINSD_10device_ptrIfEEEESP_EEEEENSD_11use_defaultESS_EEjS9_fNS7_10__identityEEEvT0_PT3_T1_NS0_13GridEvenShareISY_EET2_T4_E12temp_storage+36];
	add.f32 	%f446, %f444, %f445;
	ld.shared.f32 	%f447, [_ZZN3cub18CUB_300001_SM_10006detail6reduce18DeviceReduceKernelINS2_10policy_hubIfjN4cuda3std3__44plusIfEEE10Policy1000EN6thrust24THRUST_300001_SM_1000_NS18transform_iteratorINSD_12zip_functionINS7_10multipliesIfEEEENSD_12zip_iteratorINS7_5tupleIJNSD_6detail15normal_iteratorINSD_10device_ptrIfEEEESP_EEEEENSD_11use_defaultESS_EEjS9_fNS7_10__identityEEEvT0_PT3_T1_NS0_13GridEvenShareISY_EET2_T4_E12temp_storage+40];
	add.f32 	%f448, %f446, %f447;
	ld.shared.f32 	%f449, [_ZZN3cub18CUB_300001_SM_10006detail6reduce18DeviceReduceKernelINS2_10policy_hubIfjN4cuda3std3__44plusIfEEE10Policy1000EN6thrust24THRUST_300001_SM_1000_NS18transform_iteratorINSD_12zip_functionINS7_10multipliesIfEEEENSD_12zip_iteratorINS7_5tupleIJNSD_6detail15normal_iteratorINSD_10device_ptrIfEEEESP_EEEEENSD_11use_defaultESS_EEjS9_fNS7_10__identityEEEvT0_PT3_T1_NS0_13GridEvenShareISY_EET2_T4_E12temp_storage+44];
	add.f32 	%f450, %f448, %f449;
	ld.shared.f32 	%f451, [_ZZN3cub18CUB_300001_SM_10006detail6reduce18DeviceReduceKernelINS2_10policy_hubIfjN4cuda3std3__44plusIfEEE10Policy1000EN6thrust24THRUST_300001_SM_1000_NS18transform_iteratorINSD_12zip_functionINS7_10multipliesIfEEEENSD_12zip_iteratorINS7_5tupleIJNSD_6detail15normal_iteratorINSD_10device_ptrIfEEEESP_EEEEENSD_11use_defaultESS_EEjS9_fNS7_10__identityEEEvT0_PT3_T1_NS0_13GridEvenShareISY_EET2_T4_E12temp_storage+48];
	add.f32 	%f452, %f450, %f451;
	ld.shared.f32 	%f453, [_ZZN3cub18CUB_300001_SM_10006detail6reduce18DeviceReduceKernelINS2_10policy_hubIfjN4cuda3std3__44plusIfEEE10Policy1000EN6thrust24THRUST_300001_SM_1000_NS18transform_iteratorINSD_12zip_functionINS7_10multipliesIfEEEENSD_12zip_iteratorINS7_5tupleIJNSD_6detail15normal_iteratorINSD_10device_ptrIfEEEESP_EEEEENSD_11use_defaultESS_EEjS9_fNS7_10__identityEEEvT0_PT3_T1_NS0_13GridEvenShareISY_EET2_T4_E12temp_storage+52];
	add.f32 	%f454, %f452, %f453;
	ld.shared.f32 	%f455, [_ZZN3cub18CUB_300001_SM_10006detail6reduce18DeviceReduceKernelINS2_10policy_hubIfjN4cuda3std3__44plusIfEEE10Policy1000EN6thrust24THRUST_300001_SM_1000_NS18transform_iteratorINSD_12zip_functionINS7_10multipliesIfEEEENSD_12zip_iteratorINS7_5tupleIJNSD_6detail15normal_iteratorINSD_10device_ptrIfEEEESP_EEEEENSD_11use_defaultESS_EEjS9_fNS7_10__identityEEEvT0_PT3_T1_NS0_13GridEvenShareISY_EET2_T4_E12temp_storage+56];
	add.f32 	%f456, %f454, %f455;
	ld.shared.f32 	%f457, [_ZZN3cub18CUB_300001_SM_10006detail6reduce18DeviceReduceKernelINS2_10policy_hubIfjN4cuda3std3__44plusIfEEE10Policy1000EN6thrust24THRUST_300001_SM_1000_NS18transform_iteratorINSD_12zip_functionINS7_10multipliesIfEEEENSD_12zip_iteratorINS7_5tupleIJNSD_6detail15normal_iteratorINSD_10device_ptrIfEEEESP_EEEEENSD_11use_defaultESS_EEjS9_fNS7_10__identityEEEvT0_PT3_T1_NS0_13GridEvenShareISY_EET2_T4_E12temp_storage+60];
	add.f32 	%f458, %f456, %f457;
	ld.shared.f32 	%f459, [_ZZN3cub18CUB_300001_SM_10006detail6reduce18DeviceReduceKernelINS2_10policy_hubIfjN4cuda3std3__44plusIfEEE10Policy1000EN6thrust24THRUST_300001_SM_1000_NS18transform_iteratorINSD_12zip_functionINS7_10multipliesIfEEEENSD_12zip_iteratorINS7_5tupleIJNSD_6detail15normal_iteratorINSD_10device_ptrIfEEEESP_EEEEENSD_11use_defaultESS_EEjS9_fNS7_10__identityEEEvT0_PT3_T1_NS0_13GridEvenShareISY_EET2_T4_E12temp_storage+64];
	add.f32 	%f460, %f458, %f459;
	ld.shared.f32 	%f461, [_ZZN3cub18CUB_300001_SM_10006detail6reduce18DeviceReduceKernelINS2_10policy_hubIfjN4cuda3std3__44plusIfEEE10Policy1000EN6thrust24THRUST_300001_SM_1000_NS18transform_iteratorINSD_12zip_functionINS7_10multipliesIfEEEENSD_12zip_iteratorINS7_5tupleIJNSD_6detail15normal_iteratorINSD_10device_ptrIfEEEESP_EEEEENSD_11use_defaultESS_EEjS9_fNS7_10__identityEEEvT0_PT3_T1_NS0_13GridEvenShareISY_EET2_T4_E12temp_storage+68];
	add.f32 	%f462, %f460, %f461;
	ld.shared.f32 	%f463, [_ZZN3cub18CUB_300001_SM_10006detail6reduce18DeviceReduceKernelINS2_10policy_hubIfjN4cuda3std3__44plusIfEEE10Policy1000EN6thrust24THRUST_300001_SM_1000_NS18transform_iteratorINSD_12zip_functionINS7_10multipliesIfEEEENSD_12zip_iteratorINS7_5tupleIJNSD_6detail15normal_iteratorINSD_10device_ptrIfEEEESP_EEEEENSD_11use_defaultESS_EEjS9_fNS7_10__identityEEEvT0_PT3_T1_NS0_13GridEvenShareISY_EET2_T4_E12temp_storage+72];
	add.f32 	%f464, %f462, %f463;
	ld.shared.f32 	%f465, [_ZZN3cub18CUB_300001_SM_10006detail6reduce18DeviceReduceKernelINS2_10policy_hubIfjN4cuda3std3__44plusIfEEE10Policy1000EN6thrust24THRUST_300001_SM_1000_NS18transform_iteratorINSD_12zip_functionINS7_10multipliesIfEEEENSD_12zip_iteratorINS7_5tupleIJNSD_6detail15normal_iteratorINSD_10device_ptrIfEEEESP_EEEEENSD_11use_defaultESS_EEjS9_fNS7_10__identityEEEvT0_PT3_T1_NS0_13GridEvenShareISY_EET2_T4_E12temp_storage+76];
	add.f32 	%f486, %f464, %f465;
	bra.uni 	$L__BB6_48;
$L__BB6_22:
	// begin inline asm
	mov.u32 %r186, %laneid;
	// end inline asm
	and.b32  	%r212, %r7, 992;
	add.s32 	%r213, %r212, 32;
	setp.gt.u32 	%p34, %r213, %r6;
	not.b32 	%r214, %r212;
	add.s32 	%r215, %r6, %r214;
	selp.b32 	%r210, %r215, 31, %p34;
	mov.b32 	%r188, %f475;
	mov.b32 	%r189, 1;
	mov.b32 	%r211, -1;
	// begin inline asm
	shfl.sync.down.b32 %r187, %r188, %r189, %r210, %r211;
	// end inline asm
	setp.lt.s32 	%p35, %r186, %r210;
	mov.b32 	%f366, %r187;
	add.f32 	%f367, %f475, %f366;
	selp.f32 	%f368, %f367, %f475, %p35;
	mov.b32 	%r193, %f368;
	mov.b32 	%r194, 2;
	// begin inline asm
	shfl.sync.down.b32 %r192, %r193, %r194, %r210, %r211;
	// end inline asm
	add.s32 	%r216, %r186, 2;
	setp.gt.s32 	%p36, %r216, %r210;
	mov.b32 	%f369, %r192;
	add.f32 	%f370, %f368, %f369;
	selp.f32 	%f371, %f368, %f370, %p36;
	mov.b32 	%r198, %f371;
	mov.b32 	%r199, 4;
	// begin inline asm
	shfl.sync.down.b32 %r197, %r198, %r199, %r210, %r211;
	// end inline asm
	add.s32 	%r217, %r186, 4;
	setp.gt.s32 	%p37, %r217, %r210;
	mov.b32 	%f372, %r197;
	add.f32 	%f373, %f371, %f372;
	selp.f32 	%f374, %f371, %f373, %p37;
	mov.b32 	%r203, %f374;
	mov.b32 	%r204, 8;
	// begin inline asm
	shfl.sync.down.b32 %r202, %r203, %r204, %r210, %r211;
	// end inline asm
	add.s32 	%r218, %r186, 8;
	setp.gt.s32 	%p38, %r218, %r210;
	mov.b32 	%f375, %r202;
	add.f32 	%f376, %f374, %f375;
	selp.f32 	%f377, %f374, %f376, %p38;
	mov.b32 	%r208, %f377;
	mov.b32 	%r209, 16;
	// begin inline asm
	shfl.sync.down.b32 %r207, %r208, %r209, %r210, %r211;
	// end inline asm
	add.s32 	%r219, %r186, 16;
	setp.gt.s32 	%p39, %r219, %r210;
	mov.b32 	%f378, %r207;
	add.f32 	%f379, %f377, %f378;
	selp.f32 	%f486, %f377, %f379, %p39;
	setp.ne.s32 	%p40, %r186, 0;
	@%p40 bra 	$L__BB6_24;
	shr.u32 	%r220, %r7, 3;
	and.b32  	%r221, %r220, 124;
	mov.u32 	%r222, _ZZN3cub18CUB_300001_SM_10006detail6reduce18DeviceReduceKernelINS2_10policy_hubIfjN4cuda3std3__44plusIfEEE10Policy1000EN6thrust24THRUST_300001_SM_1000_NS18transform_iteratorINSD_12zip_functionINS7_10multipliesIfEEEENSD_12zip_iteratorINS7_5tupleIJNSD_6detail15normal_iteratorINSD_10device_ptrIfEEEESP_EEEEENSD_11use_defaultESS_EEjS9_fNS7_10__identityEEEvT0_PT3_T1_NS0_13GridEvenShareISY_EET2_T4_E12temp_storage;
	add.s32 	%r223, %r222, %r221;
	st.shared.f32 	[%r223+16], %f486;
$L__BB6_24:
	bar.sync 	0;
	setp.ne.s32 	%p41, %r7, 0;
	@%p41 bra 	$L__BB6_48;
	setp.gt.u32 	%p42, %r6, 32;
	ld.shared.f32 	%f380, [_ZZN3cub18CUB_300001_SM_10006detail6reduce18DeviceReduceKernelINS2_10policy_hubIfjN4cuda3std3__44plusIfEEE10Policy1000EN6thrust24THRUST_300001_SM_1000_NS18transform_iteratorINSD_12zip_functionINS7_10multipliesIfEEEENSD_12zip_iteratorINS7_5tupleIJNSD_6detail15normal_iteratorINSD_10device_ptrIfEEEESP_EEEEENSD_11use_defaultESS_EEjS9_fNS7_10__identityEEEvT0_PT3_T1_NS0_13GridEvenShareISY_EET2_T4_E12temp_storage+20];
	add.f32 	%f381, %f486, %f380;
	selp.f32 	%f382, %f381, %f486, %p42;
	setp.gt.u32 	%p43, %r6, 64;
	ld.shared.f32 	%f383, [_ZZN3cub18CUB_300001_SM_10006detail6reduce18DeviceReduceKernelINS2_10policy_hubIfjN4cuda3std3__44plusIfEEE10Policy1000EN6thrust24THRUST_300001_SM_1000_NS18transform_iteratorINSD_12zip_functionINS7_10multipliesIfEEEENSD_12zip_iteratorINS7_5tupleIJNSD_6detail15normal_iteratorINSD_10device_ptrIfEEEESP_EEEEENSD_11use_defaultESS_EEjS9_fNS7_10__identityEEEvT0_PT3_T1_NS0_13GridEvenShareISY_EET2_T4_E12temp_storage+24];
	add.f32 	%f384, %f383, %f382;
	selp.f32 	%f385, %f384, %f382, %p43;
	setp.gt.u32 	%p44, %r6, 96;
	ld.shared.f32 	%f386, [_ZZN3cub18CUB_300001_SM_10006detail6reduce18DeviceReduceKernelINS2_10policy_hubIfjN4cuda3std3__44plusIfEEE10Policy1000EN6thrust24THRUST_300001_SM_1000_NS18transform_iteratorINSD_12zip_functionINS7_10multipliesIfEEEENSD_12zip_iteratorINS7_5tupleIJNSD_6detail15normal_iteratorINSD_10device_ptrIfEEEESP_EEEEENSD_11use_defaultESS_EEjS9_fNS7_10__identityEEEvT0_PT3_T1_NS0_13GridEvenShareISY_EET2_T4_E12temp_storage+28];
	add.f32 	%f387, %f386, %f385;
	selp.f32 	%f388, %f387, %f385, %p44;
	setp.gt.u32 	%p45, %r6, 128;
	ld.shared.f32 	%f389, [_ZZN3cub18CUB_300001_SM_10006detail6reduce18DeviceReduceKernelINS2_10policy_hubIfjN4cuda3std3__44plusIfEEE10Policy1000EN6thrust24THRUST_300001_SM_1000_NS18transform_iteratorINSD_12zip_functionINS7_10multipliesIfEEEENSD_12zip_iteratorINS7_5tupleIJNSD_6detail15normal_iteratorINSD_10device_ptrIfEEEESP_EEEEENSD_11use_defaultESS_EEjS9_fNS7_10__identityEEEvT0_PT3_T1_NS0_13GridEvenShareISY_EET2_T4_E12temp_storage+32];
	add.f32 	%f390, %f389, %f388;
	selp.f32 	%f391, %f390, %f388, %p45;
	setp.gt.u32 	%p46, %r6, 160;
	ld.shared.f32 	%f392, [_ZZN3cub18CUB_300001_SM_10006detail6reduce18DeviceReduceKernelINS2_10policy_hubIfjN4cuda3std3__44plusIfEEE10Policy1000EN6thrust24THRUST_300001_SM_1000_NS18transform_iteratorINSD_12zip_functionINS7_10multipliesIfEEEENSD_12zip_iteratorINS7_5tupleIJNSD_6detail15normal_iteratorINSD_10device_ptrIfEEEESP_EEEEENSD_11use_defaultESS_EEjS9_fNS7_10__identityEEEvT0_PT3_T1_NS0_13GridEvenShareISY_EET2_T4_E12temp_storage+36];
	add.f32 	%f393, %f392, %f391;
	selp.f32 	%f394, %f393, %f391, %p46;
	setp.gt.u32 	%p47, %r6, 192;
	ld.shared.f32 	%f395, [_ZZN3cub18CUB_300001_SM_10006detail6reduce18DeviceReduceKernelINS2_10policy_hubIfjN4cuda3std3__44plusIfEEE10Policy1000EN6thrust24THRUST_300001_SM_1000_NS18transform_iteratorINSD_12zip_functionINS7_10multipliesIfEEEENSD_12zip_iteratorINS7_5tupleIJNSD_6detail15normal_iteratorINSD_10device_ptrIfEEEESP_EEEEENSD_11use_defaultESS_EEjS9_fNS7_10__identityEEEvT0_PT3_T1_NS0_13GridEvenShareISY_EET2_T4_E12temp_storage+40];
	add.f32 	%f396, %f395, %f394;
	selp.f32 	%f397, %f396, %f394, %p47;
	setp.gt.u32 	%p48, %r6, 224;
	ld.shared.f32 	%f398, [_ZZN3cub18CUB_300001_SM_10006detail6reduce18DeviceReduceKernelINS2_10policy_hubIfjN4cuda3std3__44plusIfEEE10Policy1000EN6thrust24THRUST_300001_SM_1000_NS18transform_iteratorINSD_12zip_functionINS7_10multipliesIfEEEENSD_12zip_iteratorINS7_5tupleIJNSD_6detail15normal_iteratorINSD_10device_ptrIfEEEESP_EEEEENSD_11use_defaultESS_EEjS9_fNS7_10__identityEEEvT0_PT3_T1_NS0_13GridEvenShareISY_EET2_T4_E12temp_storage+44];
	add.f32 	%f399, %f398, %f397;
	selp.f32 	%f400, %f399, %f397, %p48;
	setp.gt.u32 	%p49, %r6, 256;
	ld.shared.f32 	%f401, [_ZZN3cub18CUB_300001_SM_10006detail6reduce18DeviceReduceKernelINS2_10policy_hubIfjN4cuda3std3__44plusIfEEE10Policy1000EN6thrust24THRUST_300001_SM_1000_NS18transform_iteratorINSD_12zip_functionINS7_10multipliesIfEEEENSD_12zip_iteratorINS7_5tupleIJNSD_6detail15normal_iteratorINSD_10device_ptrIfEEEESP_EEEEENSD_11use_defaultESS_EEjS9_fNS7_10__identityEEEvT0_PT3_T1_NS0_13GridEvenShareISY_EET2_T4_E12temp_storage+48];
	add.f32 	%f402, %f401, %f400;
	selp.f32 	%f403, %f402, %f400, %p49;
	setp.gt.u32 	%p50, %r6, 288;
	ld.shared.f32 	%f404, [_ZZN3cub18CUB_300001_SM_10006detail6reduce18DeviceReduceKernelINS2_10policy_hubIfjN4cuda3std3__44plusIfEEE10Policy1000EN6thrust24THRUST_300001_SM_1000_NS18transform_iteratorINSD_12zip_functionINS7_10multipliesIfEEEENSD_12zip_iteratorINS7_5tupleIJNSD_6detail15normal_iteratorINSD_10device_ptrIfEEEESP_EEEEENSD_11use_defaultESS_EEjS9_fNS7_10__identityEEEvT0_PT3_T1_NS0_13GridEvenShareISY_EET2_T4_E12temp_storage+52];
	add.f32 	%f405, %f404, %f403;
	selp.f32 	%f406, %f405, %f403, %p50;
	setp.gt.u32 	%p51, %r6, 320;
	ld.shared.f32 	%f407, [_ZZN3cub18CUB_300001_SM_10006detail6reduce18DeviceReduceKernelINS2_10policy_hubIfjN4cuda3std3__44plusIfEEE10Policy1000EN6thrust24THRUST_300001_SM_1000_NS18transform_iteratorINSD_12zip_functionINS7_10multipliesIfEEEENSD_12zip_iteratorINS7_5tupleIJNSD_6detail15normal_iteratorINSD_10device_ptrIfEEEESP_EEEEENSD_11use_defaultESS_EEjS9_fNS7_10__identityEEEvT0_PT3_T1_NS0_13GridEvenShareISY_EET2_T4_E12temp_storage+56];
	add.f32 	%f408, %f407, %f406;
	selp.f32 	%f409, %f408, %f406, %p51;
	setp.gt.u32 	%p52, %r6, 352;
	ld.shared.f32 	%f410, [_ZZN3cub18CUB_300001_SM_10006detail6reduce18DeviceReduceKernelINS2_10policy_hubIfjN4cuda3std3__44plusIfEEE10Policy1000EN6thrust24THRUST_300001_SM_1000_NS18transform_iteratorINSD_12zip_functionINS7_10multipliesIfEEEENSD_12zip_iteratorINS7_5tupleIJNSD_6detail15normal_iteratorINSD_10device_ptrIfEEEESP_EEEEENSD_11use_defaultESS_EEjS9_fNS7_10__identityEEEvT0_PT3_T1_NS0_13GridEvenShareISY_EET2_T4_E12temp_storage+60];
	add.f32 	%f411, %f410, %f409;
	selp.f32 	%f412, %f411, %f409, %p52;
	setp.gt.u32 	%p53, %r6, 384;
	ld.shared.f32 	%f413, [_ZZN3cub18CUB_300001_SM_10006detail6reduce18DeviceReduceKernelINS2_10policy_hubIfjN4cuda3std3__44plusIfEEE10Policy1000EN6thrust24THRUST_300001_SM_1000_NS18transform_iteratorINSD_12zip_functionINS7_10multipliesIfEEEENSD_12zip_iteratorINS7_5tupleIJNSD_6detail15normal_iteratorINSD_10device_ptrIfEEEESP_EEEEENSD_11use_defaultESS_EEjS9_fNS7_10__identityEEEvT0_PT3_T1_NS0_13GridEvenShareISY_EET2_T4_E12temp_storage+64];
	add.f32 	%f414, %f413, %f412;
	selp.f32 	%f415, %f414, %f412, %p53;
	setp.gt.u32 	%p54, %r6, 416;
	ld.shared.f32 	%f416, [_ZZN3cub18CUB_300001_SM_10006detail6reduce18DeviceReduceKernelINS2_10policy_hubIfjN4cuda3std3__44plusIfEEE10Policy1000EN6thrust24THRUST_300001_SM_1000_NS18transform_iteratorINSD_12zip_functionINS7_10multipliesIfEEEENSD_12zip_iteratorINS7_5tupleIJNSD_6detail15normal_iteratorINSD_10device_ptrIfEEEESP_EEEEENSD_11use_defaultESS_EEjS9_fNS7_10__identityEEEvT0_PT3_T1_NS0_13GridEvenShareISY_EET2_T4_E12temp_storage+68];
	add.f32 	%f417, %f416, %f415;
	selp.f32 	%f418, %f417, %f415, %p54;
	setp.gt.u32 	%p55, %r6, 448;
	ld.shared.f32 	%f419, [_ZZN3cub18CUB_300001_SM_10006detail6reduce18DeviceReduceKernelINS2_10policy_hubIfjN4cuda3std3__44plusIfEEE10Policy1000EN6thrust24THRUST_300001_SM_1000_NS18transform_iteratorINSD_12zip_functionINS7_10multipliesIfEEEENSD_12zip_iteratorINS7_5tupleIJNSD_6detail15normal_iteratorINSD_10device_ptrIfEEEESP_EEEEENSD_11use_defaultESS_EEjS9_fNS7_10__identityEEEvT0_PT3_T1_NS0_13GridEvenShareISY_EET2_T4_E12temp_storage+72];
	add.f32 	%f420, %f419, %f418;
	selp.f32 	%f421, %f420, %f418, %p55;
	setp.gt.u32 	%p56, %r6, 480;
	ld.shared.f32 	%f422, [_ZZN3cub18CUB_300001_SM_10006detail6reduce18DeviceReduceKernelINS2_10policy_hubIfjN4cuda3std3__44plusIfEEE10Policy1000EN6thrust24THRUST_300001_SM_1000_NS18transform_iteratorINSD_12zip_functionINS7_10multipliesIfEEEENSD_12zip_iteratorINS7_5tupleIJNSD_6detail15normal_iteratorINSD_10device_ptrIfEEEESP_EEEEENSD_11use_defaultESS_EEjS9_fNS7_10__identityEEEvT0_PT3_T1_NS0_13GridEvenShareISY_EET2_T4_E12temp_storage+76];
	add.f32 	%f423, %f422, %f421;
	selp.f32 	%f486, %f423, %f421, %p56;
	bra.uni 	$L__BB6_48;
$L__BB6_26:
	mov.u32 	%r35, %tid.x;
	add.s32 	%r72, %r35, %r268;
	mul.wide.u32 	%rd6, %r72, 4;
	add.s64 	%rd7, %rd1, %rd6;
	add.s64 	%rd8, %rd2, %rd6;
	ld.global.f32 	%f41, [%rd7];
	ld.global.f32 	%f42, [%rd8];
	ld.global.f32 	%f43, [%rd7+2048];
	ld.global.f32 	%f44, [%rd8+2048];
	mul.f32 	%f45, %f43, %f44;
	ld.global.f32 	%f46, [%rd7+4096];
	ld.global.f32 	%f47, [%rd8+4096];
	ld.global.f32 	%f48, [%rd7+6144];
	ld.global.f32 	%f49, [%rd8+6144];
	mul.f32 	%f50, %f48, %f49;
	ld.global.f32 	%f51, [%rd7+8192];
	ld.global.f32 	%f52, [%rd8+8192];
	ld.global.f32 	%f53, [%rd7+10240];
	ld.global.f32 	%f54, [%rd8+10240];
	mul.f32 	%f55, %f53, %f54;
	ld.global.f32 	%f56, [%rd7+12288];
	ld.global.f32 	%f57, [%rd8+12288];
	ld.global.f32 	%f58, [%rd7+14336];
	ld.global.f32 	%f59, [%rd8+14336];
	mul.f32 	%f60, %f58, %f59;
	ld.global.f32 	%f61, [%rd7+16384];
	ld.global.f32 	%f62, [%rd8+16384];
	ld.global.f32 	%f63, [%rd7+18432];
	ld.global.f32 	%f64, [%rd8+18432];
	mul.f32 	%f65, %f63, %f64;
	ld.global.f32 	%f66, [%rd7+20480];
	ld.global.f32 	%f67, [%rd8+20480];
	ld.global.f32 	%f68, [%rd7+22528];
	ld.global.f32 	%f69, [%rd8+22528];
	mul.f32 	%f70, %f68, %f69;
	ld.global.f32 	%f71, [%rd7+24576];
	ld.global.f32 	%f72, [%rd8+24576];
	ld.global.f32 	%f73, [%rd7+26624];
	ld.global.f32 	%f74, [%rd8+26624];
	mul.f32 	%f75, %f73, %f74;
	ld.global.f32 	%f76, [%rd7+28672];
	ld.global.f32 	%f77, [%rd8+28672];
	ld.global.f32 	%f78, [%rd7+30720];
	ld.global.f32 	%f79, [%rd8+30720];
	mul.f32 	%f80, %f78, %f79;
	fma.rn.f32 	%f81, %f41, %f42, %f45;
	fma.rn.f32 	%f82, %f46, %f47, %f50;
	fma.rn.f32 	%f83, %f51, %f52, %f55;
	fma.rn.f32 	%f84, %f56, %f57, %f60;
	fma.rn.f32 	%f85, %f61, %f62, %f65;
	fma.rn.f32 	%f86, %f66, %f67, %f70;
	fma.rn.f32 	%f87, %f71, %f72, %f75;
	fma.rn.f32 	%f88, %f76, %f77, %f80;
	add.f32 	%f89, %f81, %f82;
	add.f32 	%f90, %f83, %f84;
	add.f32 	%f91, %f85, %f86;
	add.f32 	%f92, %f87, %f88;
	add.f32 	%f93, %f89, %f90;
	add.f32 	%f94, %f91, %f92;
	add.f32 	%f485, %f93, %f94;
	setp.lt.u32 	%p2, %r6, %r4;
	@%p2 bra 	$L__BB6_44;
	add.s32 	%r36, %r4, %r268;
	not.b32 	%r74, %r35;
	add.s32 	%r75, %r74, %r1;
	sub.s32 	%r76, %r75, %r4;
	sub.s32 	%r265, %r76, %r268;
	add.s32 	%r77, %r36, %r35;
	add.s32 	%r264, %r77, 4096;
	mov.b32 	%r267, 0;
	mov.u32 	%r266, %r36;
$L__BB6_28:
	add.s32 	%r268, %r268, %r4;
	add.s32 	%r78, %r1, -8192;
	setp.gt.u32 	%p3, %r268, %r78;
	@%p3 bra 	$L__BB6_30;
	add.s32 	%r79, %r35, %r268;
	mul.wide.u32 	%rd9, %r79, 4;
	add.s64 	%rd10, %rd1, %rd9;
	add.s64 	%rd11, %rd2, %rd9;
	ld.global.f32 	%f95, [%rd10];
	ld.global.f32 	%f96, [%rd11];
	ld.global.f32 	%f97, [%rd10+2048];
	ld.global.f32 	%f98, [%rd11+2048];
	ld.global.f32 	%f99, [%rd10+4096];
	ld.global.f32 	%f100, [%rd11+4096];
	mul.f32 	%f101, %f99, %f100;
	ld.global.f32 	%f102, [%rd10+6144];
	ld.global.f32 	%f103, [%rd11+6144];
	ld.global.f32 	%f104, [%rd10+8192];
	ld.global.f32 	%f105, [%rd11+8192];
	mul.f32 	%f106, %f104, %f105;
	ld.global.f32 	%f107, [%rd10+10240];
	ld.global.f32 	%f108, [%rd11+10240];
	ld.global.f32 	%f109, [%rd10+12288];
	ld.global.f32 	%f110, [%rd11+12288];
	mul.f32 	%f111, %f109, %f110;
	ld.global.f32 	%f112, [%rd10+14336];
	ld.global.f32 	%f113, [%rd11+14336];
	ld.global.f32 	%f114, [%rd10+16384];
	ld.global.f32 	%f115, [%rd11+16384];
	mul.f32 	%f116, %f114, %f115;
	ld.global.f32 	%f117, [%rd10+18432];
	ld.global.f32 	%f118, [%rd11+18432];
	ld.global.f32 	%f119, [%rd10+20480];
	ld.global.f32 	%f120, [%rd11+20480];
	mul.f32 	%f121, %f119, %f120;
	ld.global.f32 	%f122, [%rd10+22528];
	ld.global.f32 	%f123, [%rd11+22528];
	ld.global.f32 	%f124, [%rd10+24576];
	ld.global.f32 	%f125, [%rd11+24576];
	mul.f32 	%f126, %f124, %f125;
	ld.global.f32 	%f127, [%rd10+26624];
	ld.global.f32 	%f128, [%rd11+26624];
	ld.global.f32 	%f129, [%rd10+28672];
	ld.global.f32 	%f130, [%rd11+28672];
	mul.f32 	%f131, %f129, %f130;
	ld.global.f32 	%f132, [%rd10+30720];
	ld.global.f32 	%f133, [%rd11+30720];
	fma.rn.f32 	%f134, %f95, %f96, %f485;
	fma.rn.f32 	%f135, %f97, %f98, %f101;
	fma.rn.f32 	%f136, %f102, %f103, %f106;
	fma.rn.f32 	%f137, %f107, %f108, %f111;
	fma.rn.f32 	%f138, %f112, %f113, %f116;
	fma.rn.f32 	%f139, %f117, %f118, %f121;
	fma.rn.f32 	%f140, %f122, %f123, %f126;
	fma.rn.f32 	%f141, %f127, %f128, %f131;
	add.f32 	%f142, %f134, %f135;
	add.f32 	%f143, %f136, %f137;
	add.f32 	%f144, %f138, %f139;
	add.f32 	%f145, %f140, %f141;
	add.f32 	%f146, %f142, %f143;
	add.f32 	%f147, %f144, %f145;
	add.f32 	%f148, %f146, %f147;
	fma.rn.f32 	%f485, %f132, %f133, %f148;
	sub.s32 	%r80, %r1, %r268;
	setp.lt.u32 	%p4, %r80, %r4;
	add.s32 	%r267, %r267, 1;
	add.s32 	%r266, %r266, %r4;
	sub.s32 	%r265, %r265, %r4;
	add.s32 	%r264, %r264, %r4;
	@%p4 bra 	$L__BB6_44;
	bra.uni 	$L__BB6_28;
$L__BB6_30:
	setp.le.u32 	%p5, %r1, %r268;
	sub.s32 	%r81, %r1, %r268;
	setp.ge.s32 	%p6, %r35, %r81;
	or.pred  	%p7, %p5, %p6;
	@%p7 bra 	$L__BB6_44;
	not.b32 	%r83, %r35;
	add.s32 	%r84, %r1, %r83;
	sub.s32 	%r85, %r84, %r36;
	mul.lo.s32 	%r86, %r2, %r267;
	shl.b32 	%r87, %r86, 13;
	sub.s32 	%r88, %r85, %r87;
	shr.u32 	%r89, %r88, 9;
	add.s32 	%r49, %r89, 1;
	and.b32  	%r50, %r49, 15;
	setp.lt.u32 	%p8, %r88, 7680;
	mov.u32 	%r273, %r35;
	@%p8 bra 	$L__BB6_35;
	or.b32  	%r271, %r35, 4096;
	shr.u32 	%r90, %r265, 9;
	add.s32 	%r91, %r90, 1;
	and.b32  	%r92, %r91, 16777200;
	neg.s32 	%r269, %r92;
$L__BB6_33:
	.pragma "nounroll";
	add.s32 	%r93, %r264, -4096;
	mul.wide.u32 	%rd12, %r93, 4;
	add.s64 	%rd13, %rd1, %rd12;
	add.s64 	%rd14, %rd2, %rd12;
	ld.global.f32 	%f150, [%rd13];
	ld.global.f32 	%f151, [%rd14];
	fma.rn.f32 	%f152, %f150, %f151, %f485;
	add.s32 	%r94, %r264, -3584;
	mul.wide.u32 	%rd15, %r94, 4;
	add.s64 	%rd16, %rd1, %rd15;
	add.s64 	%rd17, %rd2, %rd15;
	ld.global.f32 	%f153, [%rd16];
	ld.global.f32 	%f154, [%rd17];
	fma.rn.f32 	%f155, %f153, %f154, %f152;
	add.s32 	%r95, %r264, -3072;
	mul.wide.u32 	%rd18, %r95, 4;
	add.s64 	%rd19, %rd1, %rd18;
	add.s64 	%rd20, %rd2, %rd18;
	ld.global.f32 	%f156, [%rd19];
	ld.global.f32 	%f157, [%rd20];
	fma.rn.f32 	%f158, %f156, %f157, %f155;
	add.s32 	%r96, %r264, -2560;
	mul.wide.u32 	%rd21, %r96, 4;
	add.s64 	%rd22, %rd1, %rd21;
	add.s64 	%rd23, %rd2, %rd21;
	ld.global.f32 	%f159, [%rd22];
	ld.global.f32 	%f160, [%rd23];
	fma.rn.f32 	%f161, %f159, %f160, %f158;
	add.s32 	%r97, %r264, -2048;
	mul.wide.u32 	%rd24, %r97, 4;
	add.s64 	%rd25, %rd1, %rd24;
	add.s64 	%rd26, %rd2, %rd24;
	ld.global.f32 	%f162, [%rd25];
	ld.global.f32 	%f163, [%rd26];
	fma.rn.f32 	%f164, %f162, %f163, %f161;
	add.s32 	%r98, %r264, -1536;
	mul.wide.u32 	%rd27, %r98, 4;
	add.s64 	%rd28, %rd1, %rd27;
	add.s64 	%rd29, %rd2, %rd27;
	ld.global.f32 	%f165, [%rd28];
	ld.global.f32 	%f166, [%rd29];
	fma.rn.f32 	%f167, %f165, %f166, %f164;
	add.s32 	%r99, %r264, -1024;
	mul.wide.u32 	%rd30, %r99, 4;
	add.s64 	%rd31, %rd1, %rd30;
	add.s64 	%rd32, %rd2, %rd30;
	ld.global.f32 	%f168, [%rd31];
	ld.global.f32 	%f169, [%rd32];
	fma.rn.f32 	%f170, %f168, %f169, %f167;
	add.s32 	%r100, %r264, 3584;
	add.s32 	%r101, %r264, -512;
	mul.wide.u32 	%rd33, %r101, 4;
	add.s64 	%rd34, %rd1, %rd33;
	add.s64 	%rd35, %rd2, %rd33;
	ld.global.f32 	%f171, [%rd34];
	ld.global.f32 	%f172, [%rd35];
	fma.rn.f32 	%f173, %f171, %f172, %f170;
	mul.wide.u32 	%rd36, %r264, 4;
	add.s64 	%rd37, %rd1, %rd36;
	add.s64 	%rd38, %rd2, %rd36;
	ld.global.f32 	%f174, [%rd37];
	ld.global.f32 	%f175, [%rd38];
	fma.rn.f32 	%f176, %f174, %f175, %f173;
	add.s32 	%r102, %r264, 512;
	mul.wide.u32 	%rd39, %r102, 4;
	add.s64 	%rd40, %rd1, %rd39;
	add.s64 	%rd41, %rd2, %rd39;
	ld.global.f32 	%f177, [%rd40];
	ld.global.f32 	%f178, [%rd41];
	fma.rn.f32 	%f179, %f177, %f178, %f176;
	add.s32 	%r103, %r264, 1024;
	mul.wide.u32 	%rd42, %r103, 4;
	add.s64 	%rd43, %rd1, %rd42;
	add.s64 	%rd44, %rd2, %rd42;
	ld.global.f32 	%f180, [%rd43];
	ld.global.f32 	%f181, [%rd44];
	fma.rn.f32 	%f182, %f180, %f181, %f179;
	add.s32 	%r104, %r264, 1536;
	mul.wide.u32 	%rd45, %r104, 4;
	add.s64 	%rd46, %rd1, %rd45;
	add.s64 	%rd47, %rd2, %rd45;
	ld.global.f32 	%f183, [%rd46];
	ld.global.f32 	%f184, [%rd47];
	fma.rn.f32 	%f185, %f183, %f184, %f182;
	add.s32 	%r105, %r264, 2048;
	mul.wide.u32 	%rd48, %r105, 4;
	add.s64 	%rd49, %rd1, %rd48;
	add.s64 	%rd50, %rd2, %rd48;
	ld.global.f32 	%f186, [%rd49];
	ld.global.f32 	%f187, [%rd50];
	fma.rn.f32 	%f188, %f186, %f187, %f185;
	add.s32 	%r106, %r264, 2560;
	mul.wide.u32 	%rd51, %r106, 4;
	add.s64 	%rd52, %rd1, %rd51;
	add.s64 	%rd53, %rd2, %rd51;
	ld.global.f32 	%f189, [%rd52];
	ld.global.f32 	%f190, [%rd53];
	fma.rn.f32 	%f191, %f189, %f190, %f188;
	add.s32 	%r107, %r264, 3072;
	mul.wide.u32 	%rd54, %r107, 4;
	add.s64 	%rd55, %rd1, %rd54;
	add.s64 	%rd56, %rd2, %rd54;
	ld.global.f32 	%f192, [%rd55];
	ld.global.f32 	%f193, [%rd56];
	fma.rn.f32 	%f194, %f192, %f193, %f191;
	mul.wide.u32 	%rd57, %r100, 4;
	add.s64 	%rd58, %rd1, %rd57;
	add.s64 	%rd59, %rd2, %rd57;
	ld.global.f32 	%f195, [%rd58];
	ld.global.f32 	%f196, [%rd59];
	fma.rn.f32 	%f485, %f195, %f196, %f194;
	add.s32 	%r271, %r271, 8192;
	add.s32 	%r264, %r264, 8192;
	add.s32 	%r269, %r269, 16;
	setp.ne.s32 	%p9, %r269, 0;
	@%p9 bra 	$L__BB6_33;
	add.s32 	%r273, %r271, -4096;
$L__BB6_35:
	setp.eq.s32 	%p10, %r50, 0;
	@%p10 bra 	$L__BB6_44;
	and.b32  	%r61, %r49, 7;
	setp.lt.u32 	%p11, %r50, 8;
	@%p11 bra 	$L__BB6_38;
	add.s32 	%r108, %r273, %r268;
	mul.wide.u32 	%rd60, %r108, 4;
	add.s64 	%rd61, %rd1, %rd60;
	add.s64 	%rd62, %rd2, %rd60;
	ld.global.f32 	%f198, [%rd61];
	ld.global.f32 	%f199, [%rd62];
	fma.rn.f32 	%f200, %f198, %f199, %f485;
	add.s32 	%r109, %r108, 512;
	mul.wide.u32 	%rd63, %r109, 4;
	add.s64 	%rd64, %rd1, %rd63;
	add.s64 	%rd65, %rd2, %rd63;
	ld.global.f32 	%f201, [%rd64];
	ld.global.f32 	%f202, [%rd65];
	fma.rn.f32 	%f203, %f201, %f202, %f200;
	add.s32 	%r110, %r108, 1024;
	mul.wide.u32 	%rd66, %r110, 4;
	add.s64 	%rd67, %rd1, %rd66;
	add.s64 	%rd68, %rd2, %rd66;
	ld.global.f32 	%f204, [%rd67];
	ld.global.f32 	%f205, [%rd68];
	fma.rn.f32 	%f206, %f204, %f205, %f203;
	add.s32 	%r111, %r108, 1536;
	mul.wide.u32 	%rd69, %r111, 4;
	add.s64 	%rd70, %rd1, %rd69;
	add.s64 	%rd71, %rd2, %rd69;
	ld.global.f32 	%f207, [%rd70];
	ld.global.f32 	%f208, [%rd71];
	fma.rn.f32 	%f209, %f207, %f208, %f206;
	add.s32 	%r112, %r108, 2048;
	mul.wide.u32 	%rd72, %r112, 4;
	add.s64 	%rd73, %rd1, %rd72;
	add.s64 	%rd74, %rd2, %rd72;
	ld.global.f32 	%f210, [%rd73];
	ld.global.f32 	%f211, [%rd74];
	fma.rn.f32 	%f212, %f210, %f211, %f209;
	add.s32 	%r113, %r108, 2560;
	mul.wide.u32 	%rd75, %r113, 4;
	add.s64 	%rd76, %rd1, %rd75;
	add.s64 	%rd77, %rd2, %rd75;
	ld.global.f32 	%f213, [%rd76];
	ld.global.f32 	%f214, [%rd77];
	fma.rn.f32 	%f215, %f213, %f214, %f212;
	add.s32 	%r114, %r108, 3072;
	mul.wide.u32 	%rd78, %r114, 4;
	add.s64 	%rd79, %rd1, %rd78;
	add.s64 	%rd80, %rd2, %rd78;
	ld.global.f32 	%f216, [%rd79];
	ld.global.f32 	%f217, [%rd80];
	fma.rn.f32 	%f218, %f216, %f217, %f215;
	add.s32 	%r115, %r108, 3584;
	mul.wide.u32 	%rd81, %r115, 4;
	add.s64 	%rd82, %rd1, %rd81;
	add.s64 	%rd83, %rd2, %rd81;
	ld.global.f32 	%f219, [%rd82];
	ld.global.f32 	%f220, [%rd83];
	fma.rn.f32 	%f485, %f219, %f220, %f218;
	add.s32 	%r273, %r273, 4096;
$L__BB6_38:
	setp.eq.s32 	%p12, %r61, 0;
	@%p12 bra 	$L__BB6_44;
	setp.lt.u32 	%p13, %r61, 4;
	@%p13 bra 	$L__BB6_41;
	add.s32 	%r116, %r273, %r268;
	mul.wide.u32 	%rd84, %r116, 4;
	add.s64 	%rd85, %rd1, %rd84;
	add.s64 	%rd86, %rd2, %rd84;
	ld.global.f32 	%f222, [%rd85];
	ld.global.f32 	%f223, [%rd86];
	fma.rn.f32 	%f224, %f222, %f223, %f485;
	add.s32 	%r117, %r116, 512;
	mul.wide.u32 	%rd87, %r117, 4;
	add.s64 	%rd88, %rd1, %rd87;
	add.s64 	%rd89, %rd2, %rd87;
	ld.global.f32 	%f225, [%rd88];
	ld.global.f32 	%f226, [%rd89];
	fma.rn.f32 	%f227, %f225, %f226, %f224;
	add.s32 	%r118, %r116, 1024;
	mul.wide.u32 	%rd90, %r118, 4;
	add.s64 	%rd91, %rd1, %rd90;
	add.s64 	%rd92, %rd2, %rd90;
	ld.global.f32 	%f228, [%rd91];
	ld.global.f32 	%f229, [%rd92];
	fma.rn.f32 	%f230, %f228, %f229, %f227;
	add.s32 	%r119, %r116, 1536;
	mul.wide.u32 	%rd93, %r119, 4;
	add.s64 	%rd94, %rd1, %rd93;
	add.s64 	%rd95, %rd2, %rd93;
	ld.global.f32 	%f231, [%rd94];
	ld.global.f32 	%f232, [%rd95];
	fma.rn.f32 	%f485, %f231, %f232, %f230;
	add.s32 	%r273, %r273, 2048;
$L__BB6_41:
	and.b32  	%r120, %r49, 3;
	setp.eq.s32 	%p14, %r120, 0;
	@%p14 bra 	$L__BB6_44;
	add.s32 	%r276, %r273, %r266;
	cvt.u16.u32 	%rs1, %r265;
	shr.u16 	%rs2, %rs1, 9;
	add.s16 	%rs3, %rs2, 1;
	cvt.u32.u16 	%r121, %rs3;
	and.b32  	%r122, %r121, 3;
	neg.s32 	%r275, %r122;
$L__BB6_43:
	.pragma "nounroll";
	mul.wide.u32 	%rd96, %r276, 4;
	add.s64 	%rd97, %rd1, %rd96;
	add.s64 	%rd98, %rd2, %rd96;
	ld.global.f32 	%f233, [%rd97];
	ld.global.f32 	%f234, [%rd98];
	fma.rn.f32 	%f485, %f233, %f234, %f485;
	add.s32 	%r276, %r276, 512;
	add.s32 	%r275, %r275, 1;
	setp.ne.s32 	%p15, %r275, 0;
	@%p15 bra 	$L__BB6_43;
$L__BB6_44:
	// begin inline asm
	mov.u32 %r123, %laneid;
	// end inline asm
	mov.b32 	%r125, %f485;
	mov.b32 	%r126, 1;
	mov.b32 	%r147, 31;
	mov.b32 	%r148, -1;
	// begin inline asm
	shfl.sync.down.b32 %r124, %r125, %r126, %r147, %r148;
	// end inline asm
	setp.gt.s32 	%p16, %r123, 30;
	mov.b32 	%f235, %r124;
	add.f32 	%f236, %f485, %f235;
	selp.f32 	%f237, %f485, %f236, %p16;
	mov.b32 	%r130, %f237;
	mov.b32 	%r131, 2;
	// begin inline asm
	shfl.sync.down.b32 %r129, %r130, %r131, %r147, %r148;
	// end inline asm
	setp.gt.s32 	%p17, %r123, 29;
	mov.b32 	%f238, %r129;
	add.f32 	%f239, %f237, %f238;
	selp.f32 	%f240, %f237, %f239, %p17;
	mov.b32 	%r135, %f240;
	mov.b32 	%r136, 4;
	// begin inline asm
	shfl.sync.down.b32 %r134, %r135, %r136, %r147, %r148;
	// end inline asm
	setp.gt.s32 	%p18, %r123, 27;
	mov.b32 	%f241, %r134;
	add.f32 	%f242, %f240, %f241;
	selp.f32 	%f243, %f240, %f242, %p18;
	mov.b32 	%r140, %f243;
	mov.b32 	%r141, 8;
	// begin inline asm
	shfl.sync.down.b32 %r139, %r140, %r141, %r147, %r148;
	// end inline asm
	setp.gt.s32 	%p19, %r123, 23;
	mov.b32 	%f244, %r139;
	add.f32 	%f245, %f243, %f244;
	selp.f32 	%f246, %f243, %f245, %p19;
	mov.b32 	%r145, %f246;
	mov.b32 	%r146, 16;
	// begin inline asm
	shfl.sync.down.b32 %r144, %r145, %r146, %r147, %r148;
	// end inline asm
	setp.gt.s32 	%p20, %r123, 15;
	mov.b32 	%f247, %r144;
	add.f32 	%f37, %f246, %f247;
	selp.f32 	%f486, %f246, %f37, %p20;
	setp.ne.s32 	%p21, %r123, 0;
	@%p21 bra 	$L__BB6_46;
	shr.u32 	%r149, %r35, 3;
	and.b32  	%r150, %r149, 124;
	mov.u32 	%r151, _ZZN3cub18CUB_300001_SM_10006detail6reduce18DeviceReduceKernelINS2_10policy_hubIfjN4cuda3std3__44plusIfEEE10Policy1000EN6thrust24THRUST_300001_SM_1000_NS18transform_iteratorINSD_12zip_functionINS7_10multipliesIfEEEENSD_12zip_iteratorINS7_5tupleIJNSD_6detail15normal_iteratorINSD_10device_ptrIfEEEESP_EEEEENSD_11use_defaultESS_EEjS9_fNS7_10__identityEEEvT0_PT3_T1_NS0_13GridEvenShareISY_EET2_T4_E12temp_storage;
	add.s32 	%r152, %r151, %r150;
	st.shared.f32 	[%r152+16], %f37;
$L__BB6_46:
	bar.sync 	0;
	setp.ne.s32 	%p22, %r35, 0;
	@%p22 bra 	$L__BB6_48;
	ld.shared.f32 	%f248, [_ZZN3cub18CUB_300001_SM_10006detail6reduce18DeviceReduceKernelINS2_10policy_hubIfjN4cuda3std3__44plusIfEEE10Policy1000EN6thrust24THRUST_300001_SM_1000_NS18transform_iteratorINSD_12zip_functionINS7_10multipliesIfEEEENSD_12zip_iteratorINS7_5tupleIJNSD_6detail15normal_iteratorINSD_10device_ptrIfEEEESP_EEEEENSD_11use_defaultESS_EEjS9_fNS7_10__identityEEEvT0_PT3_T1_NS0_13GridEvenShareISY_EET2_T4_E12temp_storage+20];
	add.f32 	%f249, %f486, %f248;
	ld.shared.f32 	%f250, [_ZZN3cub18CUB_300001_SM_10006detail6reduce18DeviceReduceKernelINS2_10policy_hubIfjN4cuda3std3__44plusIfEEE10Policy1000EN6thrust24THRUST_300001_SM_1000_NS18transform_iteratorINSD_12zip_functionINS7_10multipliesIfEEEENSD_12zip_iteratorINS7_5tupleIJNSD_6detail15normal_iteratorINSD_10device_ptrIfEEEESP_EEEEENSD_11use_defaultESS_EEjS9_fNS7_10__identityEEEvT0_PT3_T1_NS0_13GridEvenShareISY_EET2_T4_E12temp_storage+24];
	add.f32 	%f251, %f249, %f250;
	ld.shared.f32 	%f252, [_ZZN3cub18CUB_300001_SM_10006detail6reduce18DeviceReduceKernelINS2_10policy_hubIfjN4cuda3std3__44plusIfEEE10Policy1000EN6thrust24THRUST_300001_SM_1000_NS18transform_iteratorINSD_12zip_functionINS7_10multipliesIfEEEENSD_12zip_iteratorINS7_5tupleIJNSD_6detail15normal_iteratorINSD_10device_ptrIfEEEESP_EEEEENSD_11use_defaultESS_EEjS9_fNS7_10__identityEEEvT0_PT3_T1_NS0_13GridEvenShareISY_EET2_T4_E12temp_storage+28];
	add.f32 	%f253, %f251, %f252;
	ld.shared.f32 	%f254, [_ZZN3cub18CUB_300001_SM_10006detail6reduce18DeviceReduceKernelINS2_10policy_hubIfjN4cuda3std3__44plusIfEEE10Policy1000EN6thrust24THRUST_300001_SM_1000_NS18transform_iteratorINSD_12zip_functionINS7_10multipliesIfEEEENSD_12zip_iteratorINS7_5tupleIJNSD_6detail15normal_iteratorINSD_10device_ptrIfEEEESP_EEEEENSD_11use_defaultESS_EEjS9_fNS7_10__identityEEEvT0_PT3_T1_NS0_13GridEvenShareISY_EET2_T4_E12temp_storage+32];
	add.f32 	%f255, %f253, %f254;
	ld.shared.f32 	%f256, [_ZZN3cub18CUB_300001_SM_10006detail6reduce18DeviceReduceKernelINS2_10policy_hubIfjN4cuda3std3__44plusIfEEE10Policy1000EN6thrust24THRUST_300001_SM_1000_NS18transform_iteratorINSD_12zip_functionINS7_10multipliesIfEEEENSD_12zip_iteratorINS7_5tupleIJNSD_6detail15normal_iteratorINSD_10device_ptrIfEEEESP_EEEEENSD_11use_defaultESS_EEjS9_fNS7_10__identityEEEvT0_PT3_T1_NS0_13GridEvenShareISY_EET2_T4_E12temp_storage+36];
	add.f32 	%f257, %f255, %f256;
	ld.shared.f32 	%f258, [_ZZN3cub18CUB_300001_SM_10006detail6reduce18DeviceReduceKernelINS2_10policy_hubIfjN4cuda3std3__44plusIfEEE10Policy1000EN6thrust24THRUST_300001_SM_1000_NS18transform_iteratorINSD_12zip_functionINS7_10multipliesIfEEEENSD_12zip_iteratorINS7_5tupleIJNSD_6detail15normal_iteratorINSD_10device_ptrIfEEEESP_EEEEENSD_11use_defaultESS_EEjS9_fNS7_10__identityEEEvT0_PT3_T1_NS0_13GridEvenShareISY_EET2_T4_E12temp_storage+40];
	add.f32 	%f259, %f257, %f258;
	ld.shared.f32 	%f260, [_ZZN3cub18CUB_300001_SM_10006detail6reduce18DeviceReduceKernelINS2_10policy_hubIfjN4cuda3std3__44plusIfEEE10Policy1000EN6thrust24THRUST_300001_SM_1000_NS18transform_iteratorINSD_12zip_functionINS7_10multipliesIfEEEENSD_12zip_iteratorINS7_5tupleIJNSD_6detail15normal_iteratorINSD_10device_ptrIfEEEESP_EEEEENSD_11use_defaultESS_EEjS9_fNS7_10__identityEEEvT0_PT3_T1_NS0_13GridEvenShareISY_EET2_T4_E12temp_storage+44];
	add.f32 	%f261, %f259, %f260;
	ld.shared.f32 	%f262, [_ZZN3cub18CUB_300001_SM_10006detail6reduce18DeviceReduceKernelINS2_10policy_hubIfjN4cuda3std3__44plusIfEEE10Policy1000EN6thrust24THRUST_300001_SM_1000_NS18transform_iteratorINSD_12zip_functionINS7_10multipliesIfEEEENSD_12zip_iteratorINS7_5tupleIJNSD_6detail15normal_iteratorINSD_10device_ptrIfEEEESP_EEEEENSD_11use_defaultESS_EEjS9_fNS7_10__identityEEEvT0_PT3_T1_NS0_13GridEvenShareISY_EET2_T4_E12temp_storage+48];
	add.f32 	%f263, %f261, %f262;
	ld.shared.f32 	%f264, [_ZZN3cub18CUB_300001_SM_10006detail6reduce18DeviceReduceKernelINS2_10policy_hubIfjN4cuda3std3__44plusIfEEE10Policy1000EN6thrust24THRUST_300001_SM_1000_NS18transform_iteratorINSD_12zip_functionINS7_10multipliesIfEEEENSD_12zip_iteratorINS7_5tupleIJNSD_6detail15normal_iteratorINSD_10device_ptrIfEEEESP_EEEEENSD_11use_defaultESS_EEjS9_fNS7_10__identityEEEvT0_PT3_T1_NS0_13GridEvenShareISY_EET2_T4_E12temp_storage+52];
	add.f32 	%f265, %f263, %f264;
	ld.shared.f32 	%f266, [_ZZN3cub18CUB_300001_SM_10006detail6reduce18DeviceReduceKernelINS2_10policy_hubIfjN4cuda3std3__44plusIfEEE10Policy1000EN6thrust24THRUST_300001_SM_1000_NS18transform_iteratorINSD_12zip_functionINS7_10multipliesIfEEEENSD_12zip_iteratorINS7_5tupleIJNSD_6detail15normal_iteratorINSD_10device_ptrIfEEEESP_EEEEENSD_11use_defaultESS_EEjS9_fNS7_10__identityEEEvT0_PT3_T1_NS0_13GridEvenShareISY_EET2_T4_E12temp_storage+56];
	add.f32 	%f267, %f265, %f266;
	ld.shared.f32 	%f268, [_ZZN3cub18CUB_300001_SM_10006detail6reduce18DeviceReduceKernelINS2_10policy_hubIfjN4cuda3std3__44plusIfEEE10Policy1000EN6thrust24THRUST_300001_SM_1000_NS18transform_iteratorINSD_12zip_functionINS7_10multipliesIfEEEENSD_12zip_iteratorINS7_5tupleIJNSD_6detail15normal_iteratorINSD_10device_ptrIfEEEESP_EEEEENSD_11use_defaultESS_EEjS9_fNS7_10__identityEEEvT0_PT3_T1_NS0_13GridEvenShareISY_EET2_T4_E12temp_storage+60];
	add.f32 	%f269, %f267, %f268;
	ld.shared.f32 	%f270, [_ZZN3cub18CUB_300001_SM_10006detail6reduce18DeviceReduceKernelINS2_10policy_hubIfjN4cuda3std3__44plusIfEEE10Policy1000EN6thrust24THRUST_300001_SM_1000_NS18transform_iteratorINSD_12zip_functionINS7_10multipliesIfEEEENSD_12zip_iteratorINS7_5tupleIJNSD_6detail15normal_iteratorINSD_10device_ptrIfEEEESP_EEEEENSD_11use_defaultESS_EEjS9_fNS7_10__identityEEEvT0_PT3_T1_NS0_13GridEvenShareISY_EET2_T4_E12temp_storage+64];
	add.f32 	%f271, %f269, %f270;
	ld.shared.f32 	%f272, [_ZZN3cub18CUB_300001_SM_10006detail6reduce18DeviceReduceKernelINS2_10policy_hubIfjN4cuda3std3__44plusIfEEE10Policy1000EN6thrust24THRUST_300001_SM_1000_NS18transform_iteratorINSD_12zip_functionINS7_10multipliesIfEEEENSD_12zip_iteratorINS7_5tupleIJNSD_6detail15normal_iteratorINSD_10device_ptrIfEEEESP_EEEEENSD_11use_defaultESS_EEjS9_fNS7_10__identityEEEvT0_PT3_T1_NS0_13GridEvenShareISY_EET2_T4_E12temp_storage+68];
	add.f32 	%f273, %f271, %f272;
	ld.shared.f32 	%f274, [_ZZN3cub18CUB_300001_SM_10006detail6reduce18DeviceReduceKernelINS2_10policy_hubIfjN4cuda3std3__44plusIfEEE10Policy1000EN6thrust24THRUST_300001_SM_1000_NS18transform_iteratorINSD_12zip_functionINS7_10multipliesIfEEEENSD_12zip_iteratorINS7_5tupleIJNSD_6detail15normal_iteratorINSD_10device_ptrIfEEEESP_EEEEENSD_11use_defaultESS_EEjS9_fNS7_10__identityEEEvT0_PT3_T1_NS0_13GridEvenShareISY_EET2_T4_E12temp_storage+72];
	add.f32 	%f275, %f273, %f274;
	ld.shared.f32 	%f276, [_ZZN3cub18CUB_300001_SM_10006detail6reduce18DeviceReduceKernelINS2_10policy_hubIfjN4cuda3std3__44plusIfEEE10Policy1000EN6thrust24THRUST_300001_SM_1000_NS18transform_iteratorINSD_12zip_functionINS7_10multipliesIfEEEENSD_12zip_iteratorINS7_5tupleIJNSD_6detail15normal_iteratorINSD_10device_ptrIfEEEESP_EEEEENSD_11use_defaultESS_EEjS9_fNS7_10__identityEEEvT0_PT3_T1_NS0_13GridEvenShareISY_EET2_T4_E12temp_storage+76];
	add.f32 	%f486, %f275, %f276;
$L__BB6_48:
	mov.u32 	%r254, %tid.x;
	setp.ne.s32 	%p64, %r254, 0;
	@%p64 bra 	$L__BB6_50;
	ld.param.u64 	%rd192, [_ZN3cub18CUB_300001_SM_10006detail6reduce18DeviceReduceKernelINS2_10policy_hubIfjN4cuda3std3__44plusIfEEE10Policy1000EN6thrust24THRUST_300001_SM_1000_NS18transform_iteratorINSD_12zip_functionINS7_10multipliesIfEEEENSD_12zip_iteratorINS7_5tupleIJNSD_6detail15normal_iteratorINSD_10device_ptrIfEEEESP_EEEEENSD_11use_defaultESS_EEjS9_fNS7_10__identityEEEvT0_PT3_T1_NS0_13GridEvenShareISY_EET2_T4__param_1];
	cvta.to.global.u64 	%rd189, %rd192;
	mul.wide.u32 	%rd190, %r3, 4;
	add.s64 	%rd191, %rd189, %rd190;
	st.global.f32 	[%rd191], %f486;
$L__BB6_50:
	ret;

}
	// .globl	_ZN3cub18CUB_300001_SM_10006detail6reduce28DeviceReduceSingleTileKernelINS2_10policy_hubIfjN4cuda3std3__44plusIfEEE10Policy1000EPfSC_iS9_ffNS7_10__identityEEEvT0_T1_T2_T3_T4_T6_
.visible .entry _ZN3cub18CUB_300001_SM_10006detail6reduce28DeviceReduceSingleTileKernelINS2_10policy_hubIfjN4cuda3std3__44plusIfEEE10Policy1000EPfSC_iS9_ffNS7_10__identityEEEvT0_T1_T2_T3_T4_T6_(
	.param .u64 .ptr .align 1 _ZN3cub18CUB_300001_SM_10006detail6reduce28DeviceReduceSingleTileKernelINS2_10policy_hubIfjN4cuda3std3__44plusIfEEE10Policy1000EPfSC_iS9_ffNS7_10__identityEEEvT0_T1_T2_T3_T4_T6__param_0,
	.param .u64 .ptr .align 1 _ZN3cub18CUB_300001_SM_10006detail6reduce28DeviceReduceSingleTileKernelINS2_10policy_hubIfjN4cuda3std3__44plusIfEEE10Policy1000EPfSC_iS9_ffNS7_10__identityEEEvT0_T1_T2_T3_T4_T6__param_1,
	.param .u32 _ZN3cub18CUB_300001_SM_10006detail6reduce28DeviceReduceSingleTileKernelINS2_10policy_hubIfjN4cuda3std3__44plusIfEEE10Policy1000EPfSC_iS9_ffNS7_10__identityEEEvT0_T1_T2_T3_T4_T6__param_2,
	.param .align 1 .b8 _ZN3cub18CUB_300001_SM_10006detail6reduce28DeviceReduceSingleTileKernelINS2_10policy_hubIfjN4cuda3std3__44plusIfEEE10Policy1000EPfSC_iS9_ffNS7_10__identityEEEvT0_T1_T2_T3_T4_T6__param_3[1],
	.param .f32 _ZN3cub18CUB_300001_SM_10006detail6reduce28DeviceReduceSingleTileKernelINS2_10policy_hubIfjN4cuda3std3__44plusIfEEE10Policy1000EPfSC_iS9_ffNS7_10__identityEEEvT0_T1_T2_T3_T4_T6__param_4,
	.param .align 1 .b8 _ZN3cub18CUB_300001_SM_10006detail6reduce28DeviceReduceSingleTileKernelINS2_10policy_hubIfjN4cuda3std3__44plusIfEEE10Policy1000EPfSC_iS9_ffNS7_10__identityEEEvT0_T1_T2_T3_T4_T6__param_5[1]
)
.maxntid 512
.minnctapersm 1
{
	.reg .pred 	%p<113>;
	.reg .b32 	%r<407>;
	.reg .b32 	%f<531>;
	.reg .b64 	%rd<133>;
	// demoted variable
	.shared .align 4 .b8 _ZZN3cub18CUB_300001_SM_10006detail6reduce28DeviceReduceSingleTileKernelINS2_10policy_hubIfjN4cuda3std3__44plusIfEEE10Policy1000EPfSC_iS9_ffNS7_10__identityEEEvT0_T1_T2_T3_T4_T6_E12temp_storage[84];
	ld.param.u64 	%rd16, [_ZN3cub18CUB_300001_SM_10006detail6reduce28DeviceReduceSingleTileKernelINS2_10policy_hubIfjN4cuda3std3__44plusIfEEE10Policy1000EPfSC_iS9_ffNS7_10__identityEEEvT0_T1_T2_T3_T4_T6__param_0];
	ld.param.u64 	%rd17, [_ZN3cub18CUB_300001_SM_10006detail6reduce28DeviceReduceSingleTileKernelINS2_10policy_hubIfjN4cuda3std3__44plusIfEEE10Policy1000EPfSC_iS9_ffNS7_10__identityEEEvT0_T1_T2_T3_T4_T6__param_1];
	ld.param.u32 	%r67, [_ZN3cub18CUB_300001_SM_10006detail6reduce28DeviceReduceSingleTileKernelINS2_10policy_hubIfjN4cuda3std3__44plusIfEEE10Policy1000EPfSC_iS9_ffNS7_10__identityEEEvT0_T1_T2_T3_T4_T6__param_2];
	ld.param.f32 	%f58, [_ZN3cub18CUB_300001_SM_10006detail6reduce28DeviceReduceSingleTileKernelINS2_10policy_hubIfjN4cuda3std3__44plusIfEEE10Policy1000EPfSC_iS9_ffNS7_10__identityEEEvT0_T1_T2_T3_T4_T6__param_4];
	cvta.to.global.u64 	%rd1, %rd17;
	setp.ne.s32 	%p1, %r67, 0;
	@%p1 bra 	$L__BB7_3;
	mov.u32 	%r380, %tid.x;
	setp.ne.s32 	%p112, %r380, 0;
	@%p112 bra 	$L__BB7_74;
	st.global.f32 	[%rd1], %f58;
	bra.uni 	$L__BB7_74;
$L__BB7_3:
	and.b64  	%rd18, %rd16, 7;
	setp.ne.s64 	%p2, %rd18, 0;
	@%p2 bra 	$L__BB7_38;
	setp.gt.s32 	%p57, %r67, 8191;
	@%p57 bra 	$L__BB7_22;
	mov.u32 	%r1, %tid.x;
	setp.ge.s32 	%p74, %r1, %r67;
	mov.f32 	%f509, 0f00000000;
	mov.u32 	%r384, %r1;
	@%p74 bra 	$L__BB7_7;
	mul.wide.u32 	%rd121, %r1, 4;
	add.s64 	%rd120, %rd16, %rd121;
	// begin inline asm
	ld.global.nc.u32 %r300, [%rd120];
	// end inline asm
	mov.b32 	%f509, %r300;
	add.s32 	%r384, %r1, 512;
$L__BB7_7:
	setp.ge.s32 	%p75, %r384, %r67;
	@%p75 bra 	$L__BB7_13;
	not.b32 	%r301, %r384;
	add.s32 	%r4, %r67, %r301;
	and.b32  	%r302, %r4, 1536;
	setp.eq.s32 	%p76, %r302, 1536;
	@%p76 bra 	$L__BB7_11;
	mul.wide.u32 	%rd122, %r384, 4;
	add.s64 	%rd129, %rd16, %rd122;
	shr.u32 	%r303, %r4, 9;
	add.s32 	%r304, %r303, 1;
	and.b32  	%r305, %r304, 3;
	neg.s32 	%r382, %r305;
$L__BB7_10:
	.pragma "nounroll";
	// begin inline asm
	ld.global.nc.u32 %r306, [%rd129];
	// end inline asm
	mov.b32 	%f395, %r306;
	add.f32 	%f509, %f509, %f395;
	add.s32 	%r384, %r384, 512;
	add.s64 	%rd129, %rd129, 2048;
	add.s32 	%r382, %r382, 1;
	setp.ne.s32 	%p77, %r382, 0;
	@%p77 bra 	$L__BB7_10;
$L__BB7_11:
	setp.lt.u32 	%p78, %r4, 1536;
	@%p78 bra 	$L__BB7_13;
$L__BB7_12:
	mul.wide.s32 	%rd128, %r384, 4;
	add.s64 	%rd124, %rd16, %rd128;
	// begin inline asm
	ld.global.nc.u32 %r307, [%rd124];
	// end inline asm
	mov.b32 	%f396, %r307;
	add.f32 	%f397, %f509, %f396;
	add.s64 	%rd125, %rd124, 2048;
	// begin inline asm
	ld.global.nc.u32 %r308, [%rd125];
	// end inline asm
	mov.b32 	%f398, %r308;
	add.f32 	%f399, %f397, %f398;
	add.s64 	%rd126, %rd124, 4096;
	// begin inline asm
	ld.global.nc.u32 %r309, [%rd126];
	// end inline asm
	mov.b32 	%f400, %r309;
	add.f32 	%f401, %f399, %f400;
	add.s64 	%rd127, %rd124, 6144;
	// begin inline asm
	ld.global.nc.u32 %r310, [%rd127];
	// end inline asm
	mov.b32 	%f402, %r310;
	add.f32 	%f509, %f401, %f402;
	add.s32 	%r384, %r384, 2048;
	setp.lt.s32 	%p79, %r384, %r67;
	@%p79 bra 	$L__BB7_12;
$L__BB7_13:
	setp.lt.s32 	%p80, %r67, 512;
	@%p80 bra 	$L__BB7_18;
	// begin inline asm
	mov.u32 %r349, %laneid;
	// end inline asm
	mov.b32 	%r351, %f509;
	mov.b32 	%r352, 1;
	mov.b32 	%r373, 31;
	mov.b32 	%r374, -1;
	// begin inline asm
	shfl.sync.down.b32 %r350, %r351, %r352, %r373, %r374;
	// end inline asm
	setp.gt.s32 	%p104, %r349, 30;
	mov.b32 	%f461, %r350;
	add.f32 	%f462, %f509, %f461;
	selp.f32 	%f463, %f509, %f462, %p104;
	mov.b32 	%r356, %f463;
	mov.b32 	%r357, 2;
	// begin inline asm
	shfl.sync.down.b32 %r355, %r356, %r357, %r373, %r374;
	// end inline asm
	setp.gt.s32 	%p105, %r349, 29;
	mov.b32 	%f464, %r355;
	add.f32 	%f465, %f463, %f464;
	selp.f32 	%f466, %f463, %f465, %p105;
	mov.b32 	%r361, %f466;
	mov.b32 	%r362, 4;
	// begin inline asm
	shfl.sync.down.b32 %r360, %r361, %r362, %r373, %r374;
	// end inline asm
	setp.gt.s32 	%p106, %r349, 27;
	mov.b32 	%f467, %r360;
	add.f32 	%f468, %f466, %f467;
	selp.f32 	%f469, %f466, %f468, %p106;
	mov.b32 	%r366, %f469;
	mov.b32 	%r367, 8;
	// begin inline asm
	shfl.sync.down.b32 %r365, %r366, %r367, %r373, %r374;
	// end inline asm
	setp.gt.s32 	%p107, %r349, 23;
	mov.b32 	%f470, %r365;
	add.f32 	%f471, %f469, %f470;
	selp.f32 	%f472, %f469, %f471, %p107;
	mov.b32 	%r371, %f472;
	mov.b32 	%r372, 16;
	// begin inline asm
	shfl.sync.down.b32 %r370, %r371, %r372, %r373, %r374;
	// end inline asm
	setp.gt.s32 	%p108, %r349, 15;
	mov.b32 	%f473, %r370;
	add.f32 	%f10, %f472, %f473;
	selp.f32 	%f530, %f472, %f10, %p108;
	setp.ne.s32 	%p109, %r349, 0;
	@%p109 bra 	$L__BB7_16;
	shr.u32 	%r375, %r1, 3;
	and.b32  	%r376, %r375, 124;
	mov.u32 	%r377, _ZZN3cub18CUB_300001_SM_10006detail6reduce28DeviceReduceSingleTileKernelINS2_10policy_hubIfjN4cuda3std3__44plusIfEEE10Policy1000EPfSC_iS9_ffNS7_10__identityEEEvT0_T1_T2_T3_T4_T6_E12temp_storage;
	add.s32 	%r378, %r377, %r376;
	st.shared.f32 	[%r378+16], %f10;
$L__BB7_16:
	bar.sync 	0;
	setp.ne.s32 	%p110, %r1, 0;
	@%p110 bra 	$L__BB7_72;
	ld.shared.f32 	%f474, [_ZZN3cub18CUB_300001_SM_10006detail6reduce28DeviceReduceSingleTileKernelINS2_10policy_hubIfjN4cuda3std3__44plusIfEEE10Policy1000EPfSC_iS9_ffNS7_10__identityEEEvT0_T1_T2_T3_T4_T6_E12temp_storage+20];
	add.f32 	%f475, %f530, %f474;
	ld.shared.f32 	%f476, [_ZZN3cub18CUB_300001_SM_10006detail6reduce28DeviceReduceSingleTileKernelINS2_10policy_hubIfjN4cuda3std3__44plusIfEEE10Policy1000EPfSC_iS9_ffNS7_10__identityEEEvT0_T1_T2_T3_T4_T6_E12temp_storage+24];
	add.f32 	%f477, %f475, %f476;
	ld.shared.f32 	%f478, [_ZZN3cub18CUB_300001_SM_10006detail6reduce28DeviceReduceSingleTileKernelINS2_10policy_hubIfjN4cuda3std3__44plusIfEEE10Policy1000EPfSC_iS9_ffNS7_10__identityEEEvT0_T1_T2_T3_T4_T6_E12temp_storage+28];
	add.f32 	%f479, %f477, %f478;
	ld.shared.f32 	%f480, [_ZZN3cub18CUB_300001_SM_10006detail6reduce28DeviceReduceSingleTileKernelINS2_10policy_hubIfjN4cuda3std3__44plusIfEEE10Policy1000EPfSC_iS9_ffNS7_10__identityEEEvT0_T1_T2_T3_T4_T6_E12temp_storage+32];
	add.f32 	%f481, %f479, %f480;
	ld.shared.f32 	%f482, [_ZZN3cub18CUB_300001_SM_10006detail6reduce28DeviceReduceSingleTileKernelINS2_10policy_hubIfjN4cuda3std3__44plusIfEEE10Policy1000EPfSC_iS9_ffNS7_10__identityEEEvT0_T1_T2_T3_T4_T6_E12temp_storage+36];
	add.f32 	%f483, %f481, %f482;
	ld.shared.f32 	%f484, [_ZZN3cub18CUB_300001_SM_10006detail6reduce28DeviceReduceSingleTileKernelINS2_10policy_hubIfjN4cuda3std3__44plusIfEEE10Policy1000EPfSC_iS9_ffNS7_10__identityEEEvT0_T1_T2_T3_T4_T6_E12temp_storage+40];
	add.f32 	%f485, %f483, %f484;
	ld.shared.f32 	%f486, [_ZZN3cub18CUB_300001_SM_10006detail6reduce28DeviceReduceSingleTileKernelINS2_10policy_hubIfjN4cuda3std3__44plusIfEEE10Policy1000EPfSC_iS9_ffNS7_10__identityEEEvT0_T1_T2_T3_T4_T6_E12temp_storage+44];
	add.f32 	%f487, %f485, %f486;
	ld.shared.f32 	%f488, [_ZZN3cub18CUB_300001_SM_10006detail6reduce28DeviceReduceSingleTileKernelINS2_10policy_hubIfjN4cuda3std3__44plusIfEEE10Policy1000EPfSC_iS9_ffNS7_10__identityEEEvT0_T1_T2_T3_T4_T6_E12temp_storage+48];
	add.f32 	%f489, %f487, %f488;
	ld.shared.f32 	%f490, [_ZZN3cub18CUB_300001_SM_10006detail6reduce28DeviceReduceSingleTileKernelINS2_10policy_hubIfjN4cuda3std3__44plusIfEEE10Policy1000EPfSC_iS9_ffNS7_10__identityEEEvT0_T1_T2_T3_T4_T6_E12temp_storage+52];
	add.f32 	%f491, %f489, %f490;
	ld.shared.f32 	%f492, [_ZZN3cub18CUB_300001_SM_10006detail6reduce28DeviceReduceSingleTileKernelINS2_10policy_hubIfjN4cuda3std3__44plusIfEEE10Policy1000EPfSC_iS9_ffNS7_10__identityEEEvT0_T1_T2_T3_T4_T6_E12temp_storage+56];
	add.f32 	%f493, %f491, %f492;
	ld.shared.f32 	%f494, [_ZZN3cub18CUB_300001_SM_10006detail6reduce28DeviceReduceSingleTileKernelINS2_10policy_hubIfjN4cuda3std3__44plusIfEEE10Policy1000EPfSC_iS9_ffNS7_10__identityEEEvT0_T1_T2_T3_T4_T6_E12temp_storage+60];
	add.f32 	%f495, %f493, %f494;
	ld.shared.f32 	%f496, [_ZZN3cub18CUB_300001_SM_10006detail6reduce28DeviceReduceSingleTileKernelINS2_10policy_hubIfjN4cuda3std3__44plusIfEEE10Policy1000EPfSC_iS9_ffNS7_10__identityEEEvT0_T1_T2_T3_T4_T6_E12temp_storage+64];
	add.f32 	%f497, %f495, %f496;
	ld.shared.f32 	%f498, [_ZZN3cub18CUB_300001_SM_10006detail6reduce28DeviceReduceSingleTileKernelINS2_10policy_hubIfjN4cuda3std3__44plusIfEEE10Policy1000EPfSC_iS9_ffNS7_10__identityEEEvT0_T1_T2_T3_T4_T6_E12temp_storage+68];
	add.f32 	%f499, %f497, %f498;
	ld.shared.f32 	%f500, [_ZZN3cub18CUB_300001_SM_10006detail6reduce28DeviceReduceSingleTileKernelINS2_10policy_hubIfjN4cuda3std3__44plusIfEEE10Policy1000EPfSC_iS9_ffNS7_10__identityEEEvT0_T1_T2_T3_T4_T6_E12temp_storage+72];
	add.f32 	%f501, %f499, %f500;
	ld.shared.f32 	%f502, [_ZZN3cub18CUB_300001_SM_10006detail6reduce28DeviceReduceSingleTileKernelINS2_10policy_hubIfjN4cuda3std3__44plusIfEEE10Policy1000EPfSC_iS9_ffNS7_10__identityEEEvT0_T1_T2_T3_T4_T6_E12temp_storage+76];
	add.f32 	%f530, %f501, %f502;
	bra.uni 	$L__BB7_72;
$L__BB7_18:
	// begin inline asm
	mov.u32 %r311, %laneid;
	// end inline asm
	and.b32  	%r337, %r1, 992;
	add.s32 	%r338, %r337, 32;
	setp.gt.s32 	%p81, %r338, %r67;
	not.b32 	%r339, %r337;
	add.s32 	%r340, %r67, %r339;
	selp.b32 	%r335, %r340, 31, %p81;
	mov.b32 	%r313, %f509;
	mov.b32 	%r314, 1;
	mov.b32 	%r336, -1;
	// begin inline asm
	shfl.sync.down.b32 %r312, %r313, %r314, %r335, %r336;
	// end inline asm
	setp.lt.s32 	%p82, %r311, %r335;
	mov.b32 	%f403, %r312;
	add.f32 	%f404, %f509, %f403;
	selp.f32 	%f405, %f404, %f509, %p82;
	mov.b32 	%r318, %f405;
	mov.b32 	%r319, 2;
	// begin inline asm
	shfl.sync.down.b32 %r317, %r318, %r319, %r335, %r336;
	// end inline asm
	add.s32 	%r341, %r311, 2;
	setp.gt.s32 	%p83, %r341, %r335;
	mov.b32 	%f406, %r317;
	add.f32 	%f407, %f405, %f406;
	selp.f32 	%f408, %f405, %f407, %p83;
	mov.b32 	%r323, %f408;
	mov.b32 	%r324, 4;
	// begin inline asm
	shfl.sync.down.b32 %r322, %r323, %r324, %r335, %r336;
	// end inline asm
	add.s32 	%r342, %r311, 4;
	setp.gt.s32 	%p84, %r342, %r335;
	mov.b32 	%f409, %r322;
	add.f32 	%f410, %f408, %f409;
	selp.f32 	%f411, %f408, %f410, %p84;
	mov.b32 	%r328, %f411;
	mov.b32 	%r329, 8;
	// begin inline asm
	shfl.sync.down.b32 %r327, %r328, %r329, %r335, %r336;
	// end inline asm
	add.s32 	%r343, %r311, 8;
	setp.gt.s32 	%p85, %r343, %r335;
	mov.b32 	%f412, %r327;
	add.f32 	%f413, %f411, %f412;
	selp.f32 	%f414, %f411, %f413, %p85;
	mov.b32 	%r333, %f414;
	mov.b32 	%r334, 16;
	// begin inline asm
	shfl.sync.down.b32 %r332, %r333, %r334, %r335, %r336;
	// end inline asm
	add.s32 	%r344, %r311, 16;
	setp.gt.s32 	%p86, %r344, %r335;
	mov.b32 	%f415, %r332;
	add.f32 	%f416, %f414, %f415;
	selp.f32 	%f530, %f414, %f416, %p86;
	setp.ne.s32 	%p87, %r311, 0;
	@%p87 bra 	$L__BB7_20;
	shr.u32 	%r345, %r1, 3;
	and.b32  	%r346, %r345, 124;
	mov.u32 	%r347, _ZZN3cub18CUB_300001_SM_10006detail6reduce28DeviceReduceSingleTileKernelINS2_10policy_hubIfjN4cuda3std3__44plusIfEEE10Policy1000EPfSC_iS9_ffNS7_10__identityEEEvT0_T1_T2_T3_T4_T6_E12temp_storage;
	add.s32 	%r348, %r347, %r346;
	st.shared.f32 	[%r348+16], %f530;
$L__BB7_20:
	bar.sync 	0;
	setp.ne.s32 	%p88, %r1, 0;
	@%p88 bra 	$L__BB7_72;
	setp.gt.s32 	%p89, %r67, 32;
	ld.shared.f32 	%f417, [_ZZN3cub18CUB_300001_SM_10006detail6reduce28DeviceReduceSingleTileKernelINS2_10policy_hubIfjN4cuda3std3__44plusIfEEE10Policy1000EPfSC_iS9_ffNS7_10__identityEEEvT0_T1_T2_T3_T4_T6_E12temp_storage+20];
	add.f32 	%f418, %f530, %f417;
	selp.f32 	%f419, %f418, %f530, %p89;
	setp.gt.s32 	%p90, %r67, 64;
	ld.shared.f32 	%f420, [_ZZN3cub18CUB_300001_SM_10006detail6reduce28DeviceReduceSingleTileKernelINS2_10policy_hubIfjN4cuda3std3__44plusIfEEE10Policy1000EPfSC_iS9_ffNS7_10__identityEEEvT0_T1_T2_T3_T4_T6_E12temp_storage+24];
	add.f32 	%f421, %f420, %f419;
	selp.f32 	%f422, %f421, %f419, %p90;
	setp.gt.s32 	%p91, %r67, 96;
	ld.shared.f32 	%f423, [_ZZN3cub18CUB_300001_SM_10006detail6reduce28DeviceReduceSingleTileKernelINS2_10policy_hubIfjN4cuda3std3__44plusIfEEE10Policy1000EPfSC_iS9_ffNS7_10__identityEEEvT0_T1_T2_T3_T4_T6_E12temp_storage+28];
	add.f32 	%f424, %f423, %f422;
	selp.f32 	%f425, %f424, %f422, %p91;
	setp.gt.s32 	%p92, %r67, 128;
	ld.shared.f32 	%f426, [_ZZN3cub18CUB_300001_SM_10006detail6reduce28DeviceReduceSingleTileKernelINS2_10policy_hubIfjN4cuda3std3__44plusIfEEE10Policy1000EPfSC_iS9_ffNS7_10__identityEEEvT0_T1_T2_T3_T4_T6_E12temp_storage+32];
	add.f32 	%f427, %f426, %f425;
	selp.f32 	%f428, %f427, %f425, %p92;
	setp.gt.s32 	%p93, %r67, 160;
	ld.shared.f32 	%f429, [_ZZN3cub18CUB_300001_SM_10006detail6reduce28DeviceReduceSingleTileKernelINS2_10policy_hubIfjN4cuda3std3__44plusIfEEE10Policy1000EPfSC_iS9_ffNS7_10__identityEEEvT0_T1_T2_T3_T4_T6_E12temp_storage+36];
	add.f32 	%f430, %f429, %f428;
	selp.f32 	%f431, %f430, %f428, %p93;
	setp.gt.s32 	%p94, %r67, 192;
	ld.shared.f32 	%f432, [_ZZN3cub18CUB_300001_SM_10006detail6reduce28DeviceReduceSingleTileKernelINS2_10policy_hubIfjN4cuda3std3__44plusIfEEE10Policy1000EPfSC_iS9_ffNS7_10__identityEEEvT0_T1_T2_T3_T4_T6_E12temp_storage+40];
	add.f32 	%f433, %f432, %f431;
	selp.f32 	%f434, %f433, %f431, %p94;
	setp.gt.s32 	%p95, %r67, 224;
	ld.shared.f32 	%f435, [_ZZN3cub18CUB_300001_SM_10006detail6reduce28DeviceReduceSingleTileKernelINS2_10policy_hubIfjN4cuda3std3__44plusIfEEE10Policy1000EPfSC_iS9_ffNS7_10__identityEEEvT0_T1_T2_T3_T4_T6_E12temp_storage+44];
	add.f32 	%f436, %f435, %f434;
	selp.f32 	%f437, %f436, %f434, %p95;
	setp.gt.s32 	%p96, %r67, 256;
	ld.shared.f32 	%f438, [_ZZN3cub18CUB_300001_SM_10006detail6reduce28DeviceReduceSingleTileKernelINS2_10policy_hubIfjN4cuda3std3__44plusIfEEE10Policy1000EPfSC_iS9_ffNS7_10__identityEEEvT0_T1_T2_T3_T4_T6_E12temp_storage+48];
	add.f32 	%f439, %f438, %f437;
	selp.f32 	%f440, %f439, %f437, %p96;
	setp.gt.s32 	%p97, %r67, 288;
	ld.shared.f32 	%f441, [_ZZN3cub18CUB_300001_SM_10006detail6reduce28DeviceReduceSingleTileKernelINS2_10policy_hubIfjN4cuda3std3__44plusIfEEE10Policy1000EPfSC_iS9_ffNS7_10__identityEEEvT0_T1_T2_T3_T4_T6_E12temp_storage+52];
	add.f32 	%f442, %f441, %f440;
	selp.f32 	%f443, %f442, %f440, %p97;
	setp.gt.s32 	%p98, %r67, 320;
	ld.shared.f32 	%f444, [_ZZN3cub18CUB_300001_SM_10006detail6reduce28DeviceReduceSingleTileKernelINS2_10policy_hubIfjN4cuda3std3__44plusIfEEE10Policy1000EPfSC_iS9_ffNS7_10__identityEEEvT0_T1_T2_T3_T4_T6_E12temp_storage+56];
	add.f32 	%f445, %f444, %f443;
	selp.f32 	%f446, %f445, %f443, %p98;
	setp.gt.s32 	%p99, %r67, 352;
	ld.shared.f32 	%f447, [_ZZN3cub18CUB_300001_SM_10006detail6reduce28DeviceReduceSingleTileKernelINS2_10policy_hubIfjN4cuda3std3__44plusIfEEE10Policy1000EPfSC_iS9_ffNS7_10__identityEEEvT0_T1_T2_T3_T4_T6_E12temp_storage+60];
	add.f32 	%f448, %f447, %f446;
	selp.f32 	%f449, %f448, %f446, %p99;
	setp.gt.s32 	%p100, %r67, 384;
	ld.shared.f32 	%f450, [_ZZN3cub18CUB_300001_SM_10006detail6reduce28DeviceReduceSingleTileKernelINS2_10policy_hubIfjN4cuda3std3__44plusIfEEE10Policy1000EPfSC_iS9_ffNS7_10__identityEEEvT0_T1_T2_T3_T4_T6_E12temp_storage+64];
	add.f32 	%f451, %f450, %f449;
	selp.f32 	%f452, %f451, %f449, %p100;
	setp.gt.s32 	%p101, %r67, 416;
	ld.shared.f32 	%f453, [_ZZN3cub18CUB_300001_SM_10006detail6reduce28DeviceReduceSingleTileKernelINS2_10policy_hubIfjN4cuda3std3__44plusIfEEE10Policy1000EPfSC_iS9_ffNS7_10__identityEEEvT0_T1_T2_T3_T4_T6_E12temp_storage+68];
	add.f32 	%f454, %f453, %f452;
	selp.f32 	%f455, %f454, %f452, %p101;
	setp.gt.s32 	%p102, %r67, 448;
	ld.shared.f32 	%f456, [_ZZN3cub18CUB_300001_SM_10006detail6reduce28DeviceReduceSingleTileKernelINS2_10policy_hubIfjN4cuda3std3__44plusIfEEE10Policy1000EPfSC_iS9_ffNS7_10__identityEEEvT0_T1_T2_T3_T4_T6_E12temp_storage+72];
	add.f32 	%f457, %f456, %f455;
	selp.f32 	%f458, %f457, %f455, %p102;
	setp.gt.s32 	%p103, %r67, 480;
	ld.shared.f32 	%f459, [_ZZN3cub18CUB_300001_SM_10006detail6reduce28DeviceReduceSingleTileKernelINS2_10policy_hubIfjN4cuda3std3__44plusIfEEE10Policy1000EPfSC_iS9_ffNS7_10__identityEEEvT0_T1_T2_T3_T4_T6_E12temp_storage+76];
	add.f32 	%f460, %f459, %f458;
	selp.f32 	%f530, %f460, %f458, %p103;
	bra.uni 	$L__BB7_72;
$L__BB7_22:
	mov.u32 	%r13, %tid.x;
	shl.b32 	%r224, %r13, 1;
	mul.wide.u32 	%rd90, %r224, 4;
	add.s64 	%rd75, %rd16, %rd90;
	// begin inline asm
	ld.global.nc.u64 %rd74, [%rd75];
	// end inline asm
	mov.b64 	{%r225, %r226}, %rd74;
	mov.b32 	%f281, %r226;
	mov.b32 	%f282, %r225;
	add.s64 	%rd77, %rd75, 4096;
	// begin inline asm
	ld.global.nc.u64 %rd76, [%rd77];
	// end inline asm
	mov.b64 	{%r227, %r228}, %rd76;
	mov.b32 	%f283, %r228;
	mov.b32 	%f284, %r227;
	add.s64 	%rd79, %rd75, 8192;
	// begin inline asm
	ld.global.nc.u64 %rd78, [%rd79];
	// end inline asm
	mov.b64 	{%r229, %r230}, %rd78;
	mov.b32 	%f285, %r230;
	mov.b32 	%f286, %r229;
	add.s64 	%rd81, %rd75, 12288;
	// begin inline asm
	ld.global.nc.u64 %rd80, [%rd81];
	// end inline asm
	mov.b64 	{%r231, %r232}, %rd80;
	mov.b32 	%f287, %r232;
	mov.b32 	%f288, %r231;
	add.s64 	%rd83, %rd75, 16384;
	// begin inline asm
	ld.global.nc.u64 %rd82, [%rd83];
	// end inline asm
	mov.b64 	{%r233, %r234}, %rd82;
	mov.b32 	%f289, %r234;
	mov.b32 	%f290, %r233;
	add.s64 	%rd85, %rd75, 20480;
	// begin inline asm
	ld.global.nc.u64 %rd84, [%rd85];
	// end inline asm
	mov.b64 	{%r235, %r236}, %rd84;
	mov.b32 	%f291, %r236;
	mov.b32 	%f292, %r235;
	add.s64 	%rd87, %rd75, 24576;
	// begin inline asm
	ld.global.nc.u64 %rd86, [%rd87];
	// end inline asm
	mov.b64 	{%r237, %r238}, %rd86;
	mov.b32 	%f293, %r238;
	mov.b32 	%f294, %r237;
	add.s64 	%rd89, %rd75, 28672;
	// begin inline asm
	ld.global.nc.u64 %rd88, [%rd89];
	// end inline asm
	mov.b64 	{%r239, %r240}, %rd88;
	mov.b32 	%f295, %r240;
	mov.b32 	%f296, %r239;
	add.f32 	%f297, %f282, %f281;
	add.f32 	%f298, %f284, %f283;
	add.f32 	%f299, %f286, %f285;
	add.f32 	%f300, %f288, %f287;
	add.f32 	%f301, %f290, %f289;
	add.f32 	%f302, %f292, %f291;
	add.f32 	%f303, %f294, %f293;
	add.f32 	%f304, %f296, %f295;
	add.f32 	%f305, %f297, %f298;
	add.f32 	%f306, %f299, %f300;
	add.f32 	%f307, %f301, %f302;
	add.f32 	%f308, %f303, %f304;
	add.f32 	%f309, %f305, %f306;
	add.f32 	%f310, %f307, %f308;
	add.f32 	%f516, %f309, %f310;
	setp.lt.u32 	%p58, %r67, 16384;
	mov.b32 	%r387, 8192;
	@%p58 bra 	$L__BB7_26;
	add.s32 	%r14, %r67, -8192;
	mov.b32 	%r387, 8192;
$L__BB7_24:
	mul.wide.s32 	%rd107, %r387, 4;
	add.s64 	%rd92, %rd75, %rd107;
	// begin inline asm
	ld.global.nc.u64 %rd91, [%rd92];
	// end inline asm
	mov.b64 	{%r242, %r243}, %rd91;
	mov.b32 	%f311, %r243;
	mov.b32 	%f312, %r242;
	add.s64 	%rd94, %rd92, 4096;
	// begin inline asm
	ld.global.nc.u64 %rd93, [%rd94];
	// end inline asm
	mov.b64 	{%r244, %r245}, %rd93;
	mov.b32 	%f313, %r245;
	mov.b32 	%f314, %r244;
	add.s64 	%rd96, %rd92, 8192;
	// begin inline asm
	ld.global.nc.u64 %rd95, [%rd96];
	// end inline asm
	mov.b64 	{%r246, %r247}, %rd95;
	mov.b32 	%f315, %r247;
	mov.b32 	%f316, %r246;
	add.s64 	%rd98, %rd92, 12288;
	// begin inline asm
	ld.global.nc.u64 %rd97, [%rd98];
	// end inline asm
	mov.b64 	{%r248, %r249}, %rd97;
	mov.b32 	%f317, %r249;
	mov.b32 	%f318, %r248;
	add.s64 	%rd100, %rd92, 16384;
	// begin inline asm
	ld.global.nc.u64 %rd99, [%rd100];
	// end inline asm
	mov.b64 	{%r250, %r251}, %rd99;
	mov.b32 	%f319, %r251;
	mov.b32 	%f320, %r250;
	add.s64 	%rd102, %rd92, 20480;
	// begin inline asm
	ld.global.nc.u64 %rd101, [%rd102];
	// end inline asm
	mov.b64 	{%r252, %r253}, %rd101;
	mov.b32 	%f321, %r253;
	mov.b32 	%f322, %r252;
	add.s64 	%rd104, %rd92, 24576;
	// begin inline asm
	ld.global.nc.u64 %rd103, [%rd104];
	// end inline asm
	mov.b64 	{%r254, %r255}, %rd103;
	mov.b32 	%f323, %r255;
	mov.b32 	%f324, %r254;
	add.s64 	%rd106, %rd92, 28672;
	// begin inline asm
	ld.global.nc.u64 %rd105, [%rd106];
	// end inline asm
	mov.b64 	{%r256, %r257}, %rd105;
	mov.b32 	%f325, %r257;
	mov.b32 	%f326, %r256;
	add.f32 	%f327, %f516, %f312;
	add.f32 	%f328, %f311, %f314;
	add.f32 	%f329, %f313, %f316;
	add.f32 	%f330, %f315, %f318;
	add.f32 	%f331, %f317, %f320;
	add.f32 	%f332, %f319, %f322;
	add.f32 	%f333, %f321, %f324;
	add.f32 	%f334, %f323, %f326;
	add.f32 	%f335, %f327, %f328;
	add.f32 	%f336, %f329, %f330;
	add.f32 	%f337, %f331, %f332;
	add.f32 	%f338, %f333, %f334;
	add.f32 	%f339, %f335, %f336;
	add.f32 	%f340, %f337, %f338;
	add.f32 	%f341, %f339, %f340;
	add.f32 	%f516, %f341, %f325;
	sub.s32 	%r258, %r67, %r387;
	setp.lt.s32 	%p59, %r258, 8192;
	@%p59 bra 	$L__BB7_34;
	add.s32 	%r387, %r387, 8192;
	setp.le.s32 	%p60, %r387, %r14;
	@%p60 bra 	$L__BB7_24;
$L__BB7_26:
	setp.le.s32 	%p61, %r67, %r387;
	@%p61 bra 	$L__BB7_34;
	sub.s32 	%r18, %r67, %r387;
	setp.ge.s32 	%p62, %r13, %r18;
	@%p62 bra 	$L__BB7_34;
	not.b32 	%r259, %r13;
	add.s32 	%r260, %r67, %r259;
	sub.s32 	%r19, %r260, %r387;
	and.b32  	%r261, %r19, 1536;
	setp.eq.s32 	%p63, %r261, 1536;
	mov.u32 	%r391, %r13;
	@%p63 bra 	$L__BB7_31;
	add.s32 	%r389, %r13, %r387;
	shr.u32 	%r262, %r19, 9;
	add.s32 	%r263, %r262, 1;
	and.b32  	%r264, %r263, 3;
	neg.s32 	%r388, %r264;
	mov.u32 	%r391, %r13;
$L__BB7_30:
	.pragma "nounroll";
	mul.wide.u32 	%rd109, %r389, 4;
	add.s64 	%rd108, %rd16, %rd109;
	// begin inline asm
	ld.global.nc.u32 %r265, [%rd108];
	// end inline asm
	mov.b32 	%f343, %r265;
	add.f32 	%f516, %f516, %f343;
	add.s32 	%r391, %r391, 512;
	add.s32 	%r389, %r389, 512;
	add.s32 	%r388, %r388, 1;
	setp.ne.s32 	%p64, %r388, 0;
	@%p64 bra 	$L__BB7_30;
$L__BB7_31:
	setp.lt.u32 	%p65, %r19, 1536;
	@%p65 bra 	$L__BB7_34;
	cvt.u64.u32 	%rd110, %r391;
	cvt.u64.u32 	%rd111, %r387;
	add.s64 	%rd112, %rd110, %rd111;
	shl.b64 	%rd113, %rd112, 2;
	add.s64 	%rd114, %rd113, %rd16;
	add.s64 	%rd130, %rd114, 4096;
	add.s32 	%r392, %r391, %r387;
$L__BB7_33:
	mul.wide.u32 	%rd119, %r392, 4;
	add.s64 	%rd115, %rd16, %rd119;
	// begin inline asm
	ld.global.nc.u32 %r266, [%rd115];
	// end inline asm
	mov.b32 	%f344, %r266;
	add.f32 	%f345, %f516, %f344;
	add.s64 	%rd116, %rd130, -2048;
	// begin inline asm
	ld.global.nc.u32 %r267, [%rd116];
	// end inline asm
	mov.b32 	%f346, %r267;
	add.f32 	%f347, %f345, %f346;
	// begin inline asm
	ld.global.nc.u32 %r268, [%rd130];
	// end inline asm
	mov.b32 	%f348, %r268;
	add.f32 	%f349, %f347, %f348;
	add.s64 	%rd118, %rd130, 2048;
	// begin inline asm
	ld.global.nc.u32 %r269, [%rd118];
	// end inline asm
	mov.b32 	%f350, %r269;
	add.f32 	%f516, %f349, %f350;
	add.s32 	%r391, %r391, 2048;
	add.s64 	%rd130, %rd130, 8192;
	add.s32 	%r392, %r392, 2048;
	setp.lt.s32 	%p66, %r391, %r18;
	@%p66 bra 	$L__BB7_33;
$L__BB7_34:
	// begin inline asm
	mov.u32 %r270, %laneid;
	// end inline asm
	mov.b32 	%r272, %f516;
	mov.b32 	%r273, 1;
	mov.b32 	%r294, 31;
	mov.b32 	%r295, -1;
	// begin inline asm
	shfl.sync.down.b32 %r271, %r272, %r273, %r294, %r295;
	// end inline asm
	setp.gt.s32 	%p67, %r270, 30;
	mov.b32 	%f351, %r271;
	add.f32 	%f352, %f516, %f351;
	selp.f32 	%f353, %f516, %f352, %p67;
	mov.b32 	%r277, %f353;
	mov.b32 	%r278, 2;
	// begin inline asm
	shfl.sync.down.b32 %r276, %r277, %r278, %r294, %r295;
	// end inline asm
	setp.gt.s32 	%p68, %r270, 29;
	mov.b32 	%f354, %r276;
	add.f32 	%f355, %f353, %f354;
	selp.f32 	%f356, %f353, %f355, %p68;
	mov.b32 	%r282, %f356;
	mov.b32 	%r283, 4;
	// begin inline asm
	shfl.sync.down.b32 %r281, %r282, %r283, %r294, %r295;
	// end inline asm
	setp.gt.s32 	%p69, %r270, 27;
	mov.b32 	%f357, %r281;
	add.f32 	%f358, %f356, %f357;
	selp.f32 	%f359, %f356, %f358, %p69;
	mov.b32 	%r287, %f359;
	mov.b32 	%r288, 8;
	// begin inline asm
	shfl.sync.down.b32 %r286, %r287, %r288, %r294, %r295;
	// end inline asm
	setp.gt.s32 	%p70, %r270, 23;
	mov.b32 	%f360, %r286;
	add.f32 	%f361, %f359, %f360;
	selp.f32 	%f362, %f359, %f361, %p70;
	mov.b32 	%r292, %f362;
	mov.b32 	%r293, 16;
	// begin inline asm
	shfl.sync.down.b32 %r291, %r292, %r293, %r294, %r295;
	// end inline asm
	setp.gt.s32 	%p71, %r270, 15;
	mov.b32 	%f363, %r291;
	add.f32 	%f26, %f362, %f363;
	selp.f32 	%f530, %f362, %f26, %p71;
	setp.ne.s32 	%p72, %r270, 0;
	@%p72 bra 	$L__BB7_36;
	shr.u32 	%r296, %r13, 3;
	and.b32  	%r297, %r296, 124;
	mov.u32 	%r298, _ZZN3cub18CUB_300001_SM_10006detail6reduce28DeviceReduceSingleTileKernelINS2_10policy_hubIfjN4cuda3std3__44plusIfEEE10Policy1000EPfSC_iS9_ffNS7_10__identityEEEvT0_T1_T2_T3_T4_T6_E12temp_storage;
	add.s32 	%r299, %r298, %r297;
	st.shared.f32 	[%r299+16], %f26;
$L__BB7_36:
	bar.sync 	0;
	setp.ne.s32 	%p73, %r13, 0;
	@%p73 bra 	$L__BB7_72;
	ld.shared.f32 	%f364, [_ZZN3cub18CUB_300001_SM_10006detail6reduce28DeviceReduceSingleTileKernelINS2_10policy_hubIfjN4cuda3std3__44plusIfEEE10Policy1000EPfSC_iS9_ffNS7_10__identityEEEvT0_T1_T2_T3_T4_T6_E12temp_storage+20];
	add.f32 	%f365, %f530, %f364;
	ld.shared.f32 	%f366, [_ZZN3cub18CUB_300001_SM_10006detail6reduce28DeviceReduceSingleTileKernelINS2_10policy_hubIfjN4cuda3std3__44plusIfEEE10Policy1000EPfSC_iS9_ffNS7_10__identityEEEvT0_T1_T2_T3_T4_T6_E12temp_storage+24];
	add.f32 	%f367, %f365, %f366;
	ld.shared.f32 	%f368, [_ZZN3cub18CUB_300001_SM_10006detail6reduce28DeviceReduceSingleTileKernelINS2_10policy_hubIfjN4cuda3std3__44plusIfEEE10Policy1000EPfSC_iS9_ffNS7_10__identityEEEvT0_T1_T2_T3_T4_T6_E12temp_storage+28];
	add.f32 	%f369, %f367, %f368;
	ld.shared.f32 	%f370, [_ZZN3cub18CUB_300001_SM_10006detail6reduce28DeviceReduceSingleTileKernelINS2_10policy_hubIfjN4cuda3std3__44plusIfEEE10Policy1000EPfSC_iS9_ffNS7_10__identityEEEvT0_T1_T2_T3_T4_T6_E12temp_storage+32];
	add.f32 	%f371, %f369, %f370;
	ld.shared.f32 	%f372, [_ZZN3cub18CUB_300001_SM_10006detail6reduce28DeviceReduceSingleTileKernelINS2_10policy_hubIfjN4cuda3std3__44plusIfEEE10Policy1000EPfSC_iS9_ffNS7_10__identityEEEvT0_T1_T2_T3_T4_T6_E12temp_storage+36];
	add.f32 	%f373, %f371, %f372;
	ld.shared.f32 	%f374, [_ZZN3cub18CUB_300001_SM_10006detail6reduce28DeviceReduceSingleTileKernelINS2_10policy_hubIfjN4cuda3std3__44plusIfEEE10Policy1000EPfSC_iS9_ffNS7_10__identityEEEvT0_T1_T2_T3_T4_T6_E12temp_storage+40];
	add.f32 	%f375, %f373, %f374;
	ld.shared.f32 	%f376, [_ZZN3cub18CUB_300001_SM_10006detail6reduce28DeviceReduceSingleTileKernelINS2_10policy_hubIfjN4cuda3std3__44plusIfEEE10Policy1000EPfSC_iS9_ffNS7_10__identityEEEvT0_T1_T2_T3_T4_T6_E12temp_storage+44];
	add.f32 	%f377, %f375, %f376;
	ld.shared.f32 	%f378, [_ZZN3cub18CUB_300001_SM_10006detail6reduce28DeviceReduceSingleTileKernelINS2_10policy_hubIfjN4cuda3std3__44plusIfEEE10Policy1000EPfSC_iS9_ffNS7_10__identityEEEvT0_T1_T2_T3_T4_T6_E12temp_storage+48];
	add.f32 	%f379, %f377, %f378;
	ld.shared.f32 	%f380, [_ZZN3cub18CUB_300001_SM_10006detail6reduce28DeviceReduceSingleTileKernelINS2_10policy_hubIfjN4cuda3std3__44plusIfEEE10Policy1000EPfSC_iS9_ffNS7_10__identityEEEvT0_T1_T2_T3_T4_T6_E12temp_storage+52];
	add.f32 	%f381, %f379, %f380;
	ld.shared.f32 	%f382, [_ZZN3cub18CUB_300001_SM_10006detail6reduce28DeviceReduceSingleTileKernelINS2_10policy_hubIfjN4cuda3std3__44plusIfEEE10Policy1000EPfSC_iS9_ffNS7_10__identityEEEvT0_T1_T2_T3_T4_T6_E12temp_storage+56];
	add.f32 	%f383, %f381, %f382;
	ld.shared.f32 	%f384, [_ZZN3cub18CUB_300001_SM_10006detail6reduce28DeviceReduceSingleTileKernelINS2_10policy_hubIfjN4cuda3std3__44plusIfEEE10Policy1000EPfSC_iS9_ffNS7_10__identityEEEvT0_T1_T2_T3_T4_T6_E12temp_storage+60];
	add.f32 	%f385, %f383, %f384;
	ld.shared.f32 	%f386, [_ZZN3cub18CUB_300001_SM_10006detail6reduce28DeviceReduceSingleTileKernelINS2_10policy_hubIfjN4cuda3std3__44plusIfEEE10Policy1000EPfSC_iS9_ffNS7_10__identityEEEvT0_T1_T2_T3_T4_T6_E12temp_storage+64];
	add.f32 	%f387, %f385, %f386;
	ld.shared.f32 	%f388, [_ZZN3cub18CUB_300001_SM_10006detail6reduce28DeviceReduceSingleTileKernelINS2_10policy_hubIfjN4cuda3std3__44plusIfEEE10Policy1000EPfSC_iS9_ffNS7_10__identityEEEvT0_T1_T2_T3_T4_T6_E12temp_storage+68];
	add.f32 	%f389, %f387, %f388;
	ld.shared.f32 	%f390, [_ZZN3cub18CUB_300001_SM_10006detail6reduce28DeviceReduceSingleTileKernelINS2_10policy_hubIfjN4cuda3std3__44plusIfEEE10Policy1000EPfSC_iS9_ffNS7_10__identityEEEvT0_T1_T2_T3_T4_T6_E12temp_storage+72];
	add.f32 	%f391, %f389, %f390;
	ld.shared.f32 	%f392, [_ZZN3cub18CUB_300001_SM_10006detail6reduce28DeviceReduceSingleTileKernelINS2_10policy_hubIfjN4cuda3std3__44plusIfEEE10Policy1000EPfSC_iS9_ffNS7_10__identityEEEvT0_T1_T2_T3_T4_T6_E12temp_storage+76];
	add.f32 	%f530, %f391, %f392;
	bra.uni 	$L__BB7_72;
$L__BB7_38:
	setp.gt.s32 	%p3, %r67, 8191;
	@%p3 bra 	$L__BB7_56;
	mov.u32 	%r34, %tid.x;
	setp.ge.s32 	%p20, %r34, %r67;
	mov.f32 	%f522, 0f00000000;
	mov.u32 	%r397, %r34;
	@%p20 bra 	$L__BB7_41;
	mul.wide.u32 	%rd66, %r34, 4;
	add.s64 	%rd65, %rd16, %rd66;
	// begin inline asm
	ld.global.nc.u32 %r144, [%rd65];
	// end inline asm
	mov.b32 	%f522, %r144;
	add.s32 	%r397, %r34, 512;
$L__BB7_41:
	setp.ge.s32 	%p21, %r397, %r67;
	@%p21 bra 	$L__BB7_47;
	not.b32 	%r145, %r397;
	add.s32 	%r37, %r67, %r145;
	and.b32  	%r146, %r37, 1536;
	setp.eq.s32 	%p22, %r146, 1536;
	@%p22 bra 	$L__BB7_45;
	mul.wide.u32 	%rd67, %r397, 4;
	add.s64 	%rd131, %rd16, %rd67;
	shr.u32 	%r147, %r37, 9;
	add.s32 	%r148, %r147, 1;
	and.b32  	%r149, %r148, 3;
	neg.s32 	%r395, %r149;
$L__BB7_44:
	.pragma "nounroll";
	// begin inline asm
	ld.global.nc.u32 %r150, [%rd131];
	// end inline asm
	mov.b32 	%f173, %r150;
	add.f32 	%f522, %f522, %f173;
	add.s32 	%r397, %r397, 512;
	add.s64 	%rd131, %rd131, 2048;
	add.s32 	%r395, %r395, 1;
	setp.ne.s32 	%p23, %r395, 0;
	@%p23 bra 	$L__BB7_44;
$L__BB7_45:
	setp.lt.u32 	%p24, %r37, 1536;
	@%p24 bra 	$L__BB7_47;
$L__BB7_46:
	mul.wide.s32 	%rd73, %r397, 4;
	add.s64 	%rd69, %rd16, %rd73;
	// begin inline asm
	ld.global.nc.u32 %r151, [%rd69];
	// end inline asm
	mov.b32 	%f174, %r151;
	add.f32 	%f175, %f522, %f174;
	add.s64 	%rd70, %rd69, 2048;
	// begin inline asm
	ld.global.nc.u32 %r152, [%rd70];
	// end inline asm
	mov.b32 	%f176, %r152;
	add.f32 	%f177, %f175, %f176;
	add.s64 	%rd71, %rd69, 4096;
	// begin inline asm
	ld.global.nc.u32 %r153, [%rd71];
	// end inline asm
	mov.b32 	%f178, %r153;
	add.f32 	%f179, %f177, %f178;
	add.s64 	%rd72, %rd69, 6144;
	// begin inline asm
	ld.global.nc.u32 %r154, [%rd72];
	// end inline asm
	mov.b32 	%f180, %r154;
	add.f32 	%f522, %f179, %f180;
	add.s32 	%r397, %r397, 2048;
	setp.lt.s32 	%p25, %r397, %r67;
	@%p25 bra 	$L__BB7_46;
$L__BB7_47:
	setp.lt.s32 	%p26, %r67, 512;
	@%p26 bra 	$L__BB7_52;
	// begin inline asm
	mov.u32 %r193, %laneid;
	// end inline asm
	mov.b32 	%r195, %f522;
	mov.b32 	%r196, 1;
	mov.b32 	%r217, 31;
	mov.b32 	%r218, -1;
	// begin inline asm
	shfl.sync.down.b32 %r194, %r195, %r196, %r217, %r218;
	// end inline asm
	setp.gt.s32 	%p50, %r193, 30;
	mov.b32 	%f239, %r194;
	add.f32 	%f240, %f522, %f239;
	selp.f32 	%f241, %f522, %f240, %p50;
	mov.b32 	%r200, %f241;
	mov.b32 	%r201, 2;
	// begin inline asm
	shfl.sync.down.b32 %r199, %r200, %r201, %r217, %r218;
	// end inline asm
	setp.gt.s32 	%p51, %r193, 29;
	mov.b32 	%f242, %r199;
	add.f32 	%f243, %f241, %f242;
	selp.f32 	%f244, %f241, %f243, %p51;
	mov.b32 	%r205, %f244;
	mov.b32 	%r206, 4;
	// begin inline asm
	shfl.sync.down.b32 %r204, %r205, %r206, %r217, %r218;
	// end inline asm
	setp.gt.s32 	%p52, %r193, 27;
	mov.b32 	%f245, %r204;
	add.f32 	%f246, %f244, %f245;
	selp.f32 	%f247, %f244, %f246, %p52;
	mov.b32 	%r210, %f247;
	mov.b32 	%r211, 8;
	// begin inline asm
	shfl.sync.down.b32 %r209, %r210, %r211, %r217, %r218;
	// end inline asm
	setp.gt.s32 	%p53, %r193, 23;
	mov.b32 	%f248, %r209;
	add.f32 	%f249, %f247, %f248;
	selp.f32 	%f250, %f247, %f249, %p53;
	mov.b32 	%r215, %f250;
	mov.b32 	%r216, 16;
	// begin inline asm
	shfl.sync.down.b32 %r214, %r215, %r216, %r217, %r218;
	// end inline asm
	setp.gt.s32 	%p54, %r193, 15;
	mov.b32 	%f251, %r214;
	add.f32 	%f38, %f250, %f251;
	selp.f32 	%f530, %f250, %f38, %p54;
	setp.ne.s32 	%p55, %r193, 0;
	@%p55 bra 	$L__BB7_50;
	shr.u32 	%r219, %r34, 3;
	and.b32  	%r220, %r219, 124;
	mov.u32 	%r221, _ZZN3cub18CUB_300001_SM_10006detail6reduce28DeviceReduceSingleTileKernelINS2_10policy_hubIfjN4cuda3std3__44plusIfEEE10Policy1000EPfSC_iS9_ffNS7_10__identityEEEvT0_T1_T2_T3_T4_T6_E12temp_storage;
	add.s32 	%r222, %r221, %r220;
	st.shared.f32 	[%r222+16], %f38;
$L__BB7_50:
	bar.sync 	0;
	setp.ne.s32 	%p56, %r34, 0;
	@%p56 bra 	$L__BB7_72;
	ld.shared.f32 	%f252, [_ZZN3cub18CUB_300001_SM_10006detail6reduce28DeviceReduceSingleTileKernelINS2_10policy_hubIfjN4cuda3std3__44plusIfEEE10Policy1000EPfSC_iS9_ffNS7_10__identityEEEvT0_T1_T2_T3_T4_T6_E12temp_storage+20];
	add.f32 	%f253, %f530, %f252;
	ld.shared.f32 	%f254, [_ZZN3cub18CUB_300001_SM_10006detail6reduce28DeviceReduceSingleTileKernelINS2_10policy_hubIfjN4cuda3std3__44plusIfEEE10Policy1000EPfSC_iS9_ffNS7_10__identityEEEvT0_T1_T2_T3_T4_T6_E12temp_storage+24];
	add.f32 	%f255, %f253, %f254;
	ld.shared.f32 	%f256, [_ZZN3cub18CUB_300001_SM_10006detail6reduce28DeviceReduceSingleTileKernelINS2_10policy_hubIfjN4cuda3std3__44plusIfEEE10Policy1000EPfSC_iS9_ffNS7_10__identityEEEvT0_T1_T2_T3_T4_T6_E12temp_storage+28];
	add.f32 	%f257, %f255, %f256;
	ld.shared.f32 	%f258, [_ZZN3cub18CUB_300001_SM_10006detail6reduce28DeviceReduceSingleTileKernelINS2_10policy_hubIfjN4cuda3std3__44plusIfEEE10Policy1000EPfSC_iS9_ffNS7_10__identityEEEvT0_T1_T2_T3_T4_T6_E12temp_storage+32];
	add.f32 	%f259, %f257, %f258;
	ld.shared.f32 	%f260, [_ZZN3cub18CUB_300001_SM_10006detail6reduce28DeviceReduceSingleTileKernelINS2_10policy_hubIfjN4cuda3std3__44plusIfEEE10Policy1000EPfSC_iS9_ffNS7_10__identityEEEvT0_T1_T2_T3_T4_T6_E12temp_storage+36];
	add.f32 	%f261, %f259, %f260;
	ld.shared.f32 	%f262, [_ZZN3cub18CUB_300001_SM_10006detail6reduce28DeviceReduceSingleTileKernelINS2_10policy_hubIfjN4cuda3std3__44plusIfEEE10Policy1000EPfSC_iS9_ffNS7_10__identityEEEvT0_T1_T2_T3_T4_T6_E12temp_storage+40];
	add.f32 	%f263, %f261, %f262;
	ld.shared.f32 	%f264, [_ZZN3cub18CUB_300001_SM_10006detail6reduce28DeviceReduceSingleTileKernelINS2_10policy_hubIfjN4cuda3std3__44plusIfEEE10Policy1000EPfSC_iS9_ffNS7_10__identityEEEvT0_T1_T2_T3_T4_T6_E12temp_storage+44];
	add.f32 	%f265, %f263, %f264;
	ld.shared.f32 	%f266, [_ZZN3cub18CUB_300001_SM_10006detail6reduce28DeviceReduceSingleTileKernelINS2_10policy_hubIfjN4cuda3std3__44plusIfEEE10Policy1000EPfSC_iS9_ffNS7_10__identityEEEvT0_T1_T2_T3_T4_T6_E12temp_storage+48];
	add.f32 	%f267, %f265, %f266;
	ld.shared.f32 	%f268, [_ZZN3cub18CUB_300001_SM_10006detail6reduce28DeviceReduceSingleTileKernelINS2_10policy_hubIfjN4cuda3std3__44plusIfEEE10Policy1000EPfSC_iS9_ffNS7_10__identityEEEvT0_T1_T2_T3_T4_T6_E12temp_storage+52];
	add.f32 	%f269, %f267, %f268;
	ld.shared.f32 	%f270, [_ZZN3cub18CUB_300001_SM_10006detail6reduce28DeviceReduceSingleTileKernelINS2_10policy_hubIfjN4cuda3std3__44plusIfEEE10Policy1000EPfSC_iS9_ffNS7_10__identityEEEvT0_T1_T2_T3_T4_T6_E12temp_storage+56];
	add.f32 	%f271, %f269, %f270;
	ld.shared.f32 	%f272, [_ZZN3cub18CUB_300001_SM_10006detail6reduce28DeviceReduceSingleTileKernelINS2_10policy_hubIfjN4cuda3std3__44plusIfEEE10Policy1000EPfSC_iS9_ffNS7_10__identityEEEvT0_T1_T2_T3_T4_T6_E12temp_storage+60];
	add.f32 	%f273, %f271, %f272;
	ld.shared.f32 	%f274, [_ZZN3cub18CUB_300001_SM_10006detail6reduce28DeviceReduceSingleTileKernelINS2_10policy_hubIfjN4cuda3std3__44plusIfEEE10Policy1000EPfSC_iS9_ffNS7_10__identityEEEvT0_T1_T2_T3_T4_T6_E12temp_storage+64];
	add.f32 	%f275, %f273, %f274;
	ld.shared.f32 	%f276, [_ZZN3cub18CUB_300001_SM_10006detail6reduce28DeviceReduceSingleTileKernelINS2_10policy_hubIfjN4cuda3std3__44plusIfEEE10Policy1000EPfSC_iS9_ffNS7_10__identityEEEvT0_T1_T2_T3_T4_T6_E12temp_storage+68];
	add.f32 	%f277, %f275, %f276;
	ld.shared.f32 	%f278, [_ZZN3cub18CUB_300001_SM_10006detail6reduce28DeviceReduceSingleTileKernelINS2_10policy_hubIfjN4cuda3std3__44plusIfEEE10Policy1000EPfSC_iS9_ffNS7_10__identityEEEvT0_T1_T2_T3_T4_T6_E12temp_storage+72];
	add.f32 	%f279, %f277, %f278;
	ld.shared.f32 	%f280, [_ZZN3cub18CUB_300001_SM_10006detail6reduce28DeviceReduceSingleTileKernelINS2_10policy_hubIfjN4cuda3std3__44plusIfEEE10Policy1000EPfSC_iS9_ffNS7_10__identityEEEvT0_T1_T2_T3_T4_T6_E12temp_storage+76];
	add.f32 	%f530, %f279, %f280;
	bra.uni 	$L__BB7_72;
$L__BB7_52:
	// begin inline asm
	mov.u32 %r155, %laneid;
	// end inline asm
	and.b32  	%r181, %r34, 992;
	add.s32 	%r182, %r181, 32;
	setp.gt.s32 	%p27, %r182, %r67;
	not.b32 	%r183, %r181;
	add.s32 	%r184, %r67, %r183;
	selp.b32 	%r179, %r184, 31, %p27;
	mov.b32 	%r157, %f522;
	mov.b32 	%r158, 1;
	mov.b32 	%r180, -1;
	// begin inline asm
	shfl.sync.down.b32 %r156, %r157, %r158, %r179, %r180;
	// end inline asm
	setp.lt.s32 	%p28, %r155, %r179;
	mov.b32 	%f181, %r156;
	add.f32 	%f182, %f522, %f181;
	selp.f32 	%f183, %f182, %f522, %p28;
	mov.b32 	%r162, %f183;
	mov.b32 	%r163, 2;
	// begin inline asm
	shfl.sync.down.b32 %r161, %r162, %r163, %r179, %r180;
	// end inline asm
	add.s32 	%r185, %r155, 2;
	setp.gt.s32 	%p29, %r185, %r179;
	mov.b32 	%f184, %r161;
	add.f32 	%f185, %f183, %f184;
	selp.f32 	%f186, %f183, %f185, %p29;
	mov.b32 	%r167, %f186;
	mov.b32 	%r168, 4;
	// begin inline asm
	shfl.sync.down.b32 %r166, %r167, %r168, %r179, %r180;
	// end inline asm
	add.s32 	%r186, %r155, 4;
	setp.gt.s32 	%p30, %r186, %r179;
	mov.b32 	%f187, %r166;
	add.f32 	%f188, %f186, %f187;
	selp.f32 	%f189, %f186, %f188, %p30;
	mov.b32 	%r172, %f189;
	mov.b32 	%r173, 8;
	// begin inline asm
	shfl.sync.down.b32 %r171, %r172, %r173, %r179, %r180;
	// end inline asm
	add.s32 	%r187, %r155, 8;
	setp.gt.s32 	%p31, %r187, %r179;
	mov.b32 	%f190, %r171;
	add.f32 	%f191, %f189, %f190;
	selp.f32 	%f192, %f189, %f191, %p31;
	mov.b32 	%r177, %f192;
	mov.b32 	%r178, 16;
	// begin inline asm
	shfl.sync.down.b32 %r176, %r177, %r178, %r179, %r180;
	// end inline asm
	add.s32 	%r188, %r155, 16;
	setp.gt.s32 	%p32, %r188, %r179;
	mov.b32 	%f193, %r176;
	add.f32 	%f194, %f192, %f193;
	selp.f32 	%f530, %f192, %f194, %p32;
	setp.ne.s32 	%p33, %r155, 0;
	@%p33 bra 	$L__BB7_54;
	shr.u32 	%r189, %r34, 3;
	and.b32  	%r190, %r189, 124;
	mov.u32 	%r191, _ZZN3cub18CUB_300001_SM_10006detail6reduce28DeviceReduceSingleTileKernelINS2_10policy_hubIfjN4cuda3std3__44plusIfEEE10Policy1000EPfSC_iS9_ffNS7_10__identityEEEvT0_T1_T2_T3_T4_T6_E12temp_storage;
	add.s32 	%r192, %r191, %r190;
	st.shared.f32 	[%r192+16], %f530;
$L__BB7_54:
	bar.sync 	0;
	setp.ne.s32 	%p34, %r34, 0;
	@%p34 bra 	$L__BB7_72;
	setp.gt.s32 	%p35, %r67, 32;
	ld.shared.f32 	%f195, [_ZZN3cub18CUB_300001_SM_10006detail6reduce28DeviceReduceSingleTileKernelINS2_10policy_hubIfjN4cuda3std3__44plusIfEEE10Policy1000EPfSC_iS9_ffNS7_10__identityEEEvT0_T1_T2_T3_T4_T6_E12temp_storage+20];
	add.f32 	%f196, %f530, %f195;
	selp.f32 	%f197, %f196, %f530, %p35;
	setp.gt.s32 	%p36, %r67, 64;
	ld.shared.f32 	%f198, [_ZZN3cub18CUB_300001_SM_10006detail6reduce28DeviceReduceSingleTileKernelINS2_10policy_hubIfjN4cuda3std3__44plusIfEEE10Policy1000EPfSC_iS9_ffNS7_10__identityEEEvT0_T1_T2_T3_T4_T6_E12temp_storage+24];
	add.f32 	%f199, %f198, %f197;
	selp.f32 	%f200, %f199, %f197, %p36;
	setp.gt.s32 	%p37, %r67, 96;
	ld.shared.f32 	%f201, [_ZZN3cub18CUB_300001_SM_10006detail6reduce28DeviceReduceSingleTileKernelINS2_10policy_hubIfjN4cuda3std3__44plusIfEEE10Policy1000EPfSC_iS9_ffNS7_10__identityEEEvT0_T1_T2_T3_T4_T6_E12temp_storage+28];
	add.f32 	%f202, %f201, %f200;
	selp.f32 	%f203, %f202, %f200, %p37;
	setp.gt.s32 	%p38, %r67, 128;
	ld.shared.f32 	%f204, [_ZZN3cub18CUB_300001_SM_10006detail6reduce28DeviceReduceSingleTileKernelINS2_10policy_hubIfjN4cuda3std3__44plusIfEEE10Policy1000EPfSC_iS9_ffNS7_10__identityEEEvT0_T1_T2_T3_T4_T6_E12temp_storage+32];
	add.f32 	%f205, %f204, %f203;
	selp.f32 	%f206, %f205, %f203, %p38;
	setp.gt.s32 	%p39, %r67, 160;
	ld.shared.f32 	%f207, [_ZZN3cub18CUB_300001_SM_10006detail6reduce28DeviceReduceSingleTileKernelINS2_10policy_hubIfjN4cuda3std3__44plusIfEEE10Policy1000EPfSC_iS9_ffNS7_10__identityEEEvT0_T1_T2_T3_T4_T6_E12temp_storage+36];
	add.f32 	%f208, %f207, %f206;
	selp.f32 	%f209, %f208, %f206, %p39;
	setp.gt.s32 	%p40, %r67, 192;
	ld.shared.f32 	%f210, [_ZZN3cub18CUB_300001_SM_10006detail6reduce28DeviceReduceSingleTileKernelINS2_10policy_hubIfjN4cuda3std3__44plusIfEEE10Policy1000EPfSC_iS9_ffNS7_10__identityEEEvT0_T1_T2_T3_T4_T6_E12temp_storage+40];
	add.f32 	%f211, %f210, %f209;
	selp.f32 	%f212, %f211, %f209, %p40;
	setp.gt.s32 	%p41, %r67, 224;
	ld.shared.f32 	%f213, [_ZZN3cub18CUB_300001_SM_10006detail6reduce28DeviceReduceSingleTileKernelINS2_10policy_hubIfjN4cuda3std3__44plusIfEEE10Policy1000EPfSC_iS9_ffNS7_10__identityEEEvT0_T1_T2_T3_T4_T6_E12temp_storage+44];
	add.f32 	%f214, %f213, %f212;
	selp.f32 	%f215, %f214, %f212, %p41;
	setp.gt.s32 	%p42, %r67, 256;
	ld.shared.f32 	%f216, [_ZZN3cub18CUB_300001_SM_10006detail6reduce28DeviceReduceSingleTileKernelINS2_10policy_hubIfjN4cuda3std3__44plusIfEEE10Policy1000EPfSC_iS9_ffNS7_10__identityEEEvT0_T1_T2_T3_T4_T6_E12temp_storage+48];
	add.f32 	%f217, %f216, %f215;
	selp.f32 	%f218, %f217, %f215, %p42;
	setp.gt.s32 	%p43, %r67, 288;
	ld.shared.f32 	%f219, [_ZZN3cub18CUB_300001_SM_10006detail6reduce28DeviceReduceSingleTileKernelINS2_10policy_hubIfjN4cuda3std3__44plusIfEEE10Policy1000EPfSC_iS9_ffNS7_10__identityEEEvT0_T1_T2_T3_T4_T6_E12temp_storage+52];
	add.f32 	%f220, %f219, %f218;
	selp.f32 	%f221, %f220, %f218, %p43;
	setp.gt.s32 	%p44, %r67, 320;
	ld.shared.f32 	%f222, [_ZZN3cub18CUB_300001_SM_10006detail6reduce28DeviceReduceSingleTileKernelINS2_10policy_hubIfjN4cuda3std3__44plusIfEEE10Policy1000EPfSC_iS9_ffNS7_10__identityEEEvT0_T1_T2_T3_T4_T6_E12temp_storage+56];
	add.f32 	%f223, %f222, %f221;
	selp.f32 	%f224, %f223, %f221, %p44;
	setp.gt.s32 	%p45, %r67, 352;
	ld.shared.f32 	%f225, [_ZZN3cub18CUB_300001_SM_10006detail6reduce28DeviceReduceSingleTileKernelINS2_10policy_hubIfjN4cuda3std3__44plusIfEEE10Policy1000EPfSC_iS9_ffNS7_10__identityEEEvT0_T1_T2_T3_T4_T6_E12temp_storage+60];
	add.f32 	%f226, %f225, %f224;
	selp.f32 	%f227, %f226, %f224, %p45;
	setp.gt.s32 	%p46, %r67, 384;
	ld.shared.f32 	%f228, [_ZZN3cub18CUB_300001_SM_10006detail6reduce28DeviceReduceSingleTileKernelINS2_10policy_hubIfjN4cuda3std3__44plusIfEEE10Policy1000EPfSC_iS9_ffNS7_10__identityEEEvT0_T1_T2_T3_T4_T6_E12temp_storage+64];
	add.f32 	%f229, %f228, %f227;
	selp.f32 	%f230, %f229, %f227, %p46;
	setp.gt.s32 	%p47, %r67, 416;
	ld.shared.f32 	%f231, [_ZZN3cub18CUB_300001_SM_10006detail6reduce28DeviceReduceSingleTileKernelINS2_10policy_hubIfjN4cuda3std3__44plusIfEEE10Policy1000EPfSC_iS9_ffNS7_10__identityEEEvT0_T1_T2_T3_T4_T6_E12temp_storage+68];
	add.f32 	%f232, %f231, %f230;
	selp.f32 	%f233, %f232, %f230, %p47;
	setp.gt.s32 	%p48, %r67, 448;
	ld.shared.f32 	%f234, [_ZZN3cub18CUB_300001_SM_10006detail6reduce28DeviceReduceSingleTileKernelINS2_10policy_hubIfjN4cuda3std3__44plusIfEEE10Policy1000EPfSC_iS9_ffNS7_10__identityEEEvT0_T1_T2_T3_T4_T6_E12temp_storage+72];
	add.f32 	%f235, %f234, %f233;
	selp.f32 	%f236, %f235, %f233, %p48;
	setp.gt.s32 	%p49, %r67, 480;
	ld.shared.f32 	%f237, [_ZZN3cub18CUB_300001_SM_10006detail6reduce28DeviceReduceSingleTileKernelINS2_10policy_hubIfjN4cuda3std3__44plusIfEEE10Policy1000EPfSC_iS9_ffNS7_10__identityEEEvT0_T1_T2_T3_T4_T6_E12temp_storage+76];
	add.f32 	%f238, %f237, %f236;
	selp.f32 	%f530, %f238, %f236, %p49;
	bra.uni 	$L__BB7_72;
$L__BB7_56:
	mov.u32 	%r46, %tid.x;
	mul.wide.u32 	%rd35, %r46, 4;
	add.s64 	%rd19, %rd16, %rd35;
	// begin inline asm
	ld.global.nc.u32 %r68, [%rd19];
	// end inline asm
	mov.b32 	%f59, %r68;
	add.s64 	%rd20, %rd19, 2048;
	// begin inline asm
	ld.global.nc.u32 %r69, [%rd20];
	// end inline asm
	mov.b32 	%f60, %r69;
	add.s64 	%rd21, %rd19, 4096;
	// begin inline asm
	ld.global.nc.u32 %r70, [%rd21];
	// end inline asm
	mov.b32 	%f61, %r70;
	add.s64 	%rd22, %rd19, 6144;
	// begin inline asm
	ld.global.nc.u32 %r71, [%rd22];
	// end inline asm
	mov.b32 	%f62, %r71;
	add.s64 	%rd23, %rd19, 8192;
	// begin inline asm
	ld.global.nc.u32 %r72, [%rd23];
	// end inline asm
	mov.b32 	%f63, %r72;
	add.s64 	%rd24, %rd19, 10240;
	// begin inline asm
	ld.global.nc.u32 %r73, [%rd24];
	// end inline asm
	mov.b32 	%f64, %r73;
	add.s64 	%rd25, %rd19, 12288;
	// begin inline asm
	ld.global.nc.u32 %r74, [%rd25];
	// end inline asm
	mov.b32 	%f65, %r74;
	add.s64 	%rd26, %rd19, 14336;
	// begin inline asm
	ld.global.nc.u32 %r75, [%rd26];
	// end inline asm
	mov.b32 	%f66, %r75;
	add.s64 	%rd27, %rd19, 16384;
	// begin inline asm
	ld.global.nc.u32 %r76, [%rd27];
	// end inline asm
	mov.b32 	%f67, %r76;
	add.s64 	%rd28, %rd19, 18432;
	// begin inline asm
	ld.global.nc.u32 %r77, [%rd28];
	// end inline asm
	mov.b32 	%f68, %r77;
	add.s64 	%rd29, %rd19, 20480;
	// begin inline asm
	ld.global.nc.u32 %r78, [%rd29];
	// end inline asm
	mov.b32 	%f69, %r78;
	add.s64 	%rd30, %rd19, 22528;
	// begin inline asm
	ld.global.nc.u32 %r79, [%rd30];
	// end inline asm
	mov.b32 	%f70, %r79;
	add.s64 	%rd31, %rd19, 24576;
	// begin inline asm
	ld.global.nc.u32 %r80, [%rd31];
	// end inline asm
	mov.b32 	%f71, %r80;
	add.s64 	%rd32, %rd19, 26624;
	// begin inline asm
	ld.global.nc.u32 %r81, [%rd32];
	// end inline asm
	mov.b32 	%f72, %r81;
	add.s64 	%rd33, %rd19, 28672;
	// begin inline asm
	ld.global.nc.u32 %r82, [%rd33];
	// end inline asm
	mov.b32 	%f73, %r82;
	add.s64 	%rd34, %rd19, 30720;
	// begin inline asm
	ld.global.nc.u32 %r83, [%rd34];
	// end inline asm
	mov.b32 	%f74, %r83;
	add.f32 	%f75, %f59, %f60;
	add.f32 	%f76, %f61, %f62;
	add.f32 	%f77, %f63, %f64;
	add.f32 	%f78, %f65, %f66;
	add.f32 	%f79, %f67, %f68;
	add.f32 	%f80, %f69, %f70;
	add.f32 	%f81, %f71, %f72;
	add.f32 	%f82, %f73, %f74;
	add.f32 	%f83, %f75, %f76;
	add.f32 	%f84, %f77, %f78;
	add.f32 	%f85, %f79, %f80;
	add.f32 	%f86, %f81, %f82;
	add.f32 	%f87, %f83, %f84;
	add.f32 	%f88, %f85, %f86;
	add.f32 	%f529, %f87, %f88;
	setp.lt.u32 	%p4, %r67, 16384;
	mov.b32 	%r400, 8192;
	@%p4 bra 	$L__BB7_60;
	add.s32 	%r47, %r67, -8192;
	mov.b32 	%r400, 8192;
$L__BB7_58:
	mul.wide.s32 	%rd52, %r400, 4;
	add.s64 	%rd36, %rd19, %rd52;
	// begin inline asm
	ld.global.nc.u32 %r86, [%rd36];
	// end inline asm
	mov.b32 	%f89, %r86;
	add.s64 	%rd37, %rd36, 2048;
	// begin inline asm
	ld.global.nc.u32 %r87, [%rd37];
	// end inline asm
	mov.b32 	%f90, %r87;
	add.s64 	%rd38, %rd36, 4096;
	// begin inline asm
	ld.global.nc.u32 %r88, [%rd38];
	// end inline asm
	mov.b32 	%f91, %r88;
	add.s64 	%rd39, %rd36, 6144;
	// begin inline asm
	ld.global.nc.u32 %r89, [%rd39];
	// end inline asm
	mov.b32 	%f92, %r89;
	add.s64 	%rd40, %rd36, 8192;
	// begin inline asm
	ld.global.nc.u32 %r90, [%rd40];
	// end inline asm
	mov.b32 	%f93, %r90;
	add.s64 	%rd41, %rd36, 10240;
	// begin inline asm
	ld.global.nc.u32 %r91, [%rd41];
	// end inline asm
	mov.b32 	%f94, %r91;
	add.s64 	%rd42, %rd36, 12288;
	// begin inline asm
	ld.global.nc.u32 %r92, [%rd42];
	// end inline asm
	mov.b32 	%f95, %r92;
	add.s64 	%rd43, %rd36, 14336;
	// begin inline asm
	ld.global.nc.u32 %r93, [%rd43];
	// end inline asm
	mov.b32 	%f96, %r93;
	add.s64 	%rd44, %rd36, 16384;
	// begin inline asm
	ld.global.nc.u32 %r94, [%rd44];
	// end inline asm
	mov.b32 	%f97, %r94;
	add.s64 	%rd45, %rd36, 18432;
	// begin inline asm
	ld.global.nc.u32 %r95, [%rd45];
	// end inline asm
	mov.b32 	%f98, %r95;
	add.s64 	%rd46, %rd36, 20480;
	// begin inline asm
	ld.global.nc.u32 %r96, [%rd46];
	// end inline asm
	mov.b32 	%f99, %r96;
	add.s64 	%rd47, %rd36, 22528;
	// begin inline asm
	ld.global.nc.u32 %r97, [%rd47];
	// end inline asm
	mov.b32 	%f100, %r97;
	add.s64 	%rd48, %rd36, 24576;
	// begin inline asm
	ld.global.nc.u32 %r98, [%rd48];
	// end inline asm
	mov.b32 	%f101, %r98;
	add.s64 	%rd49, %rd36, 26624;
	// begin inline asm
	ld.global.nc.u32 %r99, [%rd49];
	// end inline asm
	mov.b32 	%f102, %r99;
	add.s64 	%rd50, %rd36, 28672;
	// begin inline asm
	ld.global.nc.u32 %r100, [%rd50];
	// end inline asm
	mov.b32 	%f103, %r100;
	add.s64 	%rd51, %rd36, 30720;
	// begin inline asm
	ld.global.nc.u32 %r101, [%rd51];
	// end inline asm
	mov.b32 	%f104, %r101;
	add.f32 	%f105, %f529, %f89;
	add.f32 	%f106, %f90, %f91;
	add.f32 	%f107, %f92, %f93;
	add.f32 	%f108, %f94, %f95;
	add.f32 	%f109, %f96, %f97;
	add.f32 	%f110, %f98, %f99;
	add.f32 	%f111, %f100, %f101;
	add.f32 	%f112, %f102, %f103;
	add.f32 	%f113, %f105, %f106;
	add.f32 	%f114, %f107, %f108;
	add.f32 	%f115, %f109, %f110;
	add.f32 	%f116, %f111, %f112;
	add.f32 	%f117, %f113, %f114;
	add.f32 	%f118, %f115, %f116;
	add.f32 	%f119, %f117, %f118;
	add.f32 	%f529, %f119, %f104;
	sub.s32 	%r102, %r67, %r400;
	setp.lt.s32 	%p5, %r102, 8192;
	@%p5 bra 	$L__BB7_68;
	add.s32 	%r400, %r400, 8192;
	setp.le.s32 	%p6, %r400, %r47;
	@%p6 bra 	$L__BB7_58;
$L__BB7_60:
	setp.le.s32 	%p7, %r67, %r400;
	@%p7 bra 	$L__BB7_68;
	sub.s32 	%r51, %r67, %r400;
	setp.ge.s32 	%p8, %r46, %r51;
	@%p8 bra 	$L__BB7_68;
	not.b32 	%r103, %r46;
	add.s32 	%r104, %r67, %r103;
	sub.s32 	%r52, %r104, %r400;
	and.b32  	%r105, %r52, 1536;
	setp.eq.s32 	%p9, %r105, 1536;
	mov.u32 	%r404, %r46;
	@%p9 bra 	$L__BB7_65;
	add.s32 	%r402, %r46, %r400;
	shr.u32 	%r106, %r52, 9;
	add.s32 	%r107, %r106, 1;
	and.b32  	%r108, %r107, 3;
	neg.s32 	%r401, %r108;
	mov.u32 	%r404, %r46;
$L__BB7_64:
	.pragma "nounroll";
	mul.wide.u32 	%rd54, %r402, 4;
	add.s64 	%rd53, %rd16, %rd54;
	// begin inline asm
	ld.global.nc.u32 %r109, [%rd53];
	// end inline asm
	mov.b32 	%f121, %r109;
	add.f32 	%f529, %f529, %f121;
	add.s32 	%r404, %r404, 512;
	add.s32 	%r402, %r402, 512;
	add.s32 	%r401, %r401, 1;
	setp.ne.s32 	%p10, %r401, 0;
	@%p10 bra 	$L__BB7_64;
$L__BB7_65:
	setp.lt.u32 	%p11, %r52, 1536;
	@%p11 bra 	$L__BB7_68;
	cvt.u64.u32 	%rd55, %r404;
	cvt.u64.u32 	%rd56, %r400;
	add.s64 	%rd57, %rd55, %rd56;
	shl.b64 	%rd58, %rd57, 2;
	add.s64 	%rd59, %rd58, %rd16;
	add.s64 	%rd132, %rd59, 4096;
	add.s32 	%r405, %r404, %r400;
$L__BB7_67:
	mul.wide.u32 	%rd64, %r405, 4;
	add.s64 	%rd60, %rd16, %rd64;
	// begin inline asm
	ld.global.nc.u32 %r110, [%rd60];
	// end inline asm
	mov.b32 	%f122, %r110;
	add.f32 	%f123, %f529, %f122;
	add.s64 	%rd61, %rd132, -2048;
	// begin inline asm
	ld.global.nc.u32 %r111, [%rd61];
	// end inline asm
	mov.b32 	%f124, %r111;
	add.f32 	%f125, %f123, %f124;
	// begin inline asm
	ld.global.nc.u32 %r112, [%rd132];
	// end inline asm
	mov.b32 	%f126, %r112;
	add.f32 	%f127, %f125, %f126;
	add.s64 	%rd63, %rd132, 2048;
	// begin inline asm
	ld.global.nc.u32 %r113, [%rd63];
	// end inline asm
	mov.b32 	%f128, %r113;
	add.f32 	%f529, %f127, %f128;
	add.s32 	%r404, %r404, 2048;
	add.s64 	%rd132, %rd132, 8192;
	add.s32 	%r405, %r405, 2048;
	setp.lt.s32 	%p12, %r404, %r51;
	@%p12 bra 	$L__BB7_67;
$L__BB7_68:
	// begin inline asm
	mov.u32 %r114, %laneid;
	// end inline asm
	mov.b32 	%r116, %f529;
	mov.b32 	%r117, 1;
	mov.b32 	%r138, 31;
	mov.b32 	%r139, -1;
	// begin inline asm
	shfl.sync.down.b32 %r115, %r116, %r117, %r138, %r139;
	// end inline asm
	setp.gt.s32 	%p13, %r114, 30;
	mov.b32 	%f129, %r115;
	add.f32 	%f130, %f529, %f129;
	selp.f32 	%f131, %f529, %f130, %p13;
	mov.b32 	%r121, %f131;
	mov.b32 	%r122, 2;
	// begin inline asm
	shfl.sync.down.b32 %r120, %r121, %r122, %r138, %r139;
	// end inline asm
	setp.gt.s32 	%p14, %r114, 29;
	mov.b32 	%f132, %r120;
	add.f32 	%f133, %f131, %f132;
	selp.f32 	%f134, %f131, %f133, %p14;
	mov.b32 	%r126, %f134;
	mov.b32 	%r127, 4;
	// begin inline asm
	shfl.sync.down.b32 %r125, %r126, %r127, %r138, %r139;
	// end inline asm
	setp.gt.s32 	%p15, %r114, 27;
	mov.b32 	%f135, %r125;
	add.f32 	%f136, %f134, %f135;
	selp.f32 	%f137, %f134, %f136, %p15;
	mov.b32 	%r131, %f137;
	mov.b32 	%r132, 8;
	// begin inline asm
	shfl.sync.down.b32 %r130, %r131, %r132, %r138, %r139;
	// end inline asm
	setp.gt.s32 	%p16, %r114, 23;
	mov.b32 	%f138, %r130;
	add.f32 	%f139, %f137, %f138;
	selp.f32 	%f140, %f137, %f139, %p16;
	mov.b32 	%r136, %f140;
	mov.b32 	%r137, 16;
	// begin inline asm
	shfl.sync.down.b32 %r135, %r136, %r137, %r138, %r139;
	// end inline asm
	setp.gt.s32 	%p17, %r114, 15;
	mov.b32 	%f141, %r135;
	add.f32 	%f54, %f140, %f141;
	selp.f32 	%f530, %f140, %f54, %p17;
	setp.ne.s32 	%p18, %r114, 0;
	@%p18 bra 	$L__BB7_70;
	shr.u32 	%r140, %r46, 3;
	and.b32  	%r141, %r140, 124;
	mov.u32 	%r142, _ZZN3cub18CUB_300001_SM_10006detail6reduce28DeviceReduceSingleTileKernelINS2_10policy_hubIfjN4cuda3std3__44plusIfEEE10Policy1000EPfSC_iS9_ffNS7_10__identityEEEvT0_T1_T2_T3_T4_T6_E12temp_storage;
	add.s32 	%r143, %r142, %r141;
	st.shared.f32 	[%r143+16], %f54;
$L__BB7_70:
	bar.sync 	0;
	setp.ne.s32 	%p19, %r46, 0;
	@%p19 bra 	$L__BB7_72;
	ld.shared.f32 	%f142, [_ZZN3cub18CUB_300001_SM_10006detail6reduce28DeviceReduceSingleTileKernelINS2_10policy_hubIfjN4cuda3std3__44plusIfEEE10Policy1000EPfSC_iS9_ffNS7_10__identityEEEvT0_T1_T2_T3_T4_T6_E12temp_storage+20];
	add.f32 	%f143, %f530, %f142;
	ld.shared.f32 	%f144, [_ZZN3cub18CUB_300001_SM_10006detail6reduce28DeviceReduceSingleTileKernelINS2_10policy_hubIfjN4cuda3std3__44plusIfEEE10Policy1000EPfSC_iS9_ffNS7_10__identityEEEvT0_T1_T2_T3_T4_T6_E12temp_storage+24];
	add.f32 	%f145, %f143, %f144;
	ld.shared.f32 	%f146, [_ZZN3cub18CUB_300001_SM_10006detail6reduce28DeviceReduceSingleTileKernelINS2_10policy_hubIfjN4cuda3std3__44plusIfEEE10Policy1000EPfSC_iS9_ffNS7_10__identityEEEvT0_T1_T2_T3_T4_T6_E12temp_storage+28];
	add.f32 	%f147, %f145, %f146;
	ld.shared.f32 	%f148, [_ZZN3cub18CUB_300001_SM_10006detail6reduce28DeviceReduceSingleTileKernelINS2_10policy_hubIfjN4cuda3std3__44plusIfEEE10Policy1000EPfSC_iS9_ffNS7_10__identityEEEvT0_T1_T2_T3_T4_T6_E12temp_storage+32];
	add.f32 	%f149, %f147, %f148;
	ld.shared.f32 	%f150, [_ZZN3cub18CUB_300001_SM_10006detail6reduce28DeviceReduceSingleTileKernelINS2_10policy_hubIfjN4cuda3std3__44plusIfEEE10Policy1000EPfSC_iS9_ffNS7_10__identityEEEvT0_T1_T2_T3_T4_T6_E12temp_storage+36];
	add.f32 	%f151, %f149, %f150;
	ld.shared.f32 	%f152, [_ZZN3cub18CUB_300001_SM_10006detail6reduce28DeviceReduceSingleTileKernelINS2_10policy_hubIfjN4cuda3std3__44plusIfEEE10Policy1000EPfSC_iS9_ffNS7_10__identityEEEvT0_T1_T2_T3_T4_T6_E12temp_storage+40];
	add.f32 	%f153, %f151, %f152;
	ld.shared.f32 	%f154, [_ZZN3cub18CUB_300001_SM_10006detail6reduce28DeviceReduceSingleTileKernelINS2_10policy_hubIfjN4cuda3std3__44plusIfEEE10Policy1000EPfSC_iS9_ffNS7_10__identityEEEvT0_T1_T2_T3_T4_T6_E12temp_storage+44];
	add.f32 	%f155, %f153, %f154;
	ld.shared.f32 	%f156, [_ZZN3cub18CUB_300001_SM_10006detail6reduce28DeviceReduceSingleTileKernelINS2_10policy_hubIfjN4cuda3std3__44plusIfEEE10Policy1000EPfSC_iS9_ffNS7_10__identityEEEvT0_T1_T2_T3_T4_T6_E12temp_storage+48];
	add.f32 	%f157, %f155, %f156;
	ld.shared.f32 	%f158, [_ZZN3cub18CUB_300001_SM_10006detail6reduce28DeviceReduceSingleTileKernelINS2_10policy_hubIfjN4cuda3std3__44plusIfEEE10Policy1000EPfSC_iS9_ffNS7_10__identityEEEvT0_T1_T2_T3_T4_T6_E12temp_storage+52];
	add.f32 	%f159, %f157, %f158;
	ld.shared.f32 	%f160, [_ZZN3cub18CUB_300001_SM_10006detail6reduce28DeviceReduceSingleTileKernelINS2_10policy_hubIfjN4cuda3std3__44plusIfEEE10Policy1000EPfSC_iS9_ffNS7_10__identityEEEvT0_T1_T2_T3_T4_T6_E12temp_storage+56];
	add.f32 	%f161, %f159, %f160;
	ld.shared.f32 	%f162, [_ZZN3cub18CUB_300001_SM_10006detail6reduce28DeviceReduceSingleTileKernelINS2_10policy_hubIfjN4cuda3std3__44plusIfEEE10Policy1000EPfSC_iS9_ffNS7_10__identityEEEvT0_T1_T2_T3_T4_T6_E12temp_storage+60];
	add.f32 	%f163, %f161, %f162;
	ld.shared.f32 	%f164, [_ZZN3cub18CUB_300001_SM_10006detail6reduce28DeviceReduceSingleTileKernelINS2_10policy_hubIfjN4cuda3std3__44plusIfEEE10Policy1000EPfSC_iS9_ffNS7_10__identityEEEvT0_T1_T2_T3_T4_T6_E12temp_storage+64];
	add.f32 	%f165, %f163, %f164;
	ld.shared.f32 	%f166, [_ZZN3cub18CUB_300001_SM_10006detail6reduce28DeviceReduceSingleTileKernelINS2_10policy_hubIfjN4cuda3std3__44plusIfEEE10Policy1000EPfSC_iS9_ffNS7_10__identityEEEvT0_T1_T2_T3_T4_T6_E12temp_storage+68];
	add.f32 	%f167, %f165, %f166;
	ld.shared.f32 	%f168, [_ZZN3cub18CUB_300001_SM_10006detail6reduce28DeviceReduceSingleTileKernelINS2_10policy_hubIfjN4cuda3std3__44plusIfEEE10Policy1000EPfSC_iS9_ffNS7_10__identityEEEvT0_T1_T2_T3_T4_T6_E12temp_storage+72];
	add.f32 	%f169, %f167, %f168;
	ld.shared.f32 	%f170, [_ZZN3cub18CUB_300001_SM_10006detail6reduce28DeviceReduceSingleTileKernelINS2_10policy_hubIfjN4cuda3std3__44plusIfEEE10Policy1000EPfSC_iS9_ffNS7_10__identityEEEvT0_T1_T2_T3_T4_T6_E12temp_storage+76];
	add.f32 	%f530, %f169, %f170;
$L__BB7_72:
	mov.u32 	%r379, %tid.x;
	setp.ne.s32 	%p111, %r379, 0;
	@%p111 bra 	$L__BB7_74;
	add.f32 	%f503, %f58, %f530;
	st.global.f32 	[%rd1], %f503;
$L__BB7_74:
	ret;

}
	// .globl	_ZN3cub18CUB_300001_SM_10006detail6reduce28DeviceReduceSingleTileKernelINS2_10policy_hubIfyN4cuda3std3__44plusIfEEE10Policy1000EN6thrust24THRUST_300001_SM_1000_NS18transform_iteratorINSD_12zip_functionINS7_10multipliesIfEEEENSD_12zip_iteratorINS7_5tupleIJNSD_6detail15normal_iteratorINSD_10device_ptrIfEEEESP_EEEEENSD_11use_defaultESS_EEPfyS9_ffNS7_10__identityEEEvT0_T1_T2_T3_T4_T6_
.visible .entry _ZN3cub18CUB_300001_SM_10006detail6reduce28DeviceReduceSingleTileKernelINS2_10policy_hubIfyN4cuda3std3__44plusIfEEE10Policy1000EN6thrust24THRUST_300001_SM_1000_NS18transform_iteratorINSD_12zip_functionINS7_10multipliesIfEEEENSD_12zip_iteratorINS7_5tupleIJNSD_6detail15normal_iteratorINSD_10device_ptrIfEEEESP_EEEEENSD_11use_defaultESS_EEPfyS9_ffNS7_10__identityEEEvT0_T1_T2_T3_T4_T6_(
	.param .align 8 .b8 _ZN3cub18CUB_300001_SM_10006detail6reduce28DeviceReduceSingleTileKernelINS2_10policy_hubIfyN4cuda3std3__44plusIfEEE10Policy1000EN6thrust24THRUST_300001_SM_1000_NS18transform_iteratorINSD_12zip_functionINS7_10multipliesIfEEEENSD_12zip_iteratorINS7_5tupleIJNSD_6detail15normal_iteratorINSD_10device_ptrIfEEEESP_EEEEENSD_11use_defaultESS_EEPfyS9_ffNS7_10__identityEEEvT0_T1_T2_T3_T4_T6__param_0[24],
	.param .u64 .ptr .align 1 _ZN3cub18CUB_300001_SM_10006detail6reduce28DeviceReduceSingleTileKernelINS2_10policy_hubIfyN4cuda3std3__44plusIfEEE10Policy1000EN6thrust24THRUST_300001_SM_1000_NS18transform_iteratorINSD_12zip_functionINS7_10multipliesIfEEEENSD_12zip_iteratorINS7_5tupleIJNSD_6detail15normal_iteratorINSD_10device_ptrIfEEEESP_EEEEENSD_11use_defaultESS_EEPfyS9_ffNS7_10__identityEEEvT0_T1_T2_T3_T4_T6__param_1,
	.param .u64 _ZN3cub18CUB_300001_SM_10006detail6reduce28DeviceReduceSingleTileKernelINS2_10policy_hubIfyN4cuda3std3__44plusIfEEE10Policy1000EN6thrust24THRUST_300001_SM_1000_NS18transform_iteratorINSD_12zip_functionINS7_10multipliesIfEEEENSD_12zip_iteratorINS7_5tupleIJNSD_6detail15normal_iteratorINSD_10device_ptrIfEEEESP_EEEEENSD_11use_defaultESS_EEPfyS9_ffNS7_10__identityEEEvT0_T1_T2_T3_T4_T6__param_2,
	.param .align 1 .b8 _ZN3cub18CUB_300001_SM_10006detail6reduce28DeviceReduceSingleTileKernelINS2_10policy_hubIfyN4cuda3std3__44plusIfEEE10Policy1000EN6thrust24THRUST_300001_SM_1000_NS18transform_iteratorINSD_12zip_functionINS7_10multipliesIfEEEENSD_12zip_iteratorINS7_5tupleIJNSD_6detail15normal_iteratorINSD_10device_ptrIfEEEESP_EEEEENSD_11use_defaultESS_EEPfyS9_ffNS7_10__identityEEEvT0_T1_T2_T3_T4_T6__param_3[1],
	.param .f32 _ZN3cub18CUB_300001_SM_10006detail6reduce28DeviceReduceSingleTileKernelINS2_10policy_hubIfyN4cuda3std3__44plusIfEEE10Policy1000EN6thrust24THRUST_300001_SM_1000_NS18transform_iteratorINSD_12zip_functionINS7_10multipliesIfEEEENSD_12zip_iteratorINS7_5tupleIJNSD_6detail15normal_iteratorINSD_10device_ptrIfEEEESP_EEEEENSD_11use_defaultESS_EEPfyS9_ffNS7_10__identityEEEvT0_T1_T2_T3_T4_T6__param_4,
	.param .align 1 .b8 _ZN3cub18CUB_300001_SM_10006detail6reduce28DeviceReduceSingleTileKernelINS2_10policy_hubIfyN4cuda3std3__44plusIfEEE10Policy1000EN6thrust24THRUST_300001_SM_1000_NS18transform_iteratorINSD_12zip_functionINS7_10multipliesIfEEEENSD_12zip_iteratorINS7_5tupleIJNSD_6detail15normal_iteratorINSD_10device_ptrIfEEEESP_EEEEENSD_11use_defaultESS_EEPfyS9_ffNS7_10__identityEEEvT0_T1_T2_T3_T4_T6__param_5[1]
)
.maxntid 256
.minnctapersm 1
{
	.reg .pred 	%p<59>;
	.reg .b16 	%rs<9>;
	.reg .b32 	%r<181>;
	.reg .b32 	%f<435>;
	.reg .b64 	%rd<78>;
	// demoted variable
	.shared .align 4 .b8 _ZZN3cub18CUB_300001_SM_10006detail6reduce28DeviceReduceSingleTileKernelINS2_10policy_hubIfyN4cuda3std3__44plusIfEEE10Policy1000EN6thrust24THRUST_300001_SM_1000_NS18transform_iteratorINSD_12zip_functionINS7_10multipliesIfEEEENSD_12zip_iteratorINS7_5tupleIJNSD_6detail15normal_iteratorINSD_10device_ptrIfEEEESP_EEEEENSD_11use_defaultESS_EEPfyS9_ffNS7_10__identityEEEvT0_T1_T2_T3_T4_T6_E12temp_storage[44];
	ld.param.u64 	%rd30, [_ZN3cub18CUB_300001_SM_10006detail6reduce28DeviceReduceSingleTileKernelINS2_10policy_hubIfyN4cuda3std3__44plusIfEEE10Policy1000EN6thrust24THRUST_300001_SM_1000_NS18transform_iteratorINSD_12zip_functionINS7_10multipliesIfEEEENSD_12zip_iteratorINS7_5tupleIJNSD_6detail15normal_iteratorINSD_10device_ptrIfEEEESP_EEEEENSD_11use_defaultESS_EEPfyS9_ffNS7_10__identityEEEvT0_T1_T2_T3_T4_T6__param_0+8];
	ld.param.u64 	%rd29, [_ZN3cub18CUB_300001_SM_10006detail6reduce28DeviceReduceSingleTileKernelINS2_10policy_hubIfyN4cuda3std3__44plusIfEEE10Policy1000EN6thrust24THRUST_300001_SM_1000_NS18transform_iteratorINSD_12zip_functionINS7_10multipliesIfEEEENSD_12zip_iteratorINS7_5tupleIJNSD_6detail15normal_iteratorINSD_10device_ptrIfEEEESP_EEEEENSD_11use_defaultESS_EEPfyS9_ffNS7_10__identityEEEvT0_T1_T2_T3_T4_T6__param_0];
	ld.param.u64 	%rd32, [_ZN3cub18CUB_300001_SM_10006detail6reduce28DeviceReduceSingleTileKernelINS2_10policy_hubIfyN4cuda3std3__44plusIfEEE10Policy1000EN6thrust24THRUST_300001_SM_1000_NS18transform_iteratorINSD_12zip_functionINS7_10multipliesIfEEEENSD_12zip_iteratorINS7_5tupleIJNSD_6detail15normal_iteratorINSD_10device_ptrIfEEEESP_EEEEENSD_11use_defaultESS_EEPfyS9_ffNS7_10__identityEEEvT0_T1_T2_T3_T4_T6__param_1];
	ld.param.u64 	%rd31, [_ZN3cub18CUB_300001_SM_10006detail6reduce28DeviceReduceSingleTileKernelINS2_10policy_hubIfyN4cuda3std3__44plusIfEEE10Policy1000EN6thrust24THRUST_300001_SM_1000_NS18transform_iteratorINSD_12zip_functionINS7_10multipliesIfEEEENSD_12zip_iteratorINS7_5tupleIJNSD_6detail15normal_iteratorINSD_10device_ptrIfEEEESP_EEEEENSD_11use_defaultESS_EEPfyS9_ffNS7_10__identityEEEvT0_T1_T2_T3_T4_T6__param_2];
	ld.param.f32 	%f42, [_ZN3cub18CUB_300001_SM_10006detail6reduce28DeviceReduceSingleTileKernelINS2_10policy_hubIfyN4cuda3std3__44plusIfEEE10Policy1000EN6thrust24THRUST_300001_SM_1000_NS18transform_iteratorINSD_12zip_functionINS7_10multipliesIfEEEENSD_12zip_iteratorINS7_5tupleIJNSD_6detail15normal_iteratorINSD_10device_ptrIfEEEESP_EEEEENSD_11use_defaultESS_EEPfyS9_ffNS7_10__identityEEEvT0_T1_T2_T3_T4_T6__param_4];
	cvta.to.global.u64 	%rd1, %rd32;
	setp.ne.s64 	%p1, %rd31, 0;
	@%p1 bra 	$L__BB8_3;
	mov.u32 	%r166, %tid.x;
	setp.ne.s32 	%p58, %r166, 0;
	@%p58 bra 	$L__BB8_51;
	st.global.f32 	[%rd1], %f42;
	bra.uni 	$L__BB8_51;
$L__BB8_3:
	cvta.to.global.u64 	%rd2, %rd29;
	cvta.to.global.u64 	%rd3, %rd30;
	setp.gt.u64 	%p2, %rd31, 4095;
	@%p2 bra 	$L__BB8_28;
	cvt.u32.u64 	%r1, %rd31;
	mov.u32 	%r2, %tid.x;
	setp.ge.u32 	%p24, %r2, %r1;
	mov.f32 	%f422, 0f00000000;
	mov.u32 	%r170, %r2;
	@%p24 bra 	$L__BB8_6;
	mul.wide.u32 	%rd56, %r2, 4;
	add.s64 	%rd57, %rd2, %rd56;
	add.s64 	%rd58, %rd3, %rd56;
	ld.global.f32 	%f264, [%rd57];
	ld.global.f32 	%f265, [%rd58];
	mul.f32 	%f422, %f264, %f265;
	add.s32 	%r170, %r2, 256;
$L__BB8_6:
	setp.ge.u32 	%p25, %r170, %r1;
	@%p25 bra 	$L__BB8_19;
	not.b32 	%r93, %r170;
	add.s32 	%r94, %r93, %r1;
	shr.u32 	%r95, %r94, 8;
	add.s32 	%r5, %r95, 1;
	and.b32  	%r6, %r5, 15;
	setp.lt.u32 	%p26, %r94, 3840;
	@%p26 bra 	$L__BB8_10;
	and.b32  	%r96, %r5, 33554416;
	neg.s32 	%r168, %r96;
	mul.wide.u32 	%rd59, %r170, 4;
	or.b64  	%rd60, %rd59, 8192;
	add.s64 	%rd71, %rd2, %rd60;
	add.s64 	%rd70, %rd3, %rd60;
$L__BB8_9:
	.pragma "nounroll";
	ld.global.f32 	%f267, [%rd71+-8192];
	ld.global.f32 	%f268, [%rd70+-8192];
	fma.rn.f32 	%f269, %f267, %f268, %f422;
	ld.global.f32 	%f270, [%rd71+-7168];
	ld.global.f32 	%f271, [%rd70+-7168];
	fma.rn.f32 	%f272, %f270, %f271, %f269;
	ld.global.f32 	%f273, [%rd71+-6144];
	ld.global.f32 	%f274, [%rd70+-6144];
	fma.rn.f32 	%f275, %f273, %f274, %f272;
	ld.global.f32 	%f276, [%rd71+-5120];
	ld.global.f32 	%f277, [%rd70+-5120];
	fma.rn.f32 	%f278, %f276, %f277, %f275;
	ld.global.f32 	%f279, [%rd71+-4096];
	ld.global.f32 	%f280, [%rd70+-4096];
	fma.rn.f32 	%f281, %f279, %f280, %f278;
	ld.global.f32 	%f282, [%rd71+-3072];
	ld.global.f32 	%f283, [%rd70+-3072];
	fma.rn.f32 	%f284, %f282, %f283, %f281;
	ld.global.f32 	%f285, [%rd71+-2048];
	ld.global.f32 	%f286, [%rd70+-2048];
	fma.rn.f32 	%f287, %f285, %f286, %f284;
	ld.global.f32 	%f288, [%rd71+-1024];
	ld.global.f32 	%f289, [%rd70+-1024];
	fma.rn.f32 	%f290, %f288, %f289, %f287;
	ld.global.f32 	%f291, [%rd71];
	ld.global.f32 	%f292, [%rd70];
	fma.rn.f32 	%f293, %f291, %f292, %f290;
	ld.global.f32 	%f294, [%rd71+1024];
	ld.global.f32 	%f295, [%rd70+1024];
	fma.rn.f32 	%f296, %f294, %f295, %f293;
	ld.global.f32 	%f297, [%rd71+2048];
	ld.global.f32 	%f298, [%rd70+2048];
	fma.rn.f32 	%f299, %f297, %f298, %f296;
	ld.global.f32 	%f300, [%rd71+3072];
	ld.global.f32 	%f301, [%rd70+3072];
	fma.rn.f32 	%f302, %f300, %f301, %f299;
	ld.global.f32 	%f303, [%rd71+4096];
	ld.global.f32 	%f304, [%rd70+4096];
	fma.rn.f32 	%f305, %f303, %f304, %f302;
	ld.global.f32 	%f306, [%rd71+5120];
	ld.global.f32 	%f307, [%rd70+5120];
	fma.rn.f32 	%f308, %f306, %f307, %f305;
	ld.global.f32 	%f309, [%rd71+6144];
	ld.global.f32 	%f310, [%rd70+6144];
	fma.rn.f32 	%f311, %f309, %f310, %f308;
	ld.global.f32 	%f312, [%rd71+7168];
	ld.global.f32 	%f313, [%rd70+7168];
	fma.rn.f32 	%f422, %f312, %f313, %f311;
	add.s32 	%r170, %r170, 4096;
	add.s32 	%r168, %r168, 16;
	add.s64 	%rd71, %rd71, 16384;
	add.s64 	%rd70, %rd70, 16384;
	setp.ne.s32 	%p27, %r168, 0;
	@%p27 bra 	$L__BB8_9;
$L__BB8_10:
	setp.eq.s32 	%p28, %r6, 0;
	@%p28 bra 	$L__BB8_19;
	and.b32  	%r13, %r5, 7;
	setp.lt.u32 	%p29, %r6, 8;
	@%p29 bra 	$L__BB8_13;
	mul.wide.s32 	%rd61, %r170, 4;
	add.s64 	%rd62, %rd2, %rd61;
	add.s64 	%rd63, %rd3, %rd61;
	ld.global.f32 	%f315, [%rd62];
	ld.global.f32 	%f316, [%rd63];
	fma.rn.f32 	%f317, %f315, %f316, %f422;
	ld.global.f32 	%f318, [%rd62+1024];
	ld.global.f32 	%f319, [%rd63+1024];
	fma.rn.f32 	%f320, %f318, %f319, %f317;
	ld.global.f32 	%f321, [%rd62+2048];
	ld.global.f32 	%f322, [%rd63+2048];
	fma.rn.f32 	%f323, %f321, %f322, %f320;
	ld.global.f32 	%f324, [%rd62+3072];
	ld.global.f32 	%f325, [%rd63+3072];
	fma.rn.f32 	%f326, %f324, %f325, %f323;
	ld.global.f32 	%f327, [%rd62+4096];
	ld.global.f32 	%f328, [%rd63+4096];
	fma.rn.f32 	%f329, %f327, %f328, %f326;
	ld.global.f32 	%f330, [%rd62+5120];
	ld.global.f32 	%f331, [%rd63+5120];
	fma.rn.f32 	%f332, %f330, %f331, %f329;
	ld.global.f32 	%f333, [%rd62+6144];
	ld.global.f32 	%f334, [%rd63+6144];
	fma.rn.f32 	%f335, %f333, %f334, %f332;
	ld.global.f32 	%f336, [%rd62+7168];
	ld.global.f32 	%f337, [%rd63+7168];
	fma.rn.f32 	%f422, %f336, %f337, %f335;
	add.s32 	%r170, %r170, 2048;
$L__BB8_13:
	setp.eq.s32 	%p30, %r13, 0;
	@%p30 bra 	$L__BB8_19;
	and.b32  	%r16, %r5, 3;
	setp.lt.u32 	%p31, %r13, 4;
	@%p31 bra 	$L__BB8_16;
	mul.wide.s32 	%rd64, %r170, 4;
	add.s64 	%rd65, %rd2, %rd64;
	add.s64 	%rd66, %rd3, %rd64;
	ld.global.f32 	%f339, [%rd65];
	ld.global.f32 	%f340, [%rd66];
	fma.rn.f32 	%f341, %f339, %f340, %f422;
	ld.global.f32 	%f342, [%rd65+1024];
	ld.global.f32 	%f343, [%rd66+1024];
	fma.rn.f32 	%f344, %f342, %f343, %f341;
	ld.global.f32 	%f345, [%rd65+2048];
	ld.global.f32 	%f346, [%rd66+2048];
	fma.rn.f32 	%f347, %f345, %f346, %f344;
	ld.global.f32 	%f348, [%rd65+3072];
	ld.global.f32 	%f349, [%rd66+3072];
	fma.rn.f32 	%f422, %f348, %f349, %f347;
	add.s32 	%r170, %r170, 1024;
$L__BB8_16:
	setp.eq.s32 	%p32, %r16, 0;
	@%p32 bra 	$L__BB8_19;
	neg.s32 	%r173, %r16;
$L__BB8_18:
	.pragma "nounroll";
	mul.wide.s32 	%rd67, %r170, 4;
	add.s64 	%rd68, %rd3, %rd67;
	add.s64 	%rd69, %rd2, %rd67;
	ld.global.f32 	%f350, [%rd69];
	ld.global.f32 	%f351, [%rd68];
	fma.rn.f32 	%f422, %f350, %f351, %f422;
	add.s32 	%r170, %r170, 256;
	add.s32 	%r173, %r173, 1;
	setp.ne.s32 	%p33, %r173, 0;
	@%p33 bra 	$L__BB8_18;
$L__BB8_19:
	setp.lt.u64 	%p34, %rd31, 256;
	@%p34 bra 	$L__BB8_24;
	// begin inline asm
	mov.u32 %r135, %laneid;
	// end inline asm
	mov.b32 	%r137, %f422;
	mov.b32 	%r138, 1;
	mov.b32 	%r159, 31;
	mov.b32 	%r160, -1;
	// begin inline asm
	shfl.sync.down.b32 %r136, %r137, %r138, %r159, %r160;
	// end inline asm
	setp.gt.s32 	%p50, %r135, 30;
	mov.b32 	%f386, %r136;
	add.f32 	%f387, %f422, %f386;
	selp.f32 	%f388, %f422, %f387, %p50;
	mov.b32 	%r142, %f388;
	mov.b32 	%r143, 2;
	// begin inline asm
	shfl.sync.down.b32 %r141, %r142, %r143, %r159, %r160;
	// end inline asm
	setp.gt.s32 	%p51, %r135, 29;
	mov.b32 	%f389, %r141;
	add.f32 	%f390, %f388, %f389;
	selp.f32 	%f391, %f388, %f390, %p51;
	mov.b32 	%r147, %f391;
	mov.b32 	%r148, 4;
	// begin inline asm
	shfl.sync.down.b32 %r146, %r147, %r148, %r159, %r160;
	// end inline asm
	setp.gt.s32 	%p52, %r135, 27;
	mov.b32 	%f392, %r146;
	add.f32 	%f393, %f391, %f392;
	selp.f32 	%f394, %f391, %f393, %p52;
	mov.b32 	%r152, %f394;
	mov.b32 	%r153, 8;
	// begin inline asm
	shfl.sync.down.b32 %r151, %r152, %r153, %r159, %r160;
	// end inline asm
	setp.gt.s32 	%p53, %r135, 23;
	mov.b32 	%f395, %r151;
	add.f32 	%f396, %f394, %f395;
	selp.f32 	%f397, %f394, %f396, %p53;
	mov.b32 	%r157, %f397;
	mov.b32 	%r158, 16;
	// begin inline asm
	shfl.sync.down.b32 %r156, %r157, %r158, %r159, %r160;
	// end inline asm
	setp.gt.s32 	%p54, %r135, 15;
	mov.b32 	%f398, %r156;
	add.f32 	%f16, %f397, %f398;
	selp.f32 	%f434, %f397, %f16, %p54;
	setp.ne.s32 	%p55, %r135, 0;
	@%p55 bra 	$L__BB8_22;
	shr.u32 	%r161, %r2, 3;
	and.b32  	%r162, %r161, 124;
	mov.u32 	%r163, _ZZN3cub18CUB_300001_SM_10006detail6reduce28DeviceReduceSingleTileKernelINS2_10policy_hubIfyN4cuda3std3__44plusIfEEE10Policy1000EN6thrust24THRUST_300001_SM_1000_NS18transform_iteratorINSD_12zip_functionINS7_10multipliesIfEEEENSD_12zip_iteratorINS7_5tupleIJNSD_6detail15normal_iteratorINSD_10device_ptrIfEEEESP_EEEEENSD_11use_defaultESS_EEPfyS9_ffNS7_10__identityEEEvT0_T1_T2_T3_T4_T6_E12temp_storage;
	add.s32 	%r164, %r163, %r162;
	st.shared.f32 	[%r164+8], %f16;
$L__BB8_22:
	bar.sync 	0;
	setp.ne.s32 	%p56, %r2, 0;
	@%p56 bra 	$L__BB8_49;
	ld.shared.f32 	%f399, [_ZZN3cub18CUB_300001_SM_10006detail6reduce28DeviceReduceSingleTileKernelINS2_10policy_hubIfyN4cuda3std3__44plusIfEEE10Policy1000EN6thrust24THRUST_300001_SM_1000_NS18transform_iteratorINSD_12zip_functionINS7_10multipliesIfEEEENSD_12zip_iteratorINS7_5tupleIJNSD_6detail15normal_iteratorINSD_10device_ptrIfEEEESP_EEEEENSD_11use_defaultESS_EEPfyS9_ffNS7_10__identityEEEvT0_T1_T2_T3_T4_T6_E12temp_storage+12];
	add.f32 	%f400, %f434, %f399;
	ld.shared.f32 	%f401, [_ZZN3cub18CUB_300001_SM_10006detail6reduce28DeviceReduceSingleTileKernelINS2_10policy_hubIfyN4cuda3std3__44plusIfEEE10Policy1000EN6thrust24THRUST_300001_SM_1000_NS18transform_iteratorINSD_12zip_functionINS7_10multipliesIfEEEENSD_12zip_iteratorINS7_5tupleIJNSD_6detail15normal_iteratorINSD_10device_ptrIfEEEESP_EEEEENSD_11use_defaultESS_EEPfyS9_ffNS7_10__identityEEEvT0_T1_T2_T3_T4_T6_E12temp_storage+16];
	add.f32 	%f402, %f400, %f401;
	ld.shared.f32 	%f403, [_ZZN3cub18CUB_300001_SM_10006detail6reduce28DeviceReduceSingleTileKernelINS2_10policy_hubIfyN4cuda3std3__44plusIfEEE10Policy1000EN6thrust24THRUST_300001_SM_1000_NS18transform_iteratorINSD_12zip_functionINS7_10multipliesIfEEEENSD_12zip_iteratorINS7_5tupleIJNSD_6detail15normal_iteratorINSD_10device_ptrIfEEEESP_EEEEENSD_11use_defaultESS_EEPfyS9_ffNS7_10__identityEEEvT0_T1_T2_T3_T4_T6_E12temp_storage+20];
	add.f32 	%f404, %f402, %f403;
	ld.shared.f32 	%f405, [_ZZN3cub18CUB_300001_SM_10006detail6reduce28DeviceReduceSingleTileKernelINS2_10policy_hubIfyN4cuda3std3__44plusIfEEE10Policy1000EN6thrust24THRUST_300001_SM_1000_NS18transform_iteratorINSD_12zip_functionINS7_10multipliesIfEEEENSD_12zip_iteratorINS7_5tupleIJNSD_6detail15normal_iteratorINSD_10device_ptrIfEEEESP_EEEEENSD_11use_defaultESS_EEPfyS9_ffNS7_10__identityEEEvT0_T1_T2_T3_T4_T6_E12temp_storage+24];
	add.f32 	%f406, %f404, %f405;
	ld.shared.f32 	%f407, [_ZZN3cub18CUB_300001_SM_10006detail6reduce28DeviceReduceSingleTileKernelINS2_10policy_hubIfyN4cuda3std3__44plusIfEEE10Policy1000EN6thrust24THRUST_300001_SM_1000_NS18transform_iteratorINSD_12zip_functionINS7_10multipliesIfEEEENSD_12zip_iteratorINS7_5tupleIJNSD_6detail15normal_iteratorINSD_10device_ptrIfEEEESP_EEEEENSD_11use_defaultESS_EEPfyS9_ffNS7_10__identityEEEvT0_T1_T2_T3_T4_T6_E12temp_storage+28];
	add.f32 	%f408, %f406, %f407;
	ld.shared.f32 	%f409, [_ZZN3cub18CUB_300001_SM_10006detail6reduce28DeviceReduceSingleTileKernelINS2_10policy_hubIfyN4cuda3std3__44plusIfEEE10Policy1000EN6thrust24THRUST_300001_SM_1000_NS18transform_iteratorINSD_12zip_functionINS7_10multipliesIfEEEENSD_12zip_iteratorINS7_5tupleIJNSD_6detail15normal_iteratorINSD_10device_ptrIfEEEESP_EEEEENSD_11use_defaultESS_EEPfyS9_ffNS7_10__identityEEEvT0_T1_T2_T3_T4_T6_E12temp_storage+32];
	add.f32 	%f410, %f408, %f409;
	ld.shared.f32 	%f411, [_ZZN3cub18CUB_300001_SM_10006detail6reduce28DeviceReduceSingleTileKernelINS2_10policy_hubIfyN4cuda3std3__44plusIfEEE10Policy1000EN6thrust24THRUST_300001_SM_1000_NS18transform_iteratorINSD_12zip_functionINS7_10multipliesIfEEEENSD_12zip_iteratorINS7_5tupleIJNSD_6detail15normal_iteratorINSD_10device_ptrIfEEEESP_EEEEENSD_11use_defaultESS_EEPfyS9_ffNS7_10__identityEEEvT0_T1_T2_T3_T4_T6_E12temp_storage+36];
	add.f32 	%f434, %f410, %f411;
	bra.uni 	$L__BB8_49;
$L__BB8_24:
	// begin inline asm
	mov.u32 %r97, %laneid;
	// end inline asm
	and.b32  	%r123, %r2, 992;
	add.s32 	%r124, %r123, 32;
	setp.gt.u32 	%p35, %r124, %r1;
	not.b32 	%r125, %r123;
	add.s32 	%r126, %r1, %r125;
	selp.b32 	%r121, %r126, 31, %p35;
	mov.b32 	%r99, %f422;
	mov.b32 	%r100, 1;
	mov.b32 	%r122, -1;
	// begin inline asm
	shfl.sync.down.b32 %r98, %r99, %r100, %r121, %r122;
	// end inline asm
	setp.lt.s32 	%p36, %r97, %r121;
	mov.b32 	%f352, %r98;
	add.f32 	%f353, %f422, %f352;
	selp.f32 	%f354, %f353, %f422, %p36;
	mov.b32 	%r104, %f354;
	mov.b32 	%r105, 2;
	// begin inline asm
	shfl.sync.down.b32 %r103, %r104, %r105, %r121, %r122;
	// end inline asm
	add.s32 	%r127, %r97, 2;
	setp.gt.s32 	%p37, %r127, %r121;
	mov.b32 	%f355, %r103;
	add.f32 	%f356, %f354, %f355;
	selp.f32 	%f357, %f354, %f356, %p37;
	mov.b32 	%r109, %f357;
	mov.b32 	%r110, 4;
	// begin inline asm
	shfl.sync.down.b32 %r108, %r109, %r110, %r121, %r122;
	// end inline asm
	add.s32 	%r128, %r97, 4;
	setp.gt.s32 	%p38, %r128, %r121;
	mov.b32 	%f358, %r108;
	add.f32 	%f359, %f357, %f358;
	selp.f32 	%f360, %f357, %f359, %p38;
	mov.b32 	%r114, %f360;
	mov.b32 	%r115, 8;
	// begin inline asm
	shfl.sync.down.b32 %r113, %r114, %r115, %r121, %r122;
	// end inline asm
	add.s32 	%r129, %r97, 8;
	setp.gt.s32 	%p39, %r129, %r121;
	mov.b32 	%f361, %r113;
	add.f32 	%f362, %f360, %f361;
	selp.f32 	%f363, %f360, %f362, %p39;
	mov.b32 	%r119, %f363;
	mov.b32 	%r120, 16;
	// begin inline asm
	shfl.sync.down.b32 %r118, %r119, %r120, %r121, %r122;
	// end inline asm
	add.s32 	%r130, %r97, 16;
	setp.gt.s32 	%p40, %r130, %r121;
	mov.b32 	%f364, %r118;
	add.f32 	%f365, %f363, %f364;
	selp.f32 	%f434, %f363, %f365, %p40;
	setp.ne.s32 	%p41, %r97, 0;
	@%p41 bra 	$L__BB8_26;
	shr.u32 	%r131, %r2, 3;
	and.b32  	%r132, %r131, 124;
	mov.u32 	%r133, _ZZN3cub18CUB_300001_SM_10006detail6reduce28DeviceReduceSingleTileKernelINS2_10policy_hubIfyN4cuda3std3__44plusIfEEE10Policy1000EN6thrust24THRUST_300001_SM_1000_NS18transform_iteratorINSD_12zip_functionINS7_10multipliesIfEEEENSD_12zip_iteratorINS7_5tupleIJNSD_6detail15normal_iteratorINSD_10device_ptrIfEEEESP_EEEEENSD_11use_defaultESS_EEPfyS9_ffNS7_10__identityEEEvT0_T1_T2_T3_T4_T6_E12temp_storage;
	add.s32 	%r134, %r133, %r132;
	st.shared.f32 	[%r134+8], %f434;
$L__BB8_26:
	bar.sync 	0;
	setp.ne.s32 	%p42, %r2, 0;
	@%p42 bra 	$L__BB8_49;
	setp.gt.u64 	%p43, %rd31, 32;
	ld.shared.f32 	%f366, [_ZZN3cub18CUB_300001_SM_10006detail6reduce28DeviceReduceSingleTileKernelINS2_10policy_hubIfyN4cuda3std3__44plusIfEEE10Policy1000EN6thrust24THRUST_300001_SM_1000_NS18transform_iteratorINSD_12zip_functionINS7_10multipliesIfEEEENSD_12zip_iteratorINS7_5tupleIJNSD_6detail15normal_iteratorINSD_10device_ptrIfEEEESP_EEEEENSD_11use_defaultESS_EEPfyS9_ffNS7_10__identityEEEvT0_T1_T2_T3_T4_T6_E12temp_storage+12];
	add.f32 	%f367, %f434, %f366;
	selp.f32 	%f368, %f367, %f434, %p43;
	setp.gt.u64 	%p44, %rd31, 64;
	ld.shared.f32 	%f369, [_ZZN3cub18CUB_300001_SM_10006detail6reduce28DeviceReduceSingleTileKernelINS2_10policy_hubIfyN4cuda3std3__44plusIfEEE10Policy1000EN6thrust24THRUST_300001_SM_1000_NS18transform_iteratorINSD_12zip_functionINS7_10multipliesIfEEEENSD_12zip_iteratorINS7_5tupleIJNSD_6detail15normal_iteratorINSD_10device_ptrIfEEEESP_EEEEENSD_11use_defaultESS_EEPfyS9_ffNS7_10__identityEEEvT0_T1_T2_T3_T4_T6_E12temp_storage+16];
	add.f32 	%f370, %f369, %f368;
	selp.f32 	%f371, %f370, %f368, %p44;
	setp.gt.u64 	%p45, %rd31, 96;
	ld.shared.f32 	%f372, [_ZZN3cub18CUB_300001_SM_10006detail6reduce28DeviceReduceSingleTileKernelINS2_10policy_hubIfyN4cuda3std3__44plusIfEEE10Policy1000EN6thrust24THRUST_300001_SM_1000_NS18transform_iteratorINSD_12zip_functionINS7_10multipliesIfEEEENSD_12zip_iteratorINS7_5tupleIJNSD_6detail15normal_iteratorINSD_10device_ptrIfEEEESP_EEEEENSD_11use_defaultESS_EEPfyS9_ffNS7_10__identityEEEvT0_T1_T2_T3_T4_T6_E12temp_storage+20];
	add.f32 	%f373, %f372, %f371;
	selp.f32 	%f374, %f373, %f371, %p45;
	setp.gt.u64 	%p46, %rd31, 128;
	ld.shared.f32 	%f375, [_ZZN3cub18CUB_300001_SM_10006detail6reduce28DeviceReduceSingleTileKernelINS2_10policy_hubIfyN4cuda3std3__44plusIfEEE10Policy1000EN6thrust24THRUST_300001_SM_1000_NS18transform_iteratorINSD_12zip_functionINS7_10multipliesIfEEEENSD_12zip_iteratorINS7_5tupleIJNSD_6detail15normal_iteratorINSD_10device_ptrIfEEEESP_EEEEENSD_11use_defaultESS_EEPfyS9_ffNS7_10__identityEEEvT0_T1_T2_T3_T4_T6_E12temp_storage+24];
	add.f32 	%f376, %f375, %f374;
	selp.f32 	%f377, %f376, %f374, %p46;
	setp.gt.u64 	%p47, %rd31, 160;
	ld.shared.f32 	%f378, [_ZZN3cub18CUB_300001_SM_10006detail6reduce28DeviceReduceSingleTileKernelINS2_10policy_hubIfyN4cuda3std3__44plusIfEEE10Policy1000EN6thrust24THRUST_300001_SM_1000_NS18transform_iteratorINSD_12zip_functionINS7_10multipliesIfEEEENSD_12zip_iteratorINS7_5tupleIJNSD_6detail15normal_iteratorINSD_10device_ptrIfEEEESP_EEEEENSD_11use_defaultESS_EEPfyS9_ffNS7_10__identityEEEvT0_T1_T2_T3_T4_T6_E12temp_storage+28];
	add.f32 	%f379, %f378, %f377;
	selp.f32 	%f380, %f379, %f377, %p47;
	setp.gt.u64 	%p48, %rd31, 192;
	ld.shared.f32 	%f381, [_ZZN3cub18CUB_300001_SM_10006detail6reduce28DeviceReduceSingleTileKernelINS2_10policy_hubIfyN4cuda3std3__44plusIfEEE10Policy1000EN6thrust24THRUST_300001_SM_1000_NS18transform_iteratorINSD_12zip_functionINS7_10multipliesIfEEEENSD_12zip_iteratorINS7_5tupleIJNSD_6detail15normal_iteratorINSD_10device_ptrIfEEEESP_EEEEENSD_11use_defaultESS_EEPfyS9_ffNS7_10__identityEEEvT0_T1_T2_T3_T4_T6_E12temp_storage+32];
	add.f32 	%f382, %f381, %f380;
	selp.f32 	%f383, %f382, %f380, %p48;
	setp.gt.u64 	%p49, %rd31, 224;
	ld.shared.f32 	%f384, [_ZZN3cub18CUB_300001_SM_10006detail6reduce28DeviceReduceSingleTileKernelINS2_10policy_hubIfyN4cuda3std3__44plusIfEEE10Policy1000EN6thrust24THRUST_300001_SM_1000_NS18transform_iteratorINSD_12zip_functionINS7_10multipliesIfEEEENSD_12zip_iteratorINS7_5tupleIJNSD_6detail15normal_iteratorINSD_10device_ptrIfEEEESP_EEEEENSD_11use_defaultESS_EEPfyS9_ffNS7_10__identityEEEvT0_T1_T2_T3_T4_T6_E12temp_storage+36];
	add.f32 	%f385, %f384, %f383;
	selp.f32 	%f434, %f385, %f383, %p49;
	bra.uni 	$L__BB8_49;
$L__BB8_28:
	mov.u32 	%r24, %tid.x;
	cvt.u64.u32 	%rd10, %r24;
	mul.wide.u32 	%rd34, %r24, 4;
	add.s64 	%rd11, %rd2, %rd34;
	add.s64 	%rd12, %rd3, %rd34;
	ld.global.f32 	%f43, [%rd11];
	ld.global.f32 	%f44, [%rd12];
	ld.global.f32 	%f45, [%rd11+1024];
	ld.global.f32 	%f46, [%rd12+1024];
	mul.f32 	%f47, %f45, %f46;
	ld.global.f32 	%f48, [%rd11+2048];
	ld.global.f32 	%f49, [%rd12+2048];
	ld.global.f32 	%f50, [%rd11+3072];
	ld.global.f32 	%f51, [%rd12+3072];
	mul.f32 	%f52, %f50, %f51;
	ld.global.f32 	%f53, [%rd11+4096];
	ld.global.f32 	%f54, [%rd12+4096];
	ld.global.f32 	%f55, [%rd11+5120];
	ld.global.f32 	%f56, [%rd12+5120];
	mul.f32 	%f57, %f55, %f56;
	ld.global.f32 	%f58, [%rd11+6144];
	ld.global.f32 	%f59, [%rd12+6144];
	ld.global.f32 	%f60, [%rd11+7168];
	ld.global.f32 	%f61, [%rd12+7168];
	mul.f32 	%f62, %f60, %f61;
	ld.global.f32 	%f63, [%rd11+8192];
	ld.global.f32 	%f64, [%rd12+8192];
	ld.global.f32 	%f65, [%rd11+9216];
	ld.global.f32 	%f66, [%rd12+9216];
	mul.f32 	%f67, %f65, %f66;
	ld.global.f32 	%f68, [%rd11+10240];
	ld.global.f32 	%f69, [%rd12+10240];
	ld.global.f32 	%f70, [%rd11+11264];
	ld.global.f32 	%f71, [%rd12+11264];
	mul.f32 	%f72, %f70, %f71;
	ld.global.f32 	%f73, [%rd11+12288];
	ld.global.f32 	%f74, [%rd12+12288];
	ld.global.f32 	%f75, [%rd11+13312];
	ld.global.f32 	%f76, [%rd12+13312];
	mul.f32 	%f77, %f75, %f76;
	ld.global.f32 	%f78, [%rd11+14336];
	ld.global.f32 	%f79, [%rd12+14336];
	ld.global.f32 	%f80, [%rd11+15360];
	ld.global.f32 	%f81, [%rd12+15360];
	mul.f32 	%f82, %f80, %f81;
	fma.rn.f32 	%f83, %f43, %f44, %f47;
	fma.rn.f32 	%f84, %f48, %f49, %f52;
	fma.rn.f32 	%f85, %f53, %f54, %f57;
	fma.rn.f32 	%f86, %f58, %f59, %f62;
	fma.rn.f32 	%f87, %f63, %f64, %f67;
	fma.rn.f32 	%f88, %f68, %f69, %f72;
	fma.rn.f32 	%f89, %f73, %f74, %f77;
	fma.rn.f32 	%f90, %f78, %f79, %f82;
	add.f32 	%f91, %f83, %f84;
	add.f32 	%f92, %f85, %f86;
	add.f32 	%f93, %f87, %f88;
	add.f32 	%f94, %f89, %f90;
	add.f32 	%f95, %f91, %f92;
	add.f32 	%f96, %f93, %f94;
	add.f32 	%f433, %f95, %f96;
	add.s64 	%rd13, %rd31, -4096;
	setp.lt.u64 	%p3, %rd13, 4096;
	mov.b64 	%rd73, 4096;
	@%p3 bra 	$L__BB8_32;
	mov.b64 	%rd73, 4096;
$L__BB8_30:
	shl.b64 	%rd36, %rd73, 2;
	add.s64 	%rd37, %rd11, %rd36;
	add.s64 	%rd38, %rd12, %rd36;
	ld.global.f32 	%f97, [%rd37];
	ld.global.f32 	%f98, [%rd38];
	ld.global.f32 	%f99, [%rd37+1024];
	ld.global.f32 	%f100, [%rd38+1024];
	ld.global.f32 	%f101, [%rd37+2048];
	ld.global.f32 	%f102, [%rd38+2048];
	mul.f32 	%f103, %f101, %f102;
	ld.global.f32 	%f104, [%rd37+3072];
	ld.global.f32 	%f105, [%rd38+3072];
	ld.global.f32 	%f106, [%rd37+4096];
	ld.global.f32 	%f107, [%rd38+4096];
	mul.f32 	%f108, %f106, %f107;
	ld.global.f32 	%f109, [%rd37+5120];
	ld.global.f32 	%f110, [%rd38+5120];
	ld.global.f32 	%f111, [%rd37+6144];
	ld.global.f32 	%f112, [%rd38+6144];
	mul.f32 	%f113, %f111, %f112;
	ld.global.f32 	%f114, [%rd37+7168];
	ld.global.f32 	%f115, [%rd38+7168];
	ld.global.f32 	%f116, [%rd37+8192];
	ld.global.f32 	%f117, [%rd38+8192];
	mul.f32 	%f118, %f116, %f117;
	ld.global.f32 	%f119, [%rd37+9216];
	ld.global.f32 	%f120, [%rd38+9216];
	ld.global.f32 	%f121, [%rd37+10240];
	ld.global.f32 	%f122, [%rd38+10240];
	mul.f32 	%f123, %f121, %f122;
	ld.global.f32 	%f124, [%rd37+11264];
	ld.global.f32 	%f125, [%rd38+11264];
	ld.global.f32 	%f126, [%rd37+12288];
	ld.global.f32 	%f127, [%rd38+12288];
	mul.f32 	%f128, %f126, %f127;
	ld.global.f32 	%f129, [%rd37+13312];
	ld.global.f32 	%f130, [%rd38+13312];
	ld.global.f32 	%f131, [%rd37+14336];
	ld.global.f32 	%f132, [%rd38+14336];
	mul.f32 	%f133, %f131, %f132;
	ld.global.f32 	%f134, [%rd37+15360];
	ld.global.f32 	%f135, [%rd38+15360];
	fma.rn.f32 	%f136, %f97, %f98, %f433;
	fma.rn.f32 	%f137, %f99, %f100, %f103;
	fma.rn.f32 	%f138, %f104, %f105, %f108;
	fma.rn.f32 	%f139, %f109, %f110, %f113;
	fma.rn.f32 	%f140, %f114, %f115, %f118;
	fma.rn.f32 	%f141, %f119, %f120, %f123;
	fma.rn.f32 	%f142, %f124, %f125, %f128;
	fma.rn.f32 	%f143, %f129, %f130, %f133;
	add.f32 	%f144, %f136, %f137;
	add.f32 	%f145, %f138, %f139;
	add.f32 	%f146, %f140, %f141;
	add.f32 	%f147, %f142, %f143;
	add.f32 	%f148, %f144, %f145;
	add.f32 	%f149, %f146, %f147;
	add.f32 	%f150, %f148, %f149;
	fma.rn.f32 	%f433, %f134, %f135, %f150;
	sub.s64 	%rd39, %rd31, %rd73;
	setp.lt.u64 	%p4, %rd39, 4096;
	@%p4 bra 	$L__BB8_45;
	add.s64 	%rd73, %rd73, 4096;
	setp.le.u64 	%p5, %rd73, %rd13;
	@%p5 bra 	$L__BB8_30;
$L__BB8_32:
	setp.le.u64 	%p6, %rd31, %rd73;
	cvt.u32.u64 	%r52, %rd73;
	cvt.u32.u64 	%r53, %rd31;
	sub.s32 	%r54, %r53, %r52;
	setp.ge.s32 	%p7, %r24, %r54;
	or.pred  	%p8, %p6, %p7;
	@%p8 bra 	$L__BB8_45;
	not.b32 	%r57, %r24;
	add.s32 	%r58, %r57, %r53;
	sub.s32 	%r60, %r58, %r52;
	shr.u32 	%r61, %r60, 8;
	add.s32 	%r25, %r61, 1;
	and.b32  	%r26, %r25, 15;
	setp.lt.u32 	%p9, %r60, 3840;
	mov.u32 	%r177, %r24;
	@%p9 bra 	$L__BB8_36;
	and.b32  	%r62, %r25, 33554416;
	neg.s32 	%r175, %r62;
	add.s64 	%rd40, %rd73, %rd10;
	shl.b64 	%rd41, %rd40, 2;
	add.s64 	%rd42, %rd41, 8192;
	add.s64 	%rd75, %rd2, %rd42;
	add.s64 	%rd74, %rd3, %rd42;
	mov.u32 	%r177, %r24;
$L__BB8_35:
	.pragma "nounroll";
	ld.global.f32 	%f152, [%rd75+-8192];
	ld.global.f32 	%f153, [%rd74+-8192];
	fma.rn.f32 	%f154, %f152, %f153, %f433;
	ld.global.f32 	%f155, [%rd75+-7168];
	ld.global.f32 	%f156, [%rd74+-7168];
	fma.rn.f32 	%f157, %f155, %f156, %f154;
	ld.global.f32 	%f158, [%rd75+-6144];
	ld.global.f32 	%f159, [%rd74+-6144];
	fma.rn.f32 	%f160, %f158, %f159, %f157;
	ld.global.f32 	%f161, [%rd75+-5120];
	ld.global.f32 	%f162, [%rd74+-5120];
	fma.rn.f32 	%f163, %f161, %f162, %f160;
	ld.global.f32 	%f164, [%rd75+-4096];
	ld.global.f32 	%f165, [%rd74+-4096];
	fma.rn.f32 	%f166, %f164, %f165, %f163;
	ld.global.f32 	%f167, [%rd75+-3072];
	ld.global.f32 	%f168, [%rd74+-3072];
	fma.rn.f32 	%f169, %f167, %f168, %f166;
	ld.global.f32 	%f170, [%rd75+-2048];
	ld.global.f32 	%f171, [%rd74+-2048];
	fma.rn.f32 	%f172, %f170, %f171, %f169;
	ld.global.f32 	%f173, [%rd75+-1024];
	ld.global.f32 	%f174, [%rd74+-1024];
	fma.rn.f32 	%f175, %f173, %f174, %f172;
	ld.global.f32 	%f176, [%rd75];
	ld.global.f32 	%f177, [%rd74];
	fma.rn.f32 	%f178, %f176, %f177, %f175;
	ld.global.f32 	%f179, [%rd75+1024];
	ld.global.f32 	%f180, [%rd74+1024];
	fma.rn.f32 	%f181, %f179, %f180, %f178;
	ld.global.f32 	%f182, [%rd75+2048];
	ld.global.f32 	%f183, [%rd74+2048];
	fma.rn.f32 	%f184, %f182, %f183, %f181;
	ld.global.f32 	%f185, [%rd75+3072];
	ld.global.f32 	%f186, [%rd74+3072];
	fma.rn.f32 	%f187, %f185, %f186, %f184;
	ld.global.f32 	%f188, [%rd75+4096];
	ld.global.f32 	%f189, [%rd74+4096];
	fma.rn.f32 	%f190, %f188, %f189, %f187;
	ld.global.f32 	%f191, [%rd75+5120];
	ld.global.f32 	%f192, [%rd74+5120];
	fma.rn.f32 	%f193, %f191, %f192, %f190;
	ld.global.f32 	%f194, [%rd75+6144];
	ld.global.f32 	%f195, [%rd74+6144];
	fma.rn.f32 	%f196, %f194, %f195, %f193;
	ld.global.f32 	%f197, [%rd75+7168];
	ld.global.f32 	%f198, [%rd74+7168];
	fma.rn.f32 	%f433, %f197, %f198, %f196;
	add.s32 	%r177, %r177, 4096;
	add.s32 	%r175, %r175, 16;
	add.s64 	%rd75, %rd75, 16384;
	add.s64 	%rd74, %rd74, 16384;
	setp.ne.s32 	%p10, %r175, 0;
	@%p10 bra 	$L__BB8_35;
$L__BB8_36:
	setp.eq.s32 	%p11, %r26, 0;
	@%p11 bra 	$L__BB8_45;
	and.b32  	%r33, %r25, 7;
	setp.lt.u32 	%p12, %r26, 8;
	@%p12 bra 	$L__BB8_39;
	cvt.u64.u32 	%rd43, %r177;
	add.s64 	%rd44, %rd73, %rd43;
	shl.b64 	%rd45, %rd44, 2;
	add.s64 	%rd46, %rd2, %rd45;
	add.s64 	%rd47, %rd3, %rd45;
	ld.global.f32 	%f200, [%rd46];
	ld.global.f32 	%f201, [%rd47];
	fma.rn.f32 	%f202, %f200, %f201, %f433;
	ld.global.f32 	%f203, [%rd46+1024];
	ld.global.f32 	%f204, [%rd47+1024];
	fma.rn.f32 	%f205, %f203, %f204, %f202;
	ld.global.f32 	%f206, [%rd46+2048];
	ld.global.f32 	%f207, [%rd47+2048];
	fma.rn.f32 	%f208, %f206, %f207, %f205;
	ld.global.f32 	%f209, [%rd46+3072];
	ld.global.f32 	%f210, [%rd47+3072];
	fma.rn.f32 	%f211, %f209, %f210, %f208;
	ld.global.f32 	%f212, [%rd46+4096];
	ld.global.f32 	%f213, [%rd47+4096];
	fma.rn.f32 	%f214, %f212, %f213, %f211;
	ld.global.f32 	%f215, [%rd46+5120];
	ld.global.f32 	%f216, [%rd47+5120];
	fma.rn.f32 	%f217, %f215, %f216, %f214;
	ld.global.f32 	%f218, [%rd46+6144];
	ld.global.f32 	%f219, [%rd47+6144];
	fma.rn.f32 	%f220, %f218, %f219, %f217;
	ld.global.f32 	%f221, [%rd46+7168];
	ld.global.f32 	%f222, [%rd47+7168];
	fma.rn.f32 	%f433, %f221, %f222, %f220;
	add.s32 	%r177, %r177, 2048;
$L__BB8_39:
	setp.eq.s32 	%p13, %r33, 0;
	@%p13 bra 	$L__BB8_45;
	and.b32  	%r36, %r25, 3;
	setp.lt.u32 	%p14, %r33, 4;
	@%p14 bra 	$L__BB8_42;
	cvt.u64.u32 	%rd48, %r177;
	add.s64 	%rd49, %rd73, %rd48;
	shl.b64 	%rd50, %rd49, 2;
	add.s64 	%rd51, %rd2, %rd50;
	add.s64 	%rd52, %rd3, %rd50;
	ld.global.f32 	%f224, [%rd51];
	ld.global.f32 	%f225, [%rd52];
	fma.rn.f32 	%f226, %f224, %f225, %f433;
	ld.global.f32 	%f227, [%rd51+1024];
	ld.global.f32 	%f228, [%rd52+1024];
	fma.rn.f32 	%f229, %f227, %f228, %f226;
	ld.global.f32 	%f230, [%rd51+2048];
	ld.global.f32 	%f231, [%rd52+2048];
	fma.rn.f32 	%f232, %f230, %f231, %f229;
	ld.global.f32 	%f233, [%rd51+3072];
	ld.global.f32 	%f234, [%rd52+3072];
	fma.rn.f32 	%f433, %f233, %f234, %f232;
	add.s32 	%r177, %r177, 1024;
$L__BB8_42:
	setp.eq.s32 	%p15, %r36, 0;
	@%p15 bra 	$L__BB8_45;
	cvt.u64.u32 	%rd53, %r177;
	add.s64 	%rd54, %rd73, %rd53;
	shl.b64 	%rd55, %rd54, 2;
	add.s64 	%rd77, %rd3, %rd55;
	add.s64 	%rd76, %rd2, %rd55;
	neg.s32 	%r180, %r36;
$L__BB8_44:
	.pragma "nounroll";
	ld.global.f32 	%f235, [%rd76];
	ld.global.f32 	%f236, [%rd77];
	fma.rn.f32 	%f433, %f235, %f236, %f433;
	add.s64 	%rd77, %rd77, 1024;
	add.s64 	%rd76, %rd76, 1024;
	add.s32 	%r180, %r180, 1;
	setp.ne.s32 	%p16, %r180, 0;
	@%p16 bra 	$L__BB8_44;
$L__BB8_45:
	// begin inline asm
	mov.u32 %r63, %laneid;
	// end inline asm
	mov.b32 	%r65, %f433;
	mov.b32 	%r66, 1;
	mov.b32 	%r87, 31;
	mov.b32 	%r88, -1;
	// begin inline asm
	shfl.sync.down.b32 %r64, %r65, %r66, %r87, %r88;
	// end inline asm
	setp.gt.s32 	%p17, %r63, 30;
	mov.b32 	%f237, %r64;
	add.f32 	%f238, %f433, %f237;
	selp.f32 	%f239, %f433, %f238, %p17;
	mov.b32 	%r70, %f239;
	mov.b32 	%r71, 2;
	// begin inline asm
	shfl.sync.down.b32 %r69, %r70, %r71, %r87, %r88;
	// end inline asm
	setp.gt.s32 	%p18, %r63, 29;
	mov.b32 	%f240, %r69;
	add.f32 	%f241, %f239, %f240;
	selp.f32 	%f242, %f239, %f241, %p18;
	mov.b32 	%r75, %f242;
	mov.b32 	%r76, 4;
	// begin inline asm
	shfl.sync.down.b32 %r74, %r75, %r76, %r87, %r88;
	// end inline asm
	setp.gt.s32 	%p19, %r63, 27;
	mov.b32 	%f243, %r74;
	add.f32 	%f244, %f242, %f243;
	selp.f32 	%f245, %f242, %f244, %p19;
	mov.b32 	%r80, %f245;
	mov.b32 	%r81, 8;
	// begin inline asm
	shfl.sync.down.b32 %r79, %r80, %r81, %r87, %r88;
	// end inline asm
	setp.gt.s32 	%p20, %r63, 23;
	mov.b32 	%f246, %r79;
	add.f32 	%f247, %f245, %f246;
	selp.f32 	%f248, %f245, %f247, %p20;
	mov.b32 	%r85, %f248;
	mov.b32 	%r86, 16;
	// begin inline asm
	shfl.sync.down.b32 %r84, %r85, %r86, %r87, %r88;
	// end inline asm
	setp.gt.s32 	%p21, %r63, 15;
	mov.b32 	%f249, %r84;
	add.f32 	%f38, %f248, %f249;
	selp.f32 	%f434, %f248, %f38, %p21;
	setp.ne.s32 	%p22, %r63, 0;
	@%p22 bra 	$L__BB8_47;
	shr.u32 	%r89, %r24, 3;
	and.b32  	%r90, %r89, 124;
	mov.u32 	%r91, _ZZN3cub18CUB_300001_SM_10006detail6reduce28DeviceReduceSingleTileKernelINS2_10policy_hubIfyN4cuda3std3__44plusIfEEE10Policy1000EN6thrust24THRUST_300001_SM_1000_NS18transform_iteratorINSD_12zip_functionINS7_10multipliesIfEEEENSD_12zip_iteratorINS7_5tupleIJNSD_6detail15normal_iteratorINSD_10device_ptrIfEEEESP_EEEEENSD_11use_defaultESS_EEPfyS9_ffNS7_10__identityEEEvT0_T1_T2_T3_T4_T6_E12temp_storage;
	add.s32 	%r92, %r91, %r90;
	st.shared.f32 	[%r92+8], %f38;
$L__BB8_47:
	bar.sync 	0;
	setp.ne.s32 	%p23, %r24, 0;
	@%p23 bra 	$L__BB8_49;
	ld.shared.f32 	%f250, [_ZZN3cub18CUB_300001_SM_10006detail6reduce28DeviceReduceSingleTileKernelINS2_10policy_hubIfyN4cuda3std3__44plusIfEEE10Policy1000EN6thrust24THRUST_300001_SM_1000_NS18transform_iteratorINSD_12zip_functionINS7_10multipliesIfEEEENSD_12zip_iteratorINS7_5tupleIJNSD_6detail15normal_iteratorINSD_10device_ptrIfEEEESP_EEEEENSD_11use_defaultESS_EEPfyS9_ffNS7_10__identityEEEvT0_T1_T2_T3_T4_T6_E12temp_storage+12];
	add.f32 	%f251, %f434, %f250;
	ld.shared.f32 	%f252, [_ZZN3cub18CUB_300001_SM_10006detail6reduce28DeviceReduceSingleTileKernelINS2_10policy_hubIfyN4cuda3std3__44plusIfEEE10Policy1000EN6thrust24THRUST_300001_SM_1000_NS18transform_iteratorINSD_12zip_functionINS7_10multipliesIfEEEENSD_12zip_iteratorINS7_5tupleIJNSD_6detail15normal_iteratorINSD_10device_ptrIfEEEESP_EEEEENSD_11use_defaultESS_EEPfyS9_ffNS7_10__identityEEEvT0_T1_T2_T3_T4_T6_E12temp_storage+16];
	add.f32 	%f253, %f251, %f252;
	ld.shared.f32 	%f254, [_ZZN3cub18CUB_300001_SM_10006detail6reduce28DeviceReduceSingleTileKernelINS2_10policy_hubIfyN4cuda3std3__44plusIfEEE10Policy1000EN6thrust24THRUST_300001_SM_1000_NS18transform_iteratorINSD_12zip_functionINS7_10multipliesIfEEEENSD_12zip_iteratorINS7_5tupleIJNSD_6detail15normal_iteratorINSD_10device_ptrIfEEEESP_EEEEENSD_11use_defaultESS_EEPfyS9_ffNS7_10__identityEEEvT0_T1_T2_T3_T4_T6_E12temp_storage+20];
	add.f32 	%f255, %f253, %f254;
	ld.shared.f32 	%f256, [_ZZN3cub18CUB_300001_SM_10006detail6reduce28DeviceReduceSingleTileKernelINS2_10policy_hubIfyN4cuda3std3__44plusIfEEE10Policy1000EN6thrust24THRUST_300001_SM_1000_NS18transform_iteratorINSD_12zip_functionINS7_10multipliesIfEEEENSD_12zip_iteratorINS7_5tupleIJNSD_6detail15normal_iteratorINSD_10device_ptrIfEEEESP_EEEEENSD_11use_defaultESS_EEPfyS9_ffNS7_10__identityEEEvT0_T1_T2_T3_T4_T6_E12temp_storage+24];
	add.f32 	%f257, %f255, %f256;
	ld.shared.f32 	%f258, [_ZZN3cub18CUB_300001_SM_10006detail6reduce28DeviceReduceSingleTileKernelINS2_10policy_hubIfyN4cuda3std3__44plusIfEEE10Policy1000EN6thrust24THRUST_300001_SM_1000_NS18transform_iteratorINSD_12zip_functionINS7_10multipliesIfEEEENSD_12zip_iteratorINS7_5tupleIJNSD_6detail15normal_iteratorINSD_10device_ptrIfEEEESP_EEEEENSD_11use_defaultESS_EEPfyS9_ffNS7_10__identityEEEvT0_T1_T2_T3_T4_T6_E12temp_storage+28];
	add.f32 	%f259, %f257, %f258;
	ld.shared.f32 	%f260, [_ZZN3cub18CUB_300001_SM_10006detail6reduce28DeviceReduceSingleTileKernelINS2_10policy_hubIfyN4cuda3std3__44plusIfEEE10Policy1000EN6thrust24THRUST_300001_SM_1000_NS18transform_iteratorINSD_12zip_functionINS7_10multipliesIfEEEENSD_12zip_iteratorINS7_5tupleIJNSD_6detail15normal_iteratorINSD_10device_ptrIfEEEESP_EEEEENSD_11use_defaultESS_EEPfyS9_ffNS7_10__identityEEEvT0_T1_T2_T3_T4_T6_E12temp_storage+32];
	add.f32 	%f261, %f259, %f260;
	ld.shared.f32 	%f262, [_ZZN3cub18CUB_300001_SM_10006detail6reduce28DeviceReduceSingleTileKernelINS2_10policy_hubIfyN4cuda3std3__44plusIfEEE10Policy1000EN6thrust24THRUST_300001_SM_1000_NS18transform_iteratorINSD_12zip_functionINS7_10multipliesIfEEEENSD_12zip_iteratorINS7_5tupleIJNSD_6detail15normal_iteratorINSD_10device_ptrIfEEEESP_EEEEENSD_11use_defaultESS_EEPfyS9_ffNS7_10__identityEEEvT0_T1_T2_T3_T4_T6_E12temp_storage+36];
	add.f32 	%f434, %f261, %f262;
$L__BB8_49:
	mov.u32 	%r165, %tid.x;
	setp.ne.s32 	%p57, %r165, 0;
	@%p57 bra 	$L__BB8_51;
	add.f32 	%f412, %f42, %f434;
	st.global.f32 	[%rd1], %f412;
$L__BB8_51:
	ret;

}
	// .globl	_ZN3cub18CUB_300001_SM_10006detail6reduce18DeviceReduceKernelINS2_10policy_hubIfyN4cuda3std3__44plusIfEEE10Policy1000EN6thrust24THRUST_300001_SM_1000_NS18transform_iteratorINSD_12zip_functionINS7_10multipliesIfEEEENSD_12zip_iteratorINS7_5tupleIJNSD_6detail15normal_iteratorINSD_10device_ptrIfEEEESP_EEEEENSD_11use_defaultESS_EEyS9_fNS7_10__identityEEEvT0_PT3_T1_NS0_13GridEvenShareISY_EET2_T4_
.visible .entry _ZN3cub18CUB_300001_SM_10006detail6reduce18DeviceReduceKernelINS2_10policy_hubIfyN4cuda3std3__44plusIfEEE10Policy1000EN6thrust24THRUST_300001_SM_1000_NS18transform_iteratorINSD_12zip_functionINS7_10multipliesIfEEEENSD_12zip_iteratorINS7_5tupleIJNSD_6detail15normal_iteratorINSD_10device_ptrIfEEEESP_EEEEENSD_11use_defaultESS_EEyS9_fNS7_10__identityEEEvT0_PT3_T1_NS0_13GridEvenShareISY_EET2_T4_(
	.param .align 8 .b8 _ZN3cub18CUB_300001_SM_10006detail6reduce18DeviceReduceKernelINS2_10policy_hubIfyN4cuda3std3__44plusIfEEE10Policy1000EN6thrust24THRUST_300001_SM_1000_NS18transform_iteratorINSD_12zip_functionINS7_10multipliesIfEEEENSD_12zip_iteratorINS7_5tupleIJNSD_6detail15normal_iteratorINSD_10device_ptrIfEEEESP_EEEEENSD_11use_defaultESS_EEyS9_fNS7_10__identityEEEvT0_PT3_T1_NS0_13GridEvenShareISY_EET2_T4__param_0[24],
	.param .u64 .ptr .align 1 _ZN3cub18CUB_300001_SM_10006detail6reduce18DeviceReduceKernelINS2_10policy_hubIfyN4cuda3std3__44plusIfEEE10Policy1000EN6thrust24THRUST_300001_SM_1000_NS18transform_iteratorINSD_12zip_functionINS7_10multipliesIfEEEENSD_12zip_iteratorINS7_5tupleIJNSD_6detail15normal_iteratorINSD_10device_ptrIfEEEESP_EEEEENSD_11use_defaultESS_EEyS9_fNS7_10__identityEEEvT0_PT3_T1_NS0_13GridEvenShareISY_EET2_T4__param_1,
	.param .u64 _ZN3cub18CUB_300001_SM_10006detail6reduce18DeviceReduceKernelINS2_10policy_hubIfyN4cuda3std3__44plusIfEEE10Policy1000EN6thrust24THRUST_300001_SM_1000_NS18transform_iteratorINSD_12zip_functionINS7_10multipliesIfEEEENSD_12zip_iteratorINS7_5tupleIJNSD_6detail15normal_iteratorINSD_10device_ptrIfEEEESP_EEEEENSD_11use_defaultESS_EEyS9_fNS7_10__identityEEEvT0_PT3_T1_NS0_13GridEvenShareISY_EET2_T4__param_2,
	.param .align 8 .b8 _ZN3cub18CUB_300001_SM_10006detail6reduce18DeviceReduceKernelINS2_10policy_hubIfyN4cuda3std3__44plusIfEEE10Policy1000EN6thrust24THRUST_300001_SM_1000_NS18transform_iteratorINSD_12zip_functionINS7_10multipliesIfEEEENSD_12zip_iteratorINS7_5tupleIJNSD_6detail15normal_iteratorINSD_10device_ptrIfEEEESP_EEEEENSD_11use_defaultESS_EEyS9_fNS7_10__identityEEEvT0_PT3_T1_NS0_13GridEvenShareISY_EET2_T4__param_3[72],
	.param .align 1 .b8 _ZN3cub18CUB_300001_SM_10006detail6reduce18DeviceReduceKernelINS2_10policy_hubIfyN4cuda3std3__44plusIfEEE10Policy1000EN6thrust24THRUST_300001_SM_1000_NS18transform_iteratorINSD_12zip_functionINS7_10multipliesIfEEEENSD_12zip_iteratorINS7_5tupleIJNSD_6detail15normal_iteratorINSD_10device_ptrIfEEEESP_EEEEENSD_11use_defaultESS_EEyS9_fNS7_10__identityEEEvT0_PT3_T1_NS0_13GridEvenShareISY_EET2_T4__param_4[1],
	.param .align 1 .b8 _ZN3cub18CUB_300001_SM_10006detail6reduce18DeviceReduceKernelINS2_10policy_hubIfyN4cuda3std3__44plusIfEEE10Policy1000EN6thrust24THRUST_300001_SM_1000_NS18transform_iteratorINSD_12zip_functionINS7_10multipliesIfEEEENSD_12zip_iteratorINS7_5tupleIJNSD_6detail15normal_iteratorINSD_10device_ptrIfEEEESP_EEEEENSD_11use_defaultESS_EEyS9_fNS7_10__identityEEEvT0_PT3_T1_NS0_13GridEvenShareISY_EET2_T4__param_5[1]
)
.maxntid 256
{
	.reg .pred 	%p<57>;
	.reg .b16 	%rs<12>;
	.reg .b32 	%r<214>;
	.reg .b32 	%f<431>;
	.reg .b64 	%rd<106>;
	// demoted variable
	.shared .align 4 .b8 _ZZN3cub18CUB_300001_SM_10006detail6reduce18DeviceReduceKernelINS2_10policy_hubIfyN4cuda3std3__44plusIfEEE10Policy1000EN6thrust24THRUST_300001_SM_1000_NS18transform_iteratorINSD_12zip_functionINS7_10multipliesIfEEEENSD_12zip_iteratorINS7_5tupleIJNSD_6detail15normal_iteratorINSD_10device_ptrIfEEEESP_EEEEENSD_11use_defaultESS_EEyS9_fNS7_10__identityEEEvT0_PT3_T1_NS0_13GridEvenShareISY_EET2_T4_E12temp_storage[44];
	ld.param.u64 	%rd1, [_ZN3cub18CUB_300001_SM_10006detail6reduce18DeviceReduceKernelINS2_10policy_hubIfyN4cuda3std3__44plusIfEEE10Policy1000EN6thrust24THRUST_300001_SM_1000_NS18transform_iteratorINSD_12zip_functionINS7_10multipliesIfEEEENSD_12zip_iteratorINS7_5tupleIJNSD_6detail15normal_iteratorINSD_10device_ptrIfEEEESP_EEEEENSD_11use_defaultESS_EEyS9_fNS7_10__identityEEEvT0_PT3_T1_NS0_13GridEvenShareISY_EET2_T4__param_3+32];
	ld.param.u32 	%r1, [_ZN3cub18CUB_300001_SM_10006detail6reduce18DeviceReduceKernelINS2_10policy_hubIfyN4cuda3std3__44plusIfEEE10Policy1000EN6thrust24THRUST_300001_SM_1000_NS18transform_iteratorINSD_12zip_functionINS7_10multipliesIfEEEENSD_12zip_iteratorINS7_5tupleIJNSD_6detail15normal_iteratorINSD_10device_ptrIfEEEESP_EEEEENSD_11use_defaultESS_EEyS9_fNS7_10__identityEEEvT0_PT3_T1_NS0_13GridEvenShareISY_EET2_T4__param_3+40];
	ld.param.u64 	%rd40, [_ZN3cub18CUB_300001_SM_10006detail6reduce18DeviceReduceKernelINS2_10policy_hubIfyN4cuda3std3__44plusIfEEE10Policy1000EN6thrust24THRUST_300001_SM_1000_NS18transform_iteratorINSD_12zip_functionINS7_10multipliesIfEEEENSD_12zip_iteratorINS7_5tupleIJNSD_6detail15normal_iteratorINSD_10device_ptrIfEEEESP_EEEEENSD_11use_defaultESS_EEyS9_fNS7_10__identityEEEvT0_PT3_T1_NS0_13GridEvenShareISY_EET2_T4__param_0+8];
	ld.param.u64 	%rd39, [_ZN3cub18CUB_300001_SM_10006detail6reduce18DeviceReduceKernelINS2_10policy_hubIfyN4cuda3std3__44plusIfEEE10Policy1000EN6thrust24THRUST_300001_SM_1000_NS18transform_iteratorINSD_12zip_functionINS7_10multipliesIfEEEENSD_12zip_iteratorINS7_5tupleIJNSD_6detail15normal_iteratorINSD_10device_ptrIfEEEESP_EEEEENSD_11use_defaultESS_EEyS9_fNS7_10__identityEEEvT0_PT3_T1_NS0_13GridEvenShareISY_EET2_T4__param_0];
	cvta.to.global.u64 	%rd2, %rd39;
	cvta.to.global.u64 	%rd3, %rd40;
	mov.u32 	%r2, %ctaid.x;
	shl.b32 	%r60, %r1, 12;
	cvt.s64.s32 	%rd4, %r60;
	shl.b32 	%r61, %r2, 12;
	cvt.u64.u32 	%rd5, %r61;
	sub.s64 	%rd6, %rd1, %rd5;
	setp.gt.u64 	%p1, %rd6, 4095;
	@%p1 bra 	$L__BB9_25;
	cvt.u32.u64 	%r120, %rd5;
	cvt.u32.u64 	%r3, %rd1;
	sub.s32 	%r4, %r3, %r120;
	mov.u32 	%r5, %tid.x;
	setp.ge.s32 	%p23, %r5, %r4;
	mov.f32 	%f419, 0f00000000;
	mov.u32 	%r201, %r5;
	@%p23 bra 	$L__BB9_3;
	add.s32 	%r122, %r120, %r5;
	mul.wide.u32 	%rd71, %r122, 4;
	add.s64 	%rd72, %rd2, %rd71;
	add.s64 	%rd73, %rd3, %rd71;
	ld.global.f32 	%f262, [%rd72];
	ld.global.f32 	%f263, [%rd73];
	mul.f32 	%f419, %f262, %f263;
	add.s32 	%r201, %r5, 256;
$L__BB9_3:
	setp.ge.s32 	%p24, %r201, %r4;
	@%p24 bra 	$L__BB9_16;
	not.b32 	%r124, %r201;
	add.s32 	%r125, %r124, %r3;
	sub.s32 	%r126, %r125, %r120;
	shr.u32 	%r127, %r126, 8;
	add.s32 	%r8, %r127, 1;
	and.b32  	%r9, %r8, 15;
	setp.lt.u32 	%p25, %r126, 3840;
	@%p25 bra 	$L__BB9_7;
	and.b32  	%r128, %r8, 33554416;
	neg.s32 	%r199, %r128;
	mul.wide.u32 	%rd74, %r2, 16384;
	mul.wide.u32 	%rd75, %r201, 4;
	or.b64  	%rd76, %rd74, %rd75;
	or.b64  	%rd77, %rd76, 8192;
	add.s64 	%rd97, %rd2, %rd77;
	add.s64 	%rd96, %rd3, %rd77;
$L__BB9_6:
	.pragma "nounroll";
	ld.global.f32 	%f265, [%rd97+-8192];
	ld.global.f32 	%f266, [%rd96+-8192];
	fma.rn.f32 	%f267, %f265, %f266, %f419;
	ld.global.f32 	%f268, [%rd97+-7168];
	ld.global.f32 	%f269, [%rd96+-7168];
	fma.rn.f32 	%f270, %f268, %f269, %f267;
	ld.global.f32 	%f271, [%rd97+-6144];
	ld.global.f32 	%f272, [%rd96+-6144];
	fma.rn.f32 	%f273, %f271, %f272, %f270;
	ld.global.f32 	%f274, [%rd97+-5120];
	ld.global.f32 	%f275, [%rd96+-5120];
	fma.rn.f32 	%f276, %f274, %f275, %f273;
	ld.global.f32 	%f277, [%rd97+-4096];
	ld.global.f32 	%f278, [%rd96+-4096];
	fma.rn.f32 	%f279, %f277, %f278, %f276;
	ld.global.f32 	%f280, [%rd97+-3072];
	ld.global.f32 	%f281, [%rd96+-3072];
	fma.rn.f32 	%f282, %f280, %f281, %f279;
	ld.global.f32 	%f283, [%rd97+-2048];
	ld.global.f32 	%f284, [%rd96+-2048];
	fma.rn.f32 	%f285, %f283, %f284, %f282;
	ld.global.f32 	%f286, [%rd97+-1024];
	ld.global.f32 	%f287, [%rd96+-1024];
	fma.rn.f32 	%f288, %f286, %f287, %f285;
	ld.global.f32 	%f289, [%rd97];
	ld.global.f32 	%f290, [%rd96];
	fma.rn.f32 	%f291, %f289, %f290, %f288;
	ld.global.f32 	%f292, [%rd97+1024];
	ld.global.f32 	%f293, [%rd96+1024];
	fma.rn.f32 	%f294, %f292, %f293, %f291;
	ld.global.f32 	%f295, [%rd97+2048];
	ld.global.f32 	%f296, [%rd96+2048];
	fma.rn.f32 	%f297, %f295, %f296, %f294;
	ld.global.f32 	%f298, [%rd97+3072];
	ld.global.f32 	%f299, [%rd96+3072];
	fma.rn.f32 	%f300, %f298, %f299, %f297;
	ld.global.f32 	%f301, [%rd97+4096];
	ld.global.f32 	%f302, [%rd96+4096];
	fma.rn.f32 	%f303, %f301, %f302, %f300;
	ld.global.f32 	%f304, [%rd97+5120];
	ld.global.f32 	%f305, [%rd96+5120];
	fma.rn.f32 	%f306, %f304, %f305, %f303;
	ld.global.f32 	%f307, [%rd97+6144];
	ld.global.f32 	%f308, [%rd96+6144];
	fma.rn.f32 	%f309, %f307, %f308, %f306;
	ld.global.f32 	%f310, [%rd97+7168];
	ld.global.f32 	%f311, [%rd96+7168];
	fma.rn.f32 	%f419, %f310, %f311, %f309;
	add.s32 	%r201, %r201, 4096;
	add.s32 	%r199, %r199, 16;
	add.s64 	%rd97, %rd97, 16384;
	add.s64 	%rd96, %rd96, 16384;
	setp.ne.s32 	%p26, %r199, 0;
	@%p26 bra 	$L__BB9_6;
$L__BB9_7:
	setp.eq.s32 	%p27, %r9, 0;
	@%p27 bra 	$L__BB9_16;
	and.b32  	%r16, %r8, 7;
	setp.lt.u32 	%p28, %r9, 8;
	@%p28 bra 	$L__BB9_10;
	cvt.s64.s32 	%rd78, %r201;
	add.s64 	%rd79, %rd78, %rd5;
	shl.b64 	%rd80, %rd79, 2;
	add.s64 	%rd81, %rd2, %rd80;
	add.s64 	%rd82, %rd3, %rd80;
	ld.global.f32 	%f313, [%rd81];
	ld.global.f32 	%f314, [%rd82];
	fma.rn.f32 	%f315, %f313, %f314, %f419;
	ld.global.f32 	%f316, [%rd81+1024];
	ld.global.f32 	%f317, [%rd82+1024];
	fma.rn.f32 	%f318, %f316, %f317, %f315;
	ld.global.f32 	%f319, [%rd81+2048];
	ld.global.f32 	%f320, [%rd82+2048];
	fma.rn.f32 	%f321, %f319, %f320, %f318;
	ld.global.f32 	%f322, [%rd81+3072];
	ld.global.f32 	%f323, [%rd82+3072];
	fma.rn.f32 	%f324, %f322, %f323, %f321;
	ld.global.f32 	%f325, [%rd81+4096];
	ld.global.f32 	%f326, [%rd82+4096];
	fma.rn.f32 	%f327, %f325, %f326, %f324;
	ld.global.f32 	%f328, [%rd81+5120];
	ld.global.f32 	%f329, [%rd82+5120];
	fma.rn.f32 	%f330, %f328, %f329, %f327;
	ld.global.f32 	%f331, [%rd81+6144];
	ld.global.f32 	%f332, [%rd82+6144];
	fma.rn.f32 	%f333, %f331, %f332, %f330;
	ld.global.f32 	%f334, [%rd81+7168];
	ld.global.f32 	%f335, [%rd82+7168];
	fma.rn.f32 	%f419, %f334, %f335, %f333;
	add.s32 	%r201, %r201, 2048;
$L__BB9_10:
	setp.eq.s32 	%p29, %r16, 0;
	@%p29 bra 	$L__BB9_16;
	and.b32  	%r19, %r8, 3;
	setp.lt.u32 	%p30, %r16, 4;
	@%p30 bra 	$L__BB9_13;
	cvt.s64.s32 	%rd83, %r201;
	add.s64 	%rd84, %rd83, %rd5;
	shl.b64 	%rd85, %rd84, 2;
	add.s64 	%rd86, %rd2, %rd85;
	add.s64 	%rd87, %rd3, %rd85;
	ld.global.f32 	%f337, [%rd86];
	ld.global.f32 	%f338, [%rd87];
	fma.rn.f32 	%f339, %f337, %f338, %f419;
	ld.global.f32 	%f340, [%rd86+1024];
	ld.global.f32 	%f341, [%rd87+1024];
	fma.rn.f32 	%f342, %f340, %f341, %f339;
	ld.global.f32 	%f343, [%rd86+2048];
	ld.global.f32 	%f344, [%rd87+2048];
	fma.rn.f32 	%f345, %f343, %f344, %f342;
	ld.global.f32 	%f346, [%rd86+3072];
	ld.global.f32 	%f347, [%rd87+3072];
	fma.rn.f32 	%f419, %f346, %f347, %f345;
	add.s32 	%r201, %r201, 1024;
$L__BB9_13:
	setp.eq.s32 	%p31, %r19, 0;
	@%p31 bra 	$L__BB9_16;
	mul.wide.u32 	%rd88, %r2, 16384;
	add.s64 	%rd13, %rd3, %rd88;
	add.s64 	%rd14, %rd2, %rd88;
	neg.s32 	%r204, %r19;
$L__BB9_15:
	.pragma "nounroll";
	mul.wide.s32 	%rd89, %r201, 4;
	add.s64 	%rd90, %rd13, %rd89;
	add.s64 	%rd91, %rd14, %rd89;
	ld.global.f32 	%f348, [%rd91];
	ld.global.f32 	%f349, [%rd90];
	fma.rn.f32 	%f419, %f348, %f349, %f419;
	add.s32 	%r201, %r201, 256;
	add.s32 	%r204, %r204, 1;
	setp.ne.s32 	%p32, %r204, 0;
	@%p32 bra 	$L__BB9_15;
$L__BB9_16:
	setp.lt.s32 	%p33, %r4, 256;
	@%p33 bra 	$L__BB9_21;
	// begin inline asm
	mov.u32 %r167, %laneid;
	// end inline asm
	mov.b32 	%r169, %f419;
	mov.b32 	%r170, 1;
	mov.b32 	%r191, 31;
	mov.b32 	%r192, -1;
	// begin inline asm
	shfl.sync.down.b32 %r168, %r169, %r170, %r191, %r192;
	// end inline asm
	setp.gt.s32 	%p49, %r167, 30;
	mov.b32 	%f384, %r168;
	add.f32 	%f385, %f419, %f384;
	selp.f32 	%f386, %f419, %f385, %p49;
	mov.b32 	%r174, %f386;
	mov.b32 	%r175, 2;
	// begin inline asm
	shfl.sync.down.b32 %r173, %r174, %r175, %r191, %r192;
	// end inline asm
	setp.gt.s32 	%p50, %r167, 29;
	mov.b32 	%f387, %r173;
	add.f32 	%f388, %f386, %f387;
	selp.f32 	%f389, %f386, %f388, %p50;
	mov.b32 	%r179, %f389;
	mov.b32 	%r180, 4;
	// begin inline asm
	shfl.sync.down.b32 %r178, %r179, %r180, %r191, %r192;
	// end inline asm
	setp.gt.s32 	%p51, %r167, 27;
	mov.b32 	%f390, %r178;
	add.f32 	%f391, %f389, %f390;
	selp.f32 	%f392, %f389, %f391, %p51;
	mov.b32 	%r184, %f392;
	mov.b32 	%r185, 8;
	// begin inline asm
	shfl.sync.down.b32 %r183, %r184, %r185, %r191, %r192;
	// end inline asm
	setp.gt.s32 	%p52, %r167, 23;
	mov.b32 	%f393, %r183;
	add.f32 	%f394, %f392, %f393;
	selp.f32 	%f395, %f392, %f394, %p52;
	mov.b32 	%r189, %f395;
	mov.b32 	%r190, 16;
	// begin inline asm
	shfl.sync.down.b32 %r188, %r189, %r190, %r191, %r192;
	// end inline asm
	setp.gt.s32 	%p53, %r167, 15;
	mov.b32 	%f396, %r188;
	add.f32 	%f16, %f395, %f396;
	selp.f32 	%f430, %f395, %f16, %p53;
	setp.ne.s32 	%p54, %r167, 0;
	@%p54 bra 	$L__BB9_19;
	shr.u32 	%r193, %r5, 3;
	and.b32  	%r194, %r193, 124;
	mov.u32 	%r195, _ZZN3cub18CUB_300001_SM_10006detail6reduce18DeviceReduceKernelINS2_10policy_hubIfyN4cuda3std3__44plusIfEEE10Policy1000EN6thrust24THRUST_300001_SM_1000_NS18transform_iteratorINSD_12zip_functionINS7_10multipliesIfEEEENSD_12zip_iteratorINS7_5tupleIJNSD_6detail15normal_iteratorINSD_10device_ptrIfEEEESP_EEEEENSD_11use_defaultESS_EEyS9_fNS7_10__identityEEEvT0_PT3_T1_NS0_13GridEvenShareISY_EET2_T4_E12temp_storage;
	add.s32 	%r196, %r195, %r194;
	st.shared.f32 	[%r196+8], %f16;
$L__BB9_19:
	bar.sync 	0;
	setp.ne.s32 	%p55, %r5, 0;
	@%p55 bra 	$L__BB9_46;
	ld.shared.f32 	%f397, [_ZZN3cub18CUB_300001_SM_10006detail6reduce18DeviceReduceKernelINS2_10policy_hubIfyN4cuda3std3__44plusIfEEE10Policy1000EN6thrust24THRUST_300001_SM_1000_NS18transform_iteratorINSD_12zip_functionINS7_10multipliesIfEEEENSD_12zip_iteratorINS7_5tupleIJNSD_6detail15normal_iteratorINSD_10device_ptrIfEEEESP_EEEEENSD_11use_defaultESS_EEyS9_fNS7_10__identityEEEvT0_PT3_T1_NS0_13GridEvenShareISY_EET2_T4_E12temp_storage+12];
	add.f32 	%f398, %f430, %f397;
	ld.shared.f32 	%f399, [_ZZN3cub18CUB_300001_SM_10006detail6reduce18DeviceReduceKernelINS2_10policy_hubIfyN4cuda3std3__44plusIfEEE10Policy1000EN6thrust24THRUST_300001_SM_1000_NS18transform_iteratorINSD_12zip_functionINS7_10multipliesIfEEEENSD_12zip_iteratorINS7_5tupleIJNSD_6detail15normal_iteratorINSD_10device_ptrIfEEEESP_EEEEENSD_11use_defaultESS_EEyS9_fNS7_10__identityEEEvT0_PT3_T1_NS0_13GridEvenShareISY_EET2_T4_E12temp_storage+16];
	add.f32 	%f400, %f398, %f399;
	ld.shared.f32 	%f401, [_ZZN3cub18CUB_300001_SM_10006detail6reduce18DeviceReduceKernelINS2_10policy_hubIfyN4cuda3std3__44plusIfEEE10Policy1000EN6thrust24THRUST_300001_SM_1000_NS18transform_iteratorINSD_12zip_functionINS7_10multipliesIfEEEENSD_12zip_iteratorINS7_5tupleIJNSD_6detail15normal_iteratorINSD_10device_ptrIfEEEESP_EEEEENSD_11use_defaultESS_EEyS9_fNS7_10__identityEEEvT0_PT3_T1_NS0_13GridEvenShareISY_EET2_T4_E12temp_storage+20];
	add.f32 	%f402, %f400, %f401;
	ld.shared.f32 	%f403, [_ZZN3cub18CUB_300001_SM_10006detail6reduce18DeviceReduceKernelINS2_10policy_hubIfyN4cuda3std3__44plusIfEEE10Policy1000EN6thrust24THRUST_300001_SM_1000_NS18transform_iteratorINSD_12zip_functionINS7_10multipliesIfEEEENSD_12zip_iteratorINS7_5tupleIJNSD_6detail15normal_iteratorINSD_10device_ptrIfEEEESP_EEEEENSD_11use_defaultESS_EEyS9_fNS7_10__identityEEEvT0_PT3_T1_NS0_13GridEvenShareISY_EET2_T4_E12temp_storage+24];
	add.f32 	%f404, %f402, %f403;
	ld.shared.f32 	%f405, [_ZZN3cub18CUB_300001_SM_10006detail6reduce18DeviceReduceKernelINS2_10policy_hubIfyN4cuda3std3__44plusIfEEE10Policy1000EN6thrust24THRUST_300001_SM_1000_NS18transform_iteratorINSD_12zip_functionINS7_10multipliesIfEEEENSD_12zip_iteratorINS7_5tupleIJNSD_6detail15normal_iteratorINSD_10device_ptrIfEEEESP_EEEEENSD_11use_defaultESS_EEyS9_fNS7_10__identityEEEvT0_PT3_T1_NS0_13GridEvenShareISY_EET2_T4_E12temp_storage+28];
	add.f32 	%f406, %f404, %f405;
	ld.shared.f32 	%f407, [_ZZN3cub18CUB_300001_SM_10006detail6reduce18DeviceReduceKernelINS2_10policy_hubIfyN4cuda3std3__44plusIfEEE10Policy1000EN6thrust24THRUST_300001_SM_1000_NS18transform_iteratorINSD_12zip_functionINS7_10multipliesIfEEEENSD_12zip_iteratorINS7_5tupleIJNSD_6detail15normal_iteratorINSD_10device_ptrIfEEEESP_EEEEENSD_11use_defaultESS_EEyS9_fNS7_10__identityEEEvT0_PT3_T1_NS0_13GridEvenShareISY_EET2_T4_E12temp_storage+32];
	add.f32 	%f408, %f406, %f407;
	ld.shared.f32 	%f409, [_ZZN3cub18CUB_300001_SM_10006detail6reduce18DeviceReduceKernelINS2_10policy_hubIfyN4cuda3std3__44plusIfEEE10Policy1000EN6thrust24THRUST_300001_SM_1000_NS18transform_iteratorINSD_12zip_functionINS7_10multipliesIfEEEENSD_12zip_iteratorINS7_5tupleIJNSD_6detail15normal_iteratorINSD_10device_ptrIfEEEESP_EEEEENSD_11use_defaultESS_EEyS9_fNS7_10__identityEEEvT0_PT3_T1_NS0_13GridEvenShareISY_EET2_T4_E12temp_storage+36];
	add.f32 	%f430, %f408, %f409;
	bra.uni 	$L__BB9_46;
$L__BB9_21:
	// begin inline asm
	mov.u32 %r129, %laneid;
	// end inline asm
	and.b32  	%r155, %r5, 992;
	add.s32 	%r156, %r155, 32;
	setp.gt.s32 	%p34, %r156, %r4;
	not.b32 	%r157, %r155;
	add.s32 	%r158, %r4, %r157;
	selp.b32 	%r153, %r158, 31, %p34;
	mov.b32 	%r131, %f419;
	mov.b32 	%r132, 1;
	mov.b32 	%r154, -1;
	// begin inline asm
	shfl.sync.down.b32 %r130, %r131, %r132, %r153, %r154;
	// end inline asm
	setp.lt.s32 	%p35, %r129, %r153;
	mov.b32 	%f350, %r130;
	add.f32 	%f351, %f419, %f350;
	selp.f32 	%f352, %f351, %f419, %p35;
	mov.b32 	%r136, %f352;
	mov.b32 	%r137, 2;
	// begin inline asm
	shfl.sync.down.b32 %r135, %r136, %r137, %r153, %r154;
	// end inline asm
	add.s32 	%r159, %r129, 2;
	setp.gt.s32 	%p36, %r159, %r153;
	mov.b32 	%f353, %r135;
	add.f32 	%f354, %f352, %f353;
	selp.f32 	%f355, %f352, %f354, %p36;
	mov.b32 	%r141, %f355;
	mov.b32 	%r142, 4;
	// begin inline asm
	shfl.sync.down.b32 %r140, %r141, %r142, %r153, %r154;
	// end inline asm
	add.s32 	%r160, %r129, 4;
	setp.gt.s32 	%p37, %r160, %r153;
	mov.b32 	%f356, %r140;
	add.f32 	%f357, %f355, %f356;
	selp.f32 	%f358, %f355, %f357, %p37;
	mov.b32 	%r146, %f358;
	mov.b32 	%r147, 8;
	// begin inline asm
	shfl.sync.down.b32 %r145, %r146, %r147, %r153, %r154;
	// end inline asm
	add.s32 	%r161, %r129, 8;
	setp.gt.s32 	%p38, %r161, %r153;
	mov.b32 	%f359, %r145;
	add.f32 	%f360, %f358, %f359;
	selp.f32 	%f361, %f358, %f360, %p38;
	mov.b32 	%r151, %f361;
	mov.b32 	%r152, 16;
	// begin inline asm
	shfl.sync.down.b32 %r150, %r151, %r152, %r153, %r154;
	// end inline asm
	add.s32 	%r162, %r129, 16;
	setp.gt.s32 	%p39, %r162, %r153;
	mov.b32 	%f362, %r150;
	add.f32 	%f363, %f361, %f362;
	selp.f32 	%f430, %f361, %f363, %p39;
	setp.ne.s32 	%p40, %r129, 0;
	@%p40 bra 	$L__BB9_23;
	shr.u32 	%r163, %r5, 3;
	and.b32  	%r164, %r163, 124;
	mov.u32 	%r165, _ZZN3cub18CUB_300001_SM_10006detail6reduce18DeviceReduceKernelINS2_10policy_hubIfyN4cuda3std3__44plusIfEEE10Policy1000EN6thrust24THRUST_300001_SM_1000_NS18transform_iteratorINSD_12zip_functionINS7_10multipliesIfEEEENSD_12zip_iteratorINS7_5tupleIJNSD_6detail15normal_iteratorINSD_10device_ptrIfEEEESP_EEEEENSD_11use_defaultESS_EEyS9_fNS7_10__identityEEEvT0_PT3_T1_NS0_13GridEvenShareISY_EET2_T4_E12temp_storage;
	add.s32 	%r166, %r165, %r164;
	st.shared.f32 	[%r166+8], %f430;
$L__BB9_23:
	bar.sync 	0;
	setp.ne.s32 	%p41, %r5, 0;
	@%p41 bra 	$L__BB9_46;
	setp.gt.s32 	%p42, %r4, 32;
	ld.shared.f32 	%f364, [_ZZN3cub18CUB_300001_SM_10006detail6reduce18DeviceReduceKernelINS2_10policy_hubIfyN4cuda3std3__44plusIfEEE10Policy1000EN6thrust24THRUST_300001_SM_1000_NS18transform_iteratorINSD_12zip_functionINS7_10multipliesIfEEEENSD_12zip_iteratorINS7_5tupleIJNSD_6detail15normal_iteratorINSD_10device_ptrIfEEEESP_EEEEENSD_11use_defaultESS_EEyS9_fNS7_10__identityEEEvT0_PT3_T1_NS0_13GridEvenShareISY_EET2_T4_E12temp_storage+12];
	add.f32 	%f365, %f430, %f364;
	selp.f32 	%f366, %f365, %f430, %p42;
	setp.gt.s32 	%p43, %r4, 64;
	ld.shared.f32 	%f367, [_ZZN3cub18CUB_300001_SM_10006detail6reduce18DeviceReduceKernelINS2_10policy_hubIfyN4cuda3std3__44plusIfEEE10Policy1000EN6thrust24THRUST_300001_SM_1000_NS18transform_iteratorINSD_12zip_functionINS7_10multipliesIfEEEENSD_12zip_iteratorINS7_5tupleIJNSD_6detail15normal_iteratorINSD_10device_ptrIfEEEESP_EEEEENSD_11use_defaultESS_EEyS9_fNS7_10__identityEEEvT0_PT3_T1_NS0_13GridEvenShareISY_EET2_T4_E12temp_storage+16];
	add.f32 	%f368, %f367, %f366;
	selp.f32 	%f369, %f368, %f366, %p43;
	setp.gt.s32 	%p44, %r4, 96;
	ld.shared.f32 	%f370, [_ZZN3cub18CUB_300001_SM_10006detail6reduce18DeviceReduceKernelINS2_10policy_hubIfyN4cuda3std3__44plusIfEEE10Policy1000EN6thrust24THRUST_300001_SM_1000_NS18transform_iteratorINSD_12zip_functionINS7_10multipliesIfEEEENSD_12zip_iteratorINS7_5tupleIJNSD_6detail15normal_iteratorINSD_10device_ptrIfEEEESP_EEEEENSD_11use_defaultESS_EEyS9_fNS7_10__identityEEEvT0_PT3_T1_NS0_13GridEvenShareISY_EET2_T4_E12temp_storage+20];
	add.f32 	%f371, %f370, %f369;
	selp.f32 	%f372, %f371, %f369, %p44;
	setp.gt.s32 	%p45, %r4, 128;
	ld.shared.f32 	%f373, [_ZZN3cub18CUB_300001_SM_10006detail6reduce18DeviceReduceKernelINS2_10policy_hubIfyN4cuda3std3__44plusIfEEE10Policy1000EN6thrust24THRUST_300001_SM_1000_NS18transform_iteratorINSD_12zip_functionINS7_10multipliesIfEEEENSD_12zip_iteratorINS7_5tupleIJNSD_6detail15normal_iteratorINSD_10device_ptrIfEEEESP_EEEEENSD_11use_defaultESS_EEyS9_fNS7_10__identityEEEvT0_PT3_T1_NS0_13GridEvenShareISY_EET2_T4_E12temp_storage+24];
	add.f32 	%f374, %f373, %f372;
	selp.f32 	%f375, %f374, %f372, %p45;
	setp.gt.s32 	%p46, %r4, 160;
	ld.shared.f32 	%f376, [_ZZN3cub18CUB_300001_SM_10006detail6reduce18DeviceReduceKernelINS2_10policy_hubIfyN4cuda3std3__44plusIfEEE10Policy1000EN6thrust24THRUST_300001_SM_1000_NS18transform_iteratorINSD_12zip_functionINS7_10multipliesIfEEEENSD_12zip_iteratorINS7_5tupleIJNSD_6detail15normal_iteratorINSD_10device_ptrIfEEEESP_EEEEENSD_11use_defaultESS_EEyS9_fNS7_10__identityEEEvT0_PT3_T1_NS0_13GridEvenShareISY_EET2_T4_E12temp_storage+28];
	add.f32 	%f377, %f376, %f375;
	selp.f32 	%f378, %f377, %f375, %p46;
	setp.gt.s32 	%p47, %r4, 192;
	ld.shared.f32 	%f379, [_ZZN3cub18CUB_300001_SM_10006detail6reduce18DeviceReduceKernelINS2_10policy_hubIfyN4cuda3std3__44plusIfEEE10Policy1000EN6thrust24THRUST_300001_SM_1000_NS18transform_iteratorINSD_12zip_functionINS7_10multipliesIfEEEENSD_12zip_iteratorINS7_5tupleIJNSD_6detail15normal_iteratorINSD_10device_ptrIfEEEESP_EEEEENSD_11use_defaultESS_EEyS9_fNS7_10__identityEEEvT0_PT3_T1_NS0_13GridEvenShareISY_EET2_T4_E12temp_storage+32];
	add.f32 	%f380, %f379, %f378;
	selp.f32 	%f381, %f380, %f378, %p47;
	setp.gt.s32 	%p48, %r4, 224;
	ld.shared.f32 	%f382, [_ZZN3cub18CUB_300001_SM_10006detail6reduce18DeviceReduceKernelINS2_10policy_hubIfyN4cuda3std3__44plusIfEEE10Policy1000EN6thrust24THRUST_300001_SM_1000_NS18transform_iteratorINSD_12zip_functionINS7_10multipliesIfEEEENSD_12zip_iteratorINS7_5tupleIJNSD_6detail15normal_iteratorINSD_10device_ptrIfEEEESP_EEEEENSD_11use_defaultESS_EEyS9_fNS7_10__identityEEEvT0_PT3_T1_NS0_13GridEvenShareISY_EET2_T4_E12temp_storage+36];
	add.f32 	%f383, %f382, %f381;
	selp.f32 	%f430, %f383, %f381, %p48;
	bra.uni 	$L__BB9_46;
$L__BB9_25:
	mov.u32 	%r27, %tid.x;
	cvt.u64.u32 	%rd15, %r27;
	add.s64 	%rd42, %rd15, %rd5;
	shl.b64 	%rd43, %rd42, 2;
	add.s64 	%rd44, %rd2, %rd43;
	add.s64 	%rd45, %rd3, %rd43;
	ld.global.f32 	%f41, [%rd44];
	ld.global.f32 	%f42, [%rd45];
	ld.global.f32 	%f43, [%rd44+1024];
	ld.global.f32 	%f44, [%rd45+1024];
	mul.f32 	%f45, %f43, %f44;
	ld.global.f32 	%f46, [%rd44+2048];
	ld.global.f32 	%f47, [%rd45+2048];
	ld.global.f32 	%f48, [%rd44+3072];
	ld.global.f32 	%f49, [%rd45+3072];
	mul.f32 	%f50, %f48, %f49;
	ld.global.f32 	%f51, [%rd44+4096];
	ld.global.f32 	%f52, [%rd45+4096];
	ld.global.f32 	%f53, [%rd44+5120];
	ld.global.f32 	%f54, [%rd45+5120];
	mul.f32 	%f55, %f53, %f54;
	ld.global.f32 	%f56, [%rd44+6144];
	ld.global.f32 	%f57, [%rd45+6144];
	ld.global.f32 	%f58, [%rd44+7168];
	ld.global.f32 	%f59, [%rd45+7168];
	mul.f32 	%f60, %f58, %f59;
	ld.global.f32 	%f61, [%rd44+8192];
	ld.global.f32 	%f62, [%rd45+8192];
	ld.global.f32 	%f63, [%rd44+9216];
	ld.global.f32 	%f64, [%rd45+9216];
	mul.f32 	%f65, %f63, %f64;
	ld.global.f32 	%f66, [%rd44+10240];
	ld.global.f32 	%f67, [%rd45+10240];
	ld.global.f32 	%f68, [%rd44+11264];
	ld.global.f32 	%f69, [%rd45+11264];
	mul.f32 	%f70, %f68, %f69;
	ld.global.f32 	%f71, [%rd44+12288];
	ld.global.f32 	%f72, [%rd45+12288];
	ld.global.f32 	%f73, [%rd44+13312];
	ld.global.f32 	%f74, [%rd45+13312];
	mul.f32 	%f75, %f73, %f74;
	ld.global.f32 	%f76, [%rd44+14336];
	ld.global.f32 	%f77, [%rd45+14336];
	ld.global.f32 	%f78, [%rd44+15360];
	ld.global.f32 	%f79, [%rd45+15360];
	mul.f32 	%f80, %f78, %f79;
	fma.rn.f32 	%f81, %f41, %f42, %f45;
	fma.rn.f32 	%f82, %f46, %f47, %f50;
	fma.rn.f32 	%f83, %f51, %f52, %f55;
	fma.rn.f32 	%f84, %f56, %f57, %f60;
	fma.rn.f32 	%f85, %f61, %f62, %f65;
	fma.rn.f32 	%f86, %f66, %f67, %f70;
	fma.rn.f32 	%f87, %f71, %f72, %f75;
	fma.rn.f32 	%f88, %f76, %f77, %f80;
	add.f32 	%f89, %f81, %f82;
	add.f32 	%f90, %f83, %f84;
	add.f32 	%f91, %f85, %f86;
	add.f32 	%f92, %f87, %f88;
	add.f32 	%f93, %f89, %f90;
	add.f32 	%f94, %f91, %f92;
	add.f32 	%f429, %f93, %f94;
	setp.lt.u64 	%p2, %rd6, %rd4;
	@%p2 bra 	$L__BB9_42;
	cvt.u32.u64 	%r63, %rd4;
	cvt.u32.u64 	%r64, %rd5;
	add.s64 	%rd100, %rd5, %rd4;
	cvt.u32.u64 	%r28, %rd1;
	not.b32 	%r65, %r27;
	add.s32 	%r66, %r65, %r28;
	sub.s32 	%r67, %r66, %r63;
	sub.s32 	%r206, %r67, %r64;
	add.s64 	%rd46, %rd100, %rd15;
	shl.b64 	%rd47, %rd46, 2;
	add.s64 	%rd48, %rd47, 8192;
	add.s64 	%rd99, %rd2, %rd48;
	add.s64 	%rd98, %rd3, %rd48;
	mov.b32 	%r207, 0;
	mov.u64 	%rd101, %rd5;
$L__BB9_27:
	cvt.s64.s32 	%rd23, %r60;
	add.s64 	%rd101, %rd101, %rd23;
	add.s64 	%rd49, %rd1, -4096;
	setp.gt.u64 	%p3, %rd101, %rd49;
	@%p3 bra 	$L__BB9_29;
	shl.b32 	%r69, %r1, 12;
	cvt.s64.s32 	%rd50, %r69;
	add.s64 	%rd51, %rd101, %rd15;
	cvta.to.global.u64 	%rd52, %rd39;
	shl.b64 	%rd53, %rd51, 2;
	add.s64 	%rd54, %rd52, %rd53;
	add.s64 	%rd55, %rd3, %rd53;
	ld.global.f32 	%f95, [%rd54];
	ld.global.f32 	%f96, [%rd55];
	ld.global.f32 	%f97, [%rd54+1024];
	ld.global.f32 	%f98, [%rd55+1024];
	ld.global.f32 	%f99, [%rd54+2048];
	ld.global.f32 	%f100, [%rd55+2048];
	mul.f32 	%f101, %f99, %f100;
	ld.global.f32 	%f102, [%rd54+3072];
	ld.global.f32 	%f103, [%rd55+3072];
	ld.global.f32 	%f104, [%rd54+4096];
	ld.global.f32 	%f105, [%rd55+4096];
	mul.f32 	%f106, %f104, %f105;
	ld.global.f32 	%f107, [%rd54+5120];
	ld.global.f32 	%f108, [%rd55+5120];
	ld.global.f32 	%f109, [%rd54+6144];
	ld.global.f32 	%f110, [%rd55+6144];
	mul.f32 	%f111, %f109, %f110;
	ld.global.f32 	%f112, [%rd54+7168];
	ld.global.f32 	%f113, [%rd55+7168];
	ld.global.f32 	%f114, [%rd54+8192];
	ld.global.f32 	%f115, [%rd55+8192];
	mul.f32 	%f116, %f114, %f115;
	ld.global.f32 	%f117, [%rd54+9216];
	ld.global.f32 	%f118, [%rd55+9216];
	ld.global.f32 	%f119, [%rd54+10240];
	ld.global.f32 	%f120, [%rd55+10240];
	mul.f32 	%f121, %f119, %f120;
	ld.global.f32 	%f122, [%rd54+11264];
	ld.global.f32 	%f123, [%rd55+11264];
	ld.global.f32 	%f124, [%rd54+12288];
	ld.global.f32 	%f125, [%rd55+12288];
	mul.f32 	%f126, %f124, %f125;
	ld.global.f32 	%f127, [%rd54+13312];
	ld.global.f32 	%f128, [%rd55+13312];
	ld.global.f32 	%f129, [%rd54+14336];
	ld.global.f32 	%f130, [%rd55+14336];
	mul.f32 	%f131, %f129, %f130;
	ld.global.f32 	%f132, [%rd54+15360];
	ld.global.f32 	%f133, [%rd55+15360];
	fma.rn.f32 	%f134, %f95, %f96, %f429;
	fma.rn.f32 	%f135, %f97, %f98, %f101;
	fma.rn.f32 	%f136, %f102, %f103, %f106;
	fma.rn.f32 	%f137, %f107, %f108, %f111;
	fma.rn.f32 	%f138, %f112, %f113, %f116;
	fma.rn.f32 	%f139, %f117, %f118, %f121;
	fma.rn.f32 	%f140, %f122, %f123, %f126;
	fma.rn.f32 	%f141, %f127, %f128, %f131;
	add.f32 	%f142, %f134, %f135;
	add.f32 	%f143, %f136, %f137;
	add.f32 	%f144, %f138, %f139;
	add.f32 	%f145, %f140, %f141;
	add.f32 	%f146, %f142, %f143;
	add.f32 	%f147, %f144, %f145;
	add.f32 	%f148, %f146, %f147;
	fma.rn.f32 	%f429, %f132, %f133, %f148;
	sub.s64 	%rd56, %rd1, %rd101;
	setp.lt.u64 	%p4, %rd56, %rd50;
	add.s32 	%r207, %r207, 1;
	add.s64 	%rd100, %rd100, %rd50;
	sub.s32 	%r206, %r206, %r69;
	mul.wide.s32 	%rd57, %r69, 4;
	add.s64 	%rd99, %rd99, %rd57;
	add.s64 	%rd98, %rd98, %rd57;
	@%p4 bra 	$L__BB9_42;
	bra.uni 	$L__BB9_27;
$L__BB9_29:
	setp.le.u64 	%p5, %rd1, %rd101;
	cvt.u32.u64 	%r70, %rd101;
	cvt.u32.u64 	%r71, %rd1;
	sub.s32 	%r72, %r71, %r70;
	setp.ge.s32 	%p6, %r27, %r72;
	or.pred  	%p7, %p5, %p6;
	@%p7 bra 	$L__BB9_42;
	cvt.u32.u64 	%r74, %rd23;
	cvt.u32.u64 	%r75, %rd5;
	not.b32 	%r76, %r27;
	add.s32 	%r77, %r76, %r28;
	add.s32 	%r78, %r74, %r75;
	sub.s32 	%r79, %r77, %r78;
	mul.lo.s32 	%r80, %r1, %r207;
	shl.b32 	%r81, %r80, 12;
	sub.s32 	%r82, %r79, %r81;
	shr.u32 	%r83, %r82, 8;
	add.s32 	%r34, %r83, 1;
	and.b32  	%r35, %r34, 15;
	setp.lt.u32 	%p8, %r82, 3840;
	mov.u32 	%r210, %r27;
	@%p8 bra 	$L__BB9_33;
	shr.u32 	%r84, %r206, 8;
	add.s32 	%r85, %r84, 1;
	and.b32  	%r86, %r85, 33554416;
	neg.s32 	%r208, %r86;
	mov.u32 	%r210, %r27;
$L__BB9_32:
	.pragma "nounroll";
	ld.global.f32 	%f150, [%rd99+-8192];
	ld.global.f32 	%f151, [%rd98+-8192];
	fma.rn.f32 	%f152, %f150, %f151, %f429;
	ld.global.f32 	%f153, [%rd99+-7168];
	ld.global.f32 	%f154, [%rd98+-7168];
	fma.rn.f32 	%f155, %f153, %f154, %f152;
	ld.global.f32 	%f156, [%rd99+-6144];
	ld.global.f32 	%f157, [%rd98+-6144];
	fma.rn.f32 	%f158, %f156, %f157, %f155;
	ld.global.f32 	%f159, [%rd99+-5120];
	ld.global.f32 	%f160, [%rd98+-5120];
	fma.rn.f32 	%f161, %f159, %f160, %f158;
	ld.global.f32 	%f162, [%rd99+-4096];
	ld.global.f32 	%f163, [%rd98+-4096];
	fma.rn.f32 	%f164, %f162, %f163, %f161;
	ld.global.f32 	%f165, [%rd99+-3072];
	ld.global.f32 	%f166, [%rd98+-3072];
	fma.rn.f32 	%f167, %f165, %f166, %f164;
	ld.global.f32 	%f168, [%rd99+-2048];
	ld.global.f32 	%f169, [%rd98+-2048];
	fma.rn.f32 	%f170, %f168, %f169, %f167;
	ld.global.f32 	%f171, [%rd99+-1024];
	ld.global.f32 	%f172, [%rd98+-1024];
	fma.rn.f32 	%f173, %f171, %f172, %f170;
	ld.global.f32 	%f174, [%rd99];
	ld.global.f32 	%f175, [%rd98];
	fma.rn.f32 	%f176, %f174, %f175, %f173;
	ld.global.f32 	%f177, [%rd99+1024];
	ld.global.f32 	%f178, [%rd98+1024];
	fma.rn.f32 	%f179, %f177, %f178, %f176;
	ld.global.f32 	%f180, [%rd99+2048];
	ld.global.f32 	%f181, [%rd98+2048];
	fma.rn.f32 	%f182, %f180, %f181, %f179;
	ld.global.f32 	%f183, [%rd99+3072];
	ld.global.f32 	%f184, [%rd98+3072];
	fma.rn.f32 	%f185, %f183, %f184, %f182;
	ld.global.f32 	%f186, [%rd99+4096];
	ld.global.f32 	%f187, [%rd98+4096];
	fma.rn.f32 	%f188, %f186, %f187, %f185;
	ld.global.f32 	%f189, [%rd99+5120];
	ld.global.f32 	%f190, [%rd98+5120];
	fma.rn.f32 	%f191, %f189, %f190, %f188;
	ld.global.f32 	%f192, [%rd99+6144];
	ld.global.f32 	%f193, [%rd98+6144];
	fma.rn.f32 	%f194, %f192, %f193, %f191;
	ld.global.f32 	%f195, [%rd99+7168];
	ld.global.f32 	%f196, [%rd98+7168];
	fma.rn.f32 	%f429, %f195, %f196, %f194;
	add.s32 	%r210, %r210, 4096;
	add.s32 	%r208, %r208, 16;
	add.s64 	%rd99, %rd99, 16384;
	add.s64 	%rd98, %rd98, 16384;
	setp.ne.s32 	%p9, %r208, 0;
	@%p9 bra 	$L__BB9_32;
$L__BB9_33:
	setp.eq.s32 	%p10, %r35, 0;
	@%p10 bra 	$L__BB9_42;
	cvta.to.global.u64 	%rd32, %rd39;
	and.b32  	%r42, %r34, 7;
	setp.lt.u32 	%p11, %r35, 8;
	@%p11 bra 	$L__BB9_36;
	cvt.u64.u32 	%rd58, %r210;
	add.s64 	%rd59, %rd101, %rd58;
	shl.b64 	%rd60, %rd59, 2;
	add.s64 	%rd61, %rd32, %rd60;
	add.s64 	%rd62, %rd3, %rd60;
	ld.global.f32 	%f198, [%rd61];
	ld.global.f32 	%f199, [%rd62];
	fma.rn.f32 	%f200, %f198, %f199, %f429;
	ld.global.f32 	%f201, [%rd61+1024];
	ld.global.f32 	%f202, [%rd62+1024];
	fma.rn.f32 	%f203, %f201, %f202, %f200;
	ld.global.f32 	%f204, [%rd61+2048];
	ld.global.f32 	%f205, [%rd62+2048];
	fma.rn.f32 	%f206, %f204, %f205, %f203;
	ld.global.f32 	%f207, [%rd61+3072];
	ld.global.f32 	%f208, [%rd62+3072];
	fma.rn.f32 	%f209, %f207, %f208, %f206;
	ld.global.f32 	%f210, [%rd61+4096];
	ld.global.f32 	%f211, [%rd62+4096];
	fma.rn.f32 	%f212, %f210, %f211, %f209;
	ld.global.f32 	%f213, [%rd61+5120];
	ld.global.f32 	%f214, [%rd62+5120];
	fma.rn.f32 	%f215, %f213, %f214, %f212;
	ld.global.f32 	%f216, [%rd61+6144];
	ld.global.f32 	%f217, [%rd62+6144];
	fma.rn.f32 	%f218, %f216, %f217, %f215;
	ld.global.f32 	%f219, [%rd61+7168];
	ld.global.f32 	%f220, [%rd62+7168];
	fma.rn.f32 	%f429, %f219, %f220, %f218;
	add.s32 	%r210, %r210, 2048;
$L__BB9_36:
	setp.eq.s32 	%p12, %r42, 0;
	@%p12 bra 	$L__BB9_42;
	setp.lt.u32 	%p13, %r42, 4;
	@%p13 bra 	$L__BB9_39;
	cvt.u64.u32 	%rd63, %r210;
	add.s64 	%rd64, %rd101, %rd63;
	shl.b64 	%rd65, %rd64, 2;
	add.s64 	%rd66, %rd32, %rd65;
	add.s64 	%rd67, %rd3, %rd65;
	ld.global.f32 	%f222, [%rd66];
	ld.global.f32 	%f223, [%rd67];
	fma.rn.f32 	%f224, %f222, %f223, %f429;
	ld.global.f32 	%f225, [%rd66+1024];
	ld.global.f32 	%f226, [%rd67+1024];
	fma.rn.f32 	%f227, %f225, %f226, %f224;
	ld.global.f32 	%f228, [%rd66+2048];
	ld.global.f32 	%f229, [%rd67+2048];
	fma.rn.f32 	%f230, %f228, %f229, %f227;
	ld.global.f32 	%f231, [%rd66+3072];
	ld.global.f32 	%f232, [%rd67+3072];
	fma.rn.f32 	%f429, %f231, %f232, %f230;
	add.s32 	%r210, %r210, 1024;
$L__BB9_39:
	and.b32  	%r87, %r34, 3;
	setp.eq.s32 	%p14, %r87, 0;
	@%p14 bra 	$L__BB9_42;
	cvt.u64.u32 	%rd68, %r210;
	add.s64 	%rd69, %rd68, %rd100;
	shl.b64 	%rd70, %rd69, 2;
	add.s64 	%rd105, %rd3, %rd70;
	add.s64 	%rd104, %rd32, %rd70;
	cvt.u16.u32 	%rs9, %r206;
	shr.u16 	%rs10, %rs9, 8;
	add.s16 	%rs11, %rs10, 1;
	cvt.u32.u16 	%r88, %rs11;
	and.b32  	%r89, %r88, 3;
	neg.s32 	%r213, %r89;
$L__BB9_41:
	.pragma "nounroll";
	ld.global.f32 	%f233, [%rd104];
	ld.global.f32 	%f234, [%rd105];
	fma.rn.f32 	%f429, %f233, %f234, %f429;
	add.s64 	%rd105, %rd105, 1024;
	add.s64 	%rd104, %rd104, 1024;
	add.s32 	%r213, %r213, 1;
	setp.ne.s32 	%p15, %r213, 0;
	@%p15 bra 	$L__BB9_41;
$L__BB9_42:
	// begin inline asm
	mov.u32 %r90, %laneid;
	// end inline asm
	mov.b32 	%r92, %f429;
	mov.b32 	%r93, 1;
	mov.b32 	%r114, 31;
	mov.b32 	%r115, -1;
	// begin inline asm
	shfl.sync.down.b32 %r91, %r92, %r93, %r114, %r115;
	// end inline asm
	setp.gt.s32 	%p16, %r90, 30;
	mov.b32 	%f235, %r91;
	add.f32 	%f236, %f429, %f235;
	selp.f32 	%f237, %f429, %f236, %p16;
	mov.b32 	%r97, %f237;
	mov.b32 	%r98, 2;
	// begin inline asm
	shfl.sync.down.b32 %r96, %r97, %r98, %r114, %r115;
	// end inline asm
	setp.gt.s32 	%p17, %r90, 29;
	mov.b32 	%f238, %r96;
	add.f32 	%f239, %f237, %f238;
	selp.f32 	%f240, %f237, %f239, %p17;
	mov.b32 	%r102, %f240;
	mov.b32 	%r103, 4;
	// begin inline asm
	shfl.sync.down.b32 %r101, %r102, %r103, %r114, %r115;
	// end inline asm
	setp.gt.s32 	%p18, %r90, 27;
	mov.b32 	%f241, %r101;
	add.f32 	%f242, %f240, %f241;
	selp.f32 	%f243, %f240, %f242, %p18;
	mov.b32 	%r107, %f243;
	mov.b32 	%r108, 8;
	// begin inline asm
	shfl.sync.down.b32 %r106, %r107, %r108, %r114, %r115;
	// end inline asm
	setp.gt.s32 	%p19, %r90, 23;
	mov.b32 	%f244, %r106;
	add.f32 	%f245, %f243, %f244;
	selp.f32 	%f246, %f243, %f245, %p19;
	mov.b32 	%r112, %f246;
	mov.b32 	%r113, 16;
	// begin inline asm
	shfl.sync.down.b32 %r111, %r112, %r113, %r114, %r115;
	// end inline asm
	setp.gt.s32 	%p20, %r90, 15;
	mov.b32 	%f247, %r111;
	add.f32 	%f37, %f246, %f247;
	selp.f32 	%f430, %f246, %f37, %p20;
	setp.ne.s32 	%p21, %r90, 0;
	@%p21 bra 	$L__BB9_44;
	shr.u32 	%r116, %r27, 3;
	and.b32  	%r117, %r116, 124;
	mov.u32 	%r118, _ZZN3cub18CUB_300001_SM_10006detail6reduce18DeviceReduceKernelINS2_10policy_hubIfyN4cuda3std3__44plusIfEEE10Policy1000EN6thrust24THRUST_300001_SM_1000_NS18transform_iteratorINSD_12zip_functionINS7_10multipliesIfEEEENSD_12zip_iteratorINS7_5tupleIJNSD_6detail15normal_iteratorINSD_10device_ptrIfEEEESP_EEEEENSD_11use_defaultESS_EEyS9_fNS7_10__identityEEEvT0_PT3_T1_NS0_13GridEvenShareISY_EET2_T4_E12temp_storage;
	add.s32 	%r119, %r118, %r117;
	st.shared.f32 	[%r119+8], %f37;
$L__BB9_44:
	bar.sync 	0;
	setp.ne.s32 	%p22, %r27, 0;
	@%p22 bra 	$L__BB9_46;
	ld.shared.f32 	%f248, [_ZZN3cub18CUB_300001_SM_10006detail6reduce18DeviceReduceKernelINS2_10policy_hubIfyN4cuda3std3__44plusIfEEE10Policy1000EN6thrust24THRUST_300001_SM_1000_NS18transform_iteratorINSD_12zip_functionINS7_10multipliesIfEEEENSD_12zip_iteratorINS7_5tupleIJNSD_6detail15normal_iteratorINSD_10device_ptrIfEEEESP_EEEEENSD_11use_defaultESS_EEyS9_fNS7_10__identityEEEvT0_PT3_T1_NS0_13GridEvenShareISY_EET2_T4_E12temp_storage+12];
	add.f32 	%f249, %f430, %f248;
	ld.shared.f32 	%f250, [_ZZN3cub18CUB_300001_SM_10006detail6reduce18DeviceReduceKernelINS2_10policy_hubIfyN4cuda3std3__44plusIfEEE10Policy1000EN6thrust24THRUST_300001_SM_1000_NS18transform_iteratorINSD_12zip_functionINS7_10multipliesIfEEEENSD_12zip_iteratorINS7_5tupleIJNSD_6detail15normal_iteratorINSD_10device_ptrIfEEEESP_EEEEENSD_11use_defaultESS_EEyS9_fNS7_10__identityEEEvT0_PT3_T1_NS0_13GridEvenShareISY_EET2_T4_E12temp_storage+16];
	add.f32 	%f251, %f249, %f250;
	ld.shared.f32 	%f252, [_ZZN3cub18CUB_300001_SM_10006detail6reduce18DeviceReduceKernelINS2_10policy_hubIfyN4cuda3std3__44plusIfEEE10Policy1000EN6thrust24THRUST_300001_SM_1000_NS18transform_iteratorINSD_12zip_functionINS7_10multipliesIfEEEENSD_12zip_iteratorINS7_5tupleIJNSD_6detail15normal_iteratorINSD_10device_ptrIfEEEESP_EEEEENSD_11use_defaultESS_EEyS9_fNS7_10__identityEEEvT0_PT3_T1_NS0_13GridEvenShareISY_EET2_T4_E12temp_storage+20];
	add.f32 	%f253, %f251, %f252;
	ld.shared.f32 	%f254, [_ZZN3cub18CUB_300001_SM_10006detail6reduce18DeviceReduceKernelINS2_10policy_hubIfyN4cuda3std3__44plusIfEEE10Policy1000EN6thrust24THRUST_300001_SM_1000_NS18transform_iteratorINSD_12zip_functionINS7_10multipliesIfEEEENSD_12zip_iteratorINS7_5tupleIJNSD_6detail15normal_iteratorINSD_10device_ptrIfEEEESP_EEEEENSD_11use_defaultESS_EEyS9_fNS7_10__identityEEEvT0_PT3_T1_NS0_13GridEvenShareISY_EET2_T4_E12temp_storage+24];
	add.f32 	%f255, %f253, %f254;
	ld.shared.f32 	%f256, [_ZZN3cub18CUB_300001_SM_10006detail6reduce18DeviceReduceKernelINS2_10policy_hubIfyN4cuda3std3__44plusIfEEE10Policy1000EN6thrust24THRUST_300001_SM_1000_NS18transform_iteratorINSD_12zip_functionINS7_10multipliesIfEEEENSD_12zip_iteratorINS7_5tupleIJNSD_6detail15normal_iteratorINSD_10device_ptrIfEEEESP_EEEEENSD_11use_defaultESS_EEyS9_fNS7_10__identityEEEvT0_PT3_T1_NS0_13GridEvenShareISY_EET2_T4_E12temp_storage+28];
	add.f32 	%f257, %f255, %f256;
	ld.shared.f32 	%f258, [_ZZN3cub18CUB_300001_SM_10006detail6reduce18DeviceReduceKernelINS2_10policy_hubIfyN4cuda3std3__44plusIfEEE10Policy1000EN6thrust24THRUST_300001_SM_1000_NS18transform_iteratorINSD_12zip_functionINS7_10multipliesIfEEEENSD_12zip_iteratorINS7_5tupleIJNSD_6detail15normal_iteratorINSD_10device_ptrIfEEEESP_EEEEENSD_11use_defaultESS_EEyS9_fNS7_10__identityEEEvT0_PT3_T1_NS0_13GridEvenShareISY_EET2_T4_E12temp_storage+32];
	add.f32 	%f259, %f257, %f258;
	ld.shared.f32 	%f260, [_ZZN3cub18CUB_300001_SM_10006detail6reduce18DeviceReduceKernelINS2_10policy_hubIfyN4cuda3std3__44plusIfEEE10Policy1000EN6thrust24THRUST_300001_SM_1000_NS18transform_iteratorINSD_12zip_functionINS7_10multipliesIfEEEENSD_12zip_iteratorINS7_5tupleIJNSD_6detail15normal_iteratorINSD_10device_ptrIfEEEESP_EEEEENSD_11use_defaultESS_EEyS9_fNS7_10__identityEEEvT0_PT3_T1_NS0_13GridEvenShareISY_EET2_T4_E12temp_storage+36];
	add.f32 	%f430, %f259, %f260;
$L__BB9_46:
	mov.u32 	%r197, %tid.x;
	setp.ne.s32 	%p56, %r197, 0;
	@%p56 bra 	$L__BB9_48;
	ld.param.u64 	%rd95, [_ZN3cub18CUB_300001_SM_10006detail6reduce18DeviceReduceKernelINS2_10policy_hubIfyN4cuda3std3__44plusIfEEE10Policy1000EN6thrust24THRUST_300001_SM_1000_NS18transform_iteratorINSD_12zip_functionINS7_10multipliesIfEEEENSD_12zip_iteratorINS7_5tupleIJNSD_6detail15normal_iteratorINSD_10device_ptrIfEEEESP_EEEEENSD_11use_defaultESS_EEyS9_fNS7_10__identityEEEvT0_PT3_T1_NS0_13GridEvenShareISY_EET2_T4__param_1];
	cvta.to.global.u64 	%rd92, %rd95;
	mul.wide.u32 	%rd93, %r2, 4;
	add.s64 	%rd94, %rd92, %rd93;
	st.global.f32 	[%rd94], %f430;
$L__BB9_48:
	ret;

}
	// .globl	_ZN3cub18CUB_300001_SM_10006detail6reduce28DeviceReduceSingleTileKernelINS2_10policy_hubIfyN4cuda3std3__44plusIfEEE10Policy1000EPfSC_iS9_ffNS7_10__identityEEEvT0_T1_T2_T3_T4_T6_
.visible .entry _ZN3cub18CUB_300001_SM_10006detail6reduce28DeviceReduceSingleTileKernelINS2_10policy_hubIfyN4cuda3std3__44plusIfEEE10Policy1000EPfSC_iS9_ffNS7_10__identityEEEvT0_T1_T2_T3_T4_T6_(
	.param .u64 .ptr .align 1 _ZN3cub18CUB_300001_SM_10006detail6reduce28DeviceReduceSingleTileKernelINS2_10policy_hubIfyN4cuda3std3__44plusIfEEE10Policy1000EPfSC_iS9_ffNS7_10__identityEEEvT0_T1_T2_T3_T4_T6__param_0,
	.param .u64 .ptr .align 1 _ZN3cub18CUB_300001_SM_10006detail6reduce28DeviceReduceSingleTileKernelINS2_10policy_hubIfyN4cuda3std3__44plusIfEEE10Policy1000EPfSC_iS9_ffNS7_10__identityEEEvT0_T1_T2_T3_T4_T6__param_1,
	.param .u32 _ZN3cub18CUB_300001_SM_10006detail6reduce28DeviceReduceSingleTileKernelINS2_10policy_hubIfyN4cuda3std3__44plusIfEEE10Policy1000EPfSC_iS9_ffNS7_10__identityEEEvT0_T1_T2_T3_T4_T6__param_2,
	.param .align 1 .b8 _ZN3cub18CUB_300001_SM_10006detail6reduce28DeviceReduceSingleTileKernelINS2_10policy_hubIfyN4cuda3std3__44plusIfEEE10Policy1000EPfSC_iS9_ffNS7_10__identityEEEvT0_T1_T2_T3_T4_T6__param_3[1],
	.param .f32 _ZN3cub18CUB_300001_SM_10006detail6reduce28DeviceReduceSingleTileKernelINS2_10policy_hubIfyN4cuda3std3__44plusIfEEE10Policy1000EPfSC_iS9_ffNS7_10__identityEEEvT0_T1_T2_T3_T4_T6__param_4,
	.param .align 1 .b8 _ZN3cub18CUB_300001_SM_10006detail6reduce28DeviceReduceSingleTileKernelINS2_10policy_hubIfyN4cuda3std3__44plusIfEEE10Policy1000EPfSC_iS9_ffNS7_10__identityEEEvT0_T1_T2_T3_T4_T6__param_5[1]
)
.maxntid 256
.minnctapersm 1
{
	.reg .pred 	%p<97>;
	.reg .b32 	%r<407>;
	.reg .b32 	%f<419>;
	.reg .b64 	%rd<125>;
	// demoted variable
	.shared .align 4 .b8 _ZZN3cub18CUB_300001_SM_10006detail6reduce28DeviceReduceSingleTileKernelINS2_10policy_hubIfyN4cuda3std3__44plusIfEEE10Policy1000EPfSC_iS9_ffNS7_10__identityEEEvT0_T1_T2_T3_T4_T6_E12temp_storage[44];
	ld.param.u64 	%rd16, [_ZN3cub18CUB_300001_SM_10006detail6reduce28DeviceReduceSingleTileKernelINS2_10policy_hubIfyN4cuda3std3__44plusIfEEE10Policy1000EPfSC_iS9_ffNS7_10__identityEEEvT0_T1_T2_T3_T4_T6__param_0];
	ld.param.u64 	%rd17, [_ZN3cub18CUB_300001_SM_10006detail6reduce28DeviceReduceSingleTileKernelINS2_10policy_hubIfyN4cuda3std3__44plusIfEEE10Policy1000EPfSC_iS9_ffNS7_10__identityEEEvT0_T1_T2_T3_T4_T6__param_1];
	ld.param.u32 	%r67, [_ZN3cub18CUB_300001_SM_10006detail6reduce28DeviceReduceSingleTileKernelINS2_10policy_hubIfyN4cuda3std3__44plusIfEEE10Policy1000EPfSC_iS9_ffNS7_10__identityEEEvT0_T1_T2_T3_T4_T6__param_2];
	ld.param.f32 	%f58, [_ZN3cub18CUB_300001_SM_10006detail6reduce28DeviceReduceSingleTileKernelINS2_10policy_hubIfyN4cuda3std3__44plusIfEEE10Policy1000EPfSC_iS9_ffNS7_10__identityEEEvT0_T1_T2_T3_T4_T6__param_4];
	cvta.to.global.u64 	%rd1, %rd17;
	setp.ne.s32 	%p1, %r67, 0;
	@%p1 bra 	$L__BB10_3;
	mov.u32 	%r380, %tid.x;
	setp.ne.s32 	%p96, %r380, 0;
	@%p96 bra 	$L__BB10_74;
	st.global.f32 	[%rd1], %f58;
	bra.uni 	$L__BB10_74;
$L__BB10_3:
	and.b64  	%rd18, %rd16, 15;
	setp.ne.s64 	%p2, %rd18, 0;
	@%p2 bra 	$L__BB10_38;
	setp.gt.s32 	%p49, %r67, 4095;
	@%p49 bra 	$L__BB10_22;
	mov.u32 	%r1, %tid.x;
	setp.ge.s32 	%p66, %r1, %r67;
	mov.f32 	%f397, 0f00000000;
	mov.u32 	%r384, %r1;
	@%p66 bra 	$L__BB10_7;
	mul.wide.u32 	%rd113, %r1, 4;
	add.s64 	%rd112, %rd16, %rd113;
	// begin inline asm
	ld.global.nc.u32 %r300, [%rd112];
	// end inline asm
	mov.b32 	%f397, %r300;
	add.s32 	%r384, %r1, 256;
$L__BB10_7:
	setp.ge.s32 	%p67, %r384, %r67;
	@%p67 bra 	$L__BB10_13;
	not.b32 	%r301, %r384;
	add.s32 	%r4, %r67, %r301;
	and.b32  	%r302, %r4, 768;
	setp.eq.s32 	%p68, %r302, 768;
	@%p68 bra 	$L__BB10_11;
	mul.wide.u32 	%rd114, %r384, 4;
	add.s64 	%rd121, %rd16, %rd114;
	shr.u32 	%r303, %r4, 8;
	add.s32 	%r304, %r303, 1;
	and.b32  	%r305, %r304, 3;
	neg.s32 	%r382, %r305;
$L__BB10_10:
	.pragma "nounroll";
	// begin inline asm
	ld.global.nc.u32 %r306, [%rd121];
	// end inline asm
	mov.b32 	%f323, %r306;
	add.f32 	%f397, %f397, %f323;
	add.s32 	%r384, %r384, 256;
	add.s64 	%rd121, %rd121, 1024;
	add.s32 	%r382, %r382, 1;
	setp.ne.s32 	%p69, %r382, 0;
	@%p69 bra 	$L__BB10_10;
$L__BB10_11:
	setp.lt.u32 	%p70, %r4, 768;
	@%p70 bra 	$L__BB10_13;
$L__BB10_12:
	mul.wide.s32 	%rd120, %r384, 4;
	add.s64 	%rd116, %rd16, %rd120;
	// begin inline asm
	ld.global.nc.u32 %r307, [%rd116];
	// end inline asm
	mov.b32 	%f324, %r307;
	add.f32 	%f325, %f397, %f324;
	add.s64 	%rd117, %rd116, 1024;
	// begin inline asm
	ld.global.nc.u32 %r308, [%rd117];
	// end inline asm
	mov.b32 	%f326, %r308;
	add.f32 	%f327, %f325, %f326;
	add.s64 	%rd118, %rd116, 2048;
	// begin inline asm
	ld.global.nc.u32 %r309, [%rd118];
	// end inline asm
	mov.b32 	%f328, %r309;
	add.f32 	%f329, %f327, %f328;
	add.s64 	%rd119, %rd116, 3072;
	// begin inline asm
	ld.global.nc.u32 %r310, [%rd119];
	// end inline asm
	mov.b32 	%f330, %r310;
	add.f32 	%f397, %f329, %f330;
	add.s32 	%r384, %r384, 1024;
	setp.lt.s32 	%p71, %r384, %r67;
	@%p71 bra 	$L__BB10_12;
$L__BB10_13:
	setp.lt.s32 	%p72, %r67, 256;
	@%p72 bra 	$L__BB10_18;
	// begin inline asm
	mov.u32 %r349, %laneid;
	// end inline asm
	mov.b32 	%r351, %f397;
	mov.b32 	%r352, 1;
	mov.b32 	%r373, 31;
	mov.b32 	%r374, -1;
	// begin inline asm
	shfl.sync.down.b32 %r350, %r351, %r352, %r373, %r374;
	// end inline asm
	setp.gt.s32 	%p88, %r349, 30;
	mov.b32 	%f365, %r350;
	add.f32 	%f366, %f397, %f365;
	selp.f32 	%f367, %f397, %f366, %p88;
	mov.b32 	%r356, %f367;
	mov.b32 	%r357, 2;
	// begin inline asm
	shfl.sync.down.b32 %r355, %r356, %r357, %r373, %r374;
	// end inline asm
	setp.gt.s32 	%p89, %r349, 29;
	mov.b32 	%f368, %r355;
	add.f32 	%f369, %f367, %f368;
	selp.f32 	%f370, %f367, %f369, %p89;
	mov.b32 	%r361, %f370;
	mov.b32 	%r362, 4;
	// begin inline asm
	shfl.sync.down.b32 %r360, %r361, %r362, %r373, %r374;
	// end inline asm
	setp.gt.s32 	%p90, %r349, 27;
	mov.b32 	%f371, %r360;
	add.f32 	%f372, %f370, %f371;
	selp.f32 	%f373, %f370, %f372, %p90;
	mov.b32 	%r366, %f373;
	mov.b32 	%r367, 8;
	// begin inline asm
	shfl.sync.down.b32 %r365, %r366, %r367, %r373, %r374;
	// end inline asm
	setp.gt.s32 	%p91, %r349, 23;
	mov.b32 	%f374, %r365;
	add.f32 	%f375, %f373, %f374;
	selp.f32 	%f376, %f373, %f375, %p91;
	mov.b32 	%r371, %f376;
	mov.b32 	%r372, 16;
	// begin inline asm
	shfl.sync.down.b32 %r370, %r371, %r372, %r373, %r374;
	// end inline asm
	setp.gt.s32 	%p92, %r349, 15;
	mov.b32 	%f377, %r370;
	add.f32 	%f10, %f376, %f377;
	selp.f32 	%f418, %f376, %f10, %p92;
	setp.ne.s32 	%p93, %r349, 0;
	@%p93 bra 	$L__BB10_16;
	shr.u32 	%r375, %r1, 3;
	and.b32  	%r376, %r375, 124;
	mov.u32 	%r377, _ZZN3cub18CUB_300001_SM_10006detail6reduce28DeviceReduceSingleTileKernelINS2_10policy_hubIfyN4cuda3std3__44plusIfEEE10Policy1000EPfSC_iS9_ffNS7_10__identityEEEvT0_T1_T2_T3_T4_T6_E12temp_storage;
	add.s32 	%r378, %r377, %r376;
	st.shared.f32 	[%r378+8], %f10;
$L__BB10_16:
	bar.sync 	0;
	setp.ne.s32 	%p94, %r1, 0;
	@%p94 bra 	$L__BB10_72;
	ld.shared.f32 	%f378, [_ZZN3cub18CUB_300001_SM_10006detail6reduce28DeviceReduceSingleTileKernelINS2_10policy_hubIfyN4cuda3std3__44plusIfEEE10Policy1000EPfSC_iS9_ffNS7_10__identityEEEvT0_T1_T2_T3_T4_T6_E12temp_storage+12];
	add.f32 	%f379, %f418, %f378;
	ld.shared.f32 	%f380, [_ZZN3cub18CUB_300001_SM_10006detail6reduce28DeviceReduceSingleTileKernelINS2_10policy_hubIfyN4cuda3std3__44plusIfEEE10Policy1000EPfSC_iS9_ffNS7_10__identityEEEvT0_T1_T2_T3_T4_T6_E12temp_storage+16];
	add.f32 	%f381, %f379, %f380;
	ld.shared.f32 	%f382, [_ZZN3cub18CUB_300001_SM_10006detail6reduce28DeviceReduceSingleTileKernelINS2_10policy_hubIfyN4cuda3std3__44plusIfEEE10Policy1000EPfSC_iS9_ffNS7_10__identityEEEvT0_T1_T2_T3_T4_T6_E12temp_storage+20];
	add.f32 	%f383, %f381, %f382;
	ld.shared.f32 	%f384, [_ZZN3cub18CUB_300001_SM_10006detail6reduce28DeviceReduceSingleTileKernelINS2_10policy_hubIfyN4cuda3std3__44plusIfEEE10Policy1000EPfSC_iS9_ffNS7_10__identityEEEvT0_T1_T2_T3_T4_T6_E12temp_storage+24];
	add.f32 	%f385, %f383, %f384;
	ld.shared.f32 	%f386, [_ZZN3cub18CUB_300001_SM_10006detail6reduce28DeviceReduceSingleTileKernelINS2_10policy_hubIfyN4cuda3std3__44plusIfEEE10Policy1000EPfSC_iS9_ffNS7_10__identityEEEvT0_T1_T2_T3_T4_T6_E12temp_storage+28];
	add.f32 	%f387, %f385, %f386;
	ld.shared.f32 	%f388, [_ZZN3cub18CUB_300001_SM_10006detail6reduce28DeviceReduceSingleTileKernelINS2_10policy_hubIfyN4cuda3std3__44plusIfEEE10Policy1000EPfSC_iS9_ffNS7_10__identityEEEvT0_T1_T2_T3_T4_T6_E12temp_storage+32];
	add.f32 	%f389, %f387, %f388;
	ld.shared.f32 	%f390, [_ZZN3cub18CUB_300001_SM_10006detail6reduce28DeviceReduceSingleTileKernelINS2_10policy_hubIfyN4cuda3std3__44plusIfEEE10Policy1000EPfSC_iS9_ffNS7_10__identityEEEvT0_T1_T2_T3_T4_T6_E12temp_storage+36];
	add.f32 	%f418, %f389, %f390;
	bra.uni 	$L__BB10_72;
$L__BB10_18:
	// begin inline asm
	mov.u32 %r311, %laneid;
	// end inline asm
	and.b32  	%r337, %r1, 992;
	add.s32 	%r338, %r337, 32;
	setp.gt.s32 	%p73, %r338, %r67;
	not.b32 	%r339, %r337;
	add.s32 	%r340, %r67, %r339;
	selp.b32 	%r335, %r340, 31, %p73;
	mov.b32 	%r313, %f397;
	mov.b32 	%r314, 1;
	mov.b32 	%r336, -1;
	// begin inline asm
	shfl.sync.down.b32 %r312, %r313, %r314, %r335, %r336;
	// end inline asm
	setp.lt.s32 	%p74, %r311, %r335;
	mov.b32 	%f331, %r312;
	add.f32 	%f332, %f397, %f331;
	selp.f32 	%f333, %f332, %f397, %p74;
	mov.b32 	%r318, %f333;
	mov.b32 	%r319, 2;
	// begin inline asm
	shfl.sync.down.b32 %r317, %r318, %r319, %r335, %r336;
	// end inline asm
	add.s32 	%r341, %r311, 2;
	setp.gt.s32 	%p75, %r341, %r335;
	mov.b32 	%f334, %r317;
	add.f32 	%f335, %f333, %f334;
	selp.f32 	%f336, %f333, %f335, %p75;
	mov.b32 	%r323, %f336;
	mov.b32 	%r324, 4;
	// begin inline asm
	shfl.sync.down.b32 %r322, %r323, %r324, %r335, %r336;
	// end inline asm
	add.s32 	%r342, %r311, 4;
	setp.gt.s32 	%p76, %r342, %r335;
	mov.b32 	%f337, %r322;
	add.f32 	%f338, %f336, %f337;
	selp.f32 	%f339, %f336, %f338, %p76;
	mov.b32 	%r328, %f339;
	mov.b32 	%r329, 8;
	// begin inline asm
	shfl.sync.down.b32 %r327, %r328, %r329, %r335, %r336;
	// end inline asm
	add.s32 	%r343, %r311, 8;
	setp.gt.s32 	%p77, %r343, %r335;
	mov.b32 	%f340, %r327;
	add.f32 	%f341, %f339, %f340;
	selp.f32 	%f342, %f339, %f341, %p77;
	mov.b32 	%r333, %f342;
	mov.b32 	%r334, 16;
	// begin inline asm
	shfl.sync.down.b32 %r332, %r333, %r334, %r335, %r336;
	// end inline asm
	add.s32 	%r344, %r311, 16;
	setp.gt.s32 	%p78, %r344, %r335;
	mov.b32 	%f343, %r332;
	add.f32 	%f344, %f342, %f343;
	selp.f32 	%f418, %f342, %f344, %p78;
	setp.ne.s32 	%p79, %r311, 0;
	@%p79 bra 	$L__BB10_20;
	shr.u32 	%r345, %r1, 3;
	and.b32  	%r346, %r345, 124;
	mov.u32 	%r347, _ZZN3cub18CUB_300001_SM_10006detail6reduce28DeviceReduceSingleTileKernelINS2_10policy_hubIfyN4cuda3std3__44plusIfEEE10Policy1000EPfSC_iS9_ffNS7_10__identityEEEvT0_T1_T2_T3_T4_T6_E12temp_storage;
	add.s32 	%r348, %r347, %r346;
	st.shared.f32 	[%r348+8], %f418;
$L__BB10_20:
	bar.sync 	0;
	setp.ne.s32 	%p80, %r1, 0;
	@%p80 bra 	$L__BB10_72;
	setp.gt.s32 	%p81, %r67, 32;
	ld.shared.f32 	%f345, [_ZZN3cub18CUB_300001_SM_10006detail6reduce28DeviceReduceSingleTileKernelINS2_10policy_hubIfyN4cuda3std3__44plusIfEEE10Policy1000EPfSC_iS9_ffNS7_10__identityEEEvT0_T1_T2_T3_T4_T6_E12temp_storage+12];
	add.f32 	%f346, %f418, %f345;
	selp.f32 	%f347, %f346, %f418, %p81;
	setp.gt.s32 	%p82, %r67, 64;
	ld.shared.f32 	%f348, [_ZZN3cub18CUB_300001_SM_10006detail6reduce28DeviceReduceSingleTileKernelINS2_10policy_hubIfyN4cuda3std3__44plusIfEEE10Policy1000EPfSC_iS9_ffNS7_10__identityEEEvT0_T1_T2_T3_T4_T6_E12temp_storage+16];
	add.f32 	%f349, %f348, %f347;
	selp.f32 	%f350, %f349, %f347, %p82;
	setp.gt.s32 	%p83, %r67, 96;
	ld.shared.f32 	%f351, [_ZZN3cub18CUB_300001_SM_10006detail6reduce28DeviceReduceSingleTileKernelINS2_10policy_hubIfyN4cuda3std3__44plusIfEEE10Policy1000EPfSC_iS9_ffNS7_10__identityEEEvT0_T1_T2_T3_T4_T6_E12temp_storage+20];
	add.f32 	%f352, %f351, %f350;
	selp.f32 	%f353, %f352, %f350, %p83;
	setp.gt.s32 	%p84, %r67, 128;
	ld.shared.f32 	%f354, [_ZZN3cub18CUB_300001_SM_10006detail6reduce28DeviceReduceSingleTileKernelINS2_10policy_hubIfyN4cuda3std3__44plusIfEEE10Policy1000EPfSC_iS9_ffNS7_10__identityEEEvT0_T1_T2_T3_T4_T6_E12temp_storage+24];
	add.f32 	%f355, %f354, %f353;
	selp.f32 	%f356, %f355, %f353, %p84;
	setp.gt.s32 	%p85, %r67, 160;
	ld.shared.f32 	%f357, [_ZZN3cub18CUB_300001_SM_10006detail6reduce28DeviceReduceSingleTileKernelINS2_10policy_hubIfyN4cuda3std3__44plusIfEEE10Policy1000EPfSC_iS9_ffNS7_10__identityEEEvT0_T1_T2_T3_T4_T6_E12temp_storage+28];
	add.f32 	%f358, %f357, %f356;
	selp.f32 	%f359, %f358, %f356, %p85;
	setp.gt.s32 	%p86, %r67, 192;
	ld.shared.f32 	%f360, [_ZZN3cub18CUB_300001_SM_10006detail6reduce28DeviceReduceSingleTileKernelINS2_10policy_hubIfyN4cuda3std3__44plusIfEEE10Policy1000EPfSC_iS9_ffNS7_10__identityEEEvT0_T1_T2_T3_T4_T6_E12temp_storage+32];
	add.f32 	%f361, %f360, %f359;
	selp.f32 	%f362, %f361, %f359, %p86;
	setp.gt.s32 	%p87, %r67, 224;
	ld.shared.f32 	%f363, [_ZZN3cub18CUB_300001_SM_10006detail6reduce28DeviceReduceSingleTileKernelINS2_10policy_hubIfyN4cuda3std3__44plusIfEEE10Policy1000EPfSC_iS9_ffNS7_10__identityEEEvT0_T1_T2_T3_T4_T6_E12temp_storage+36];
	add.f32 	%f364, %f363, %f362;
	selp.f32 	%f418, %f364, %f362, %p87;
	bra.uni 	$L__BB10_72;
$L__BB10_22:
	mov.u32 	%r13, %tid.x;
	shl.b32 	%r224, %r13, 2;
	mul.wide.u32 	%rd86, %r224, 4;
	add.s64 	%rd76, %rd16, %rd86;
	// begin inline asm
	ld.global.nc.v2.u64 {%rd74, %rd75}, [%rd76];
	// end inline asm
	mov.b64 	{%r225, %r226}, %rd75;
	mov.b64 	{%r227, %r228}, %rd74;
	mov.b32 	%f225, %r228;
	mov.b32 	%f226, %r227;
	mov.b32 	%f227, %r226;
	mov.b32 	%f228, %r225;
	add.s64 	%rd79, %rd76, 4096;
	// begin inline asm
	ld.global.nc.v2.u64 {%rd77, %rd78}, [%rd79];
	// end inline asm
	mov.b64 	{%r229, %r230}, %rd78;
	mov.b64 	{%r231, %r232}, %rd77;
	mov.b32 	%f229, %r232;
	mov.b32 	%f230, %r231;
	mov.b32 	%f231, %r230;
	mov.b32 	%f232, %r229;
	add.s64 	%rd82, %rd76, 8192;
	// begin inline asm
	ld.global.nc.v2.u64 {%rd80, %rd81}, [%rd82];
	// end inline asm
	mov.b64 	{%r233, %r234}, %rd81;
	mov.b64 	{%r235, %r236}, %rd80;
	mov.b32 	%f233, %r236;
	mov.b32 	%f234, %r235;
	mov.b32 	%f235, %r234;
	mov.b32 	%f236, %r233;
	add.s64 	%rd85, %rd76, 12288;
	// begin inline asm
	ld.global.nc.v2.u64 {%rd83, %rd84}, [%rd85];
	// end inline asm
	mov.b64 	{%r237, %r238}, %rd84;
	mov.b64 	{%r239, %r240}, %rd83;
	mov.b32 	%f237, %r240;
	mov.b32 	%f238, %r239;
	mov.b32 	%f239, %r238;
	mov.b32 	%f240, %r237;
	add.f32 	%f241, %f226, %f225;
	add.f32 	%f242, %f228, %f227;
	add.f32 	%f243, %f230, %f229;
	add.f32 	%f244, %f232, %f231;
	add.f32 	%f245, %f234, %f233;
	add.f32 	%f246, %f236, %f235;
	add.f32 	%f247, %f238, %f237;
	add.f32 	%f248, %f240, %f239;
	add.f32 	%f249, %f241, %f242;
	add.f32 	%f250, %f243, %f244;
	add.f32 	%f251, %f245, %f246;
	add.f32 	%f252, %f247, %f248;
	add.f32 	%f253, %f249, %f250;
	add.f32 	%f254, %f251, %f252;
	add.f32 	%f404, %f253, %f254;
	setp.lt.u32 	%p50, %r67, 8192;
	mov.b32 	%r387, 4096;
	@%p50 bra 	$L__BB10_26;
	add.s32 	%r14, %r67, -4096;
	mov.b32 	%r387, 4096;
$L__BB10_24:
	mul.wide.s32 	%rd99, %r387, 4;
	add.s64 	%rd89, %rd76, %rd99;
	// begin inline asm
	ld.global.nc.v2.u64 {%rd87, %rd88}, [%rd89];
	// end inline asm
	mov.b64 	{%r242, %r243}, %rd88;
	mov.b64 	{%r244, %r245}, %rd87;
	mov.b32 	%f255, %r245;
	mov.b32 	%f256, %r244;
	mov.b32 	%f257, %r243;
	mov.b32 	%f258, %r242;
	add.s64 	%rd92, %rd89, 4096;
	// begin inline asm
	ld.global.nc.v2.u64 {%rd90, %rd91}, [%rd92];
	// end inline asm
	mov.b64 	{%r246, %r247}, %rd91;
	mov.b64 	{%r248, %r249}, %rd90;
	mov.b32 	%f259, %r249;
	mov.b32 	%f260, %r248;
	mov.b32 	%f261, %r247;
	mov.b32 	%f262, %r246;
	add.s64 	%rd95, %rd89, 8192;
	// begin inline asm
	ld.global.nc.v2.u64 {%rd93, %rd94}, [%rd95];
	// end inline asm
	mov.b64 	{%r250, %r251}, %rd94;
	mov.b64 	{%r252, %r253}, %rd93;
	mov.b32 	%f263, %r253;
	mov.b32 	%f264, %r252;
	mov.b32 	%f265, %r251;
	mov.b32 	%f266, %r250;
	add.s64 	%rd98, %rd89, 12288;
	// begin inline asm
	ld.global.nc.v2.u64 {%rd96, %rd97}, [%rd98];
	// end inline asm
	mov.b64 	{%r254, %r255}, %rd97;
	mov.b64 	{%r256, %r257}, %rd96;
	mov.b32 	%f267, %r257;
	mov.b32 	%f268, %r256;
	mov.b32 	%f269, %r255;
	mov.b32 	%f270, %r254;
	add.f32 	%f271, %f404, %f256;
	add.f32 	%f272, %f255, %f258;
	add.f32 	%f273, %f257, %f260;
	add.f32 	%f274, %f259, %f262;
	add.f32 	%f275, %f261, %f264;
	add.f32 	%f276, %f263, %f266;
	add.f32 	%f277, %f265, %f268;
	add.f32 	%f278, %f267, %f270;
	add.f32 	%f279, %f271, %f272;
	add.f32 	%f280, %f273, %f274;
	add.f32 	%f281, %f275, %f276;
	add.f32 	%f282, %f277, %f278;
	add.f32 	%f283, %f279, %f280;
	add.f32 	%f284, %f281, %f282;
	add.f32 	%f285, %f283, %f284;
	add.f32 	%f404, %f285, %f269;
	sub.s32 	%r258, %r67, %r387;
	setp.lt.s32 	%p51, %r258, 4096;
	@%p51 bra 	$L__BB10_34;
	add.s32 	%r387, %r387, 4096;
	setp.le.s32 	%p52, %r387, %r14;
	@%p52 bra 	$L__BB10_24;
$L__BB10_26:
	setp.le.s32 	%p53, %r67, %r387;
	@%p53 bra 	$L__BB10_34;
	sub.s32 	%r18, %r67, %r387;
	setp.ge.s32 	%p54, %r13, %r18;
	@%p54 bra 	$L__BB10_34;
	not.b32 	%r259, %r13;
	add.s32 	%r260, %r67, %r259;
	sub.s32 	%r19, %r260, %r387;
	and.b32  	%r261, %r19, 768;
	setp.eq.s32 	%p55, %r261, 768;
	mov.u32 	%r391, %r13;
	@%p55 bra 	$L__BB10_31;
	add.s32 	%r389, %r13, %r387;
	shr.u32 	%r262, %r19, 8;
	add.s32 	%r263, %r262, 1;
	and.b32  	%r264, %r263, 3;
	neg.s32 	%r388, %r264;
	mov.u32 	%r391, %r13;
$L__BB10_30:
	.pragma "nounroll";
	mul.wide.u32 	%rd101, %r389, 4;
	add.s64 	%rd100, %rd16, %rd101;
	// begin inline asm
	ld.global.nc.u32 %r265, [%rd100];
	// end inline asm
	mov.b32 	%f287, %r265;
	add.f32 	%f404, %f404, %f287;
	add.s32 	%r391, %r391, 256;
	add.s32 	%r389, %r389, 256;
	add.s32 	%r388, %r388, 1;
	setp.ne.s32 	%p56, %r388, 0;
	@%p56 bra 	$L__BB10_30;
$L__BB10_31:
	setp.lt.u32 	%p57, %r19, 768;
	@%p57 bra 	$L__BB10_34;
	cvt.u64.u32 	%rd102, %r391;
	cvt.u64.u32 	%rd103, %r387;
	add.s64 	%rd104, %rd102, %rd103;
	shl.b64 	%rd105, %rd104, 2;
	add.s64 	%rd106, %rd105, %rd16;
	add.s64 	%rd122, %rd106, 2048;
	add.s32 	%r392, %r391, %r387;
$L__BB10_33:
	mul.wide.u32 	%rd111, %r392, 4;
	add.s64 	%rd107, %rd16, %rd111;
	// begin inline asm
	ld.global.nc.u32 %r266, [%rd107];
	// end inline asm
	mov.b32 	%f288, %r266;
	add.f32 	%f289, %f404, %f288;
	add.s64 	%rd108, %rd122, -1024;
	// begin inline asm
	ld.global.nc.u32 %r267, [%rd108];
	// end inline asm
	mov.b32 	%f290, %r267;
	add.f32 	%f291, %f289, %f290;
	// begin inline asm
	ld.global.nc.u32 %r268, [%rd122];
	// end inline asm
	mov.b32 	%f292, %r268;
	add.f32 	%f293, %f291, %f292;
	add.s64 	%rd110, %rd122, 1024;
	// begin inline asm
	ld.global.nc.u32 %r269, [%rd110];
	// end inline asm
	mov.b32 	%f294, %r269;
	add.f32 	%f404, %f293, %f294;
	add.s32 	%r391, %r391, 1024;
	add.s64 	%rd122, %rd122, 4096;
	add.s32 	%r392, %r392, 1024;
	setp.lt.s32 	%p58, %r391, %r18;
	@%p58 bra 	$L__BB10_33;
$L__BB10_34:
	// begin inline asm
	mov.u32 %r270, %laneid;
	// end inline asm
	mov.b32 	%r272, %f404;
	mov.b32 	%r273, 1;
	mov.b32 	%r294, 31;
	mov.b32 	%r295, -1;
	// begin inline asm
	shfl.sync.down.b32 %r271, %r272, %r273, %r294, %r295;
	// end inline asm
	setp.gt.s32 	%p59, %r270, 30;
	mov.b32 	%f295, %r271;
	add.f32 	%f296, %f404, %f295;
	selp.f32 	%f297, %f404, %f296, %p59;
	mov.b32 	%r277, %f297;
	mov.b32 	%r278, 2;
	// begin inline asm
	shfl.sync.down.b32 %r276, %r277, %r278, %r294, %r295;
	// end inline asm
	setp.gt.s32 	%p60, %r270, 29;
	mov.b32 	%f298, %r276;
	add.f32 	%f299, %f297, %f298;
	selp.f32 	%f300, %f297, %f299, %p60;
	mov.b32 	%r282, %f300;
	mov.b32 	%r283, 4;
	// begin inline asm
	shfl.sync.down.b32 %r281, %r282, %r283, %r294, %r295;
	// end inline asm
	setp.gt.s32 	%p61, %r270, 27;
	mov.b32 	%f301, %r281;
	add.f32 	%f302, %f300, %f301;
	selp.f32 	%f303, %f300, %f302, %p61;
	mov.b32 	%r287, %f303;
	mov.b32 	%r288, 8;
	// begin inline asm
	shfl.sync.down.b32 %r286, %r287, %r288, %r294, %r295;
	// end inline asm
	setp.gt.s32 	%p62, %r270, 23;
	mov.b32 	%f304, %r286;
	add.f32 	%f305, %f303, %f304;
	selp.f32 	%f306, %f303, %f305, %p62;
	mov.b32 	%r292, %f306;
	mov.b32 	%r293, 16;
	// begin inline asm
	shfl.sync.down.b32 %r291, %r292, %r293, %r294, %r295;
	// end inline asm
	setp.gt.s32 	%p63, %r270, 15;
	mov.b32 	%f307, %r291;
	add.f32 	%f26, %f306, %f307;
	selp.f32 	%f418, %f306, %f26, %p63;
	setp.ne.s32 	%p64, %r270, 0;
	@%p64 bra 	$L__BB10_36;
	shr.u32 	%r296, %r13, 3;
	and.b32  	%r297, %r296, 124;
	mov.u32 	%r298, _ZZN3cub18CUB_300001_SM_10006detail6reduce28DeviceReduceSingleTileKernelINS2_10policy_hubIfyN4cuda3std3__44plusIfEEE10Policy1000EPfSC_iS9_ffNS7_10__identityEEEvT0_T1_T2_T3_T4_T6_E12temp_storage;
	add.s32 	%r299, %r298, %r297;
	st.shared.f32 	[%r299+8], %f26;
$L__BB10_36:
	bar.sync 	0;
	setp.ne.s32 	%p65, %r13, 0;
	@%p65 bra 	$L__BB10_72;
	ld.shared.f32 	%f308, [_ZZN3cub18CUB_300001_SM_10006detail6reduce28DeviceReduceSingleTileKernelINS2_10policy_hubIfyN4cuda3std3__44plusIfEEE10Policy1000EPfSC_iS9_ffNS7_10__identityEEEvT0_T1_T2_T3_T4_T6_E12temp_storage+12];
	add.f32 	%f309, %f418, %f308;
	ld.shared.f32 	%f310, [_ZZN3cub18CUB_300001_SM_10006detail6reduce28DeviceReduceSingleTileKernelINS2_10policy_hubIfyN4cuda3std3__44plusIfEEE10Policy1000EPfSC_iS9_ffNS7_10__identityEEEvT0_T1_T2_T3_T4_T6_E12temp_storage+16];
	add.f32 	%f311, %f309, %f310;
	ld.shared.f32 	%f312, [_ZZN3cub18CUB_300001_SM_10006detail6reduce28DeviceReduceSingleTileKernelINS2_10policy_hubIfyN4cuda3std3__44plusIfEEE10Policy1000EPfSC_iS9_ffNS7_10__identityEEEvT0_T1_T2_T3_T4_T6_E12temp_storage+20];
	add.f32 	%f313, %f311, %f312;
	ld.shared.f32 	%f314, [_ZZN3cub18CUB_300001_SM_10006detail6reduce28DeviceReduceSingleTileKernelINS2_10policy_hubIfyN4cuda3std3__44plusIfEEE10Policy1000EPfSC_iS9_ffNS7_10__identityEEEvT0_T1_T2_T3_T4_T6_E12temp_storage+24];
	add.f32 	%f315, %f313, %f314;
	ld.shared.f32 	%f316, [_ZZN3cub18CUB_300001_SM_10006detail6reduce28DeviceReduceSingleTileKernelINS2_10policy_hubIfyN4cuda3std3__44plusIfEEE10Policy1000EPfSC_iS9_ffNS7_10__identityEEEvT0_T1_T2_T3_T4_T6_E12temp_storage+28];
	add.f32 	%f317, %f315, %f316;
	ld.shared.f32 	%f318, [_ZZN3cub18CUB_300001_SM_10006detail6reduce28DeviceReduceSingleTileKernelINS2_10policy_hubIfyN4cuda3std3__44plusIfEEE10Policy1000EPfSC_iS9_ffNS7_10__identityEEEvT0_T1_T2_T3_T4_T6_E12temp_storage+32];
	add.f32 	%f319, %f317, %f318;
	ld.shared.f32 	%f320, [_ZZN3cub18CUB_300001_SM_10006detail6reduce28DeviceReduceSingleTileKernelINS2_10policy_hubIfyN4cuda3std3__44plusIfEEE10Policy1000EPfSC_iS9_ffNS7_10__identityEEEvT0_T1_T2_T3_T4_T6_E12temp_storage+36];
	add.f32 	%f418, %f319, %f320;
	bra.uni 	$L__BB10_72;
$L__BB10_38:
	setp.gt.s32 	%p3, %r67, 4095;
	@%p3 bra 	$L__BB10_56;
	mov.u32 	%r34, %tid.x;
	setp.ge.s32 	%p20, %r34, %r67;
	mov.f32 	%f410, 0f00000000;
	mov.u32 	%r397, %r34;
	@%p20 bra 	$L__BB10_41;
	mul.wide.u32 	%rd66, %r34, 4;
	add.s64 	%rd65, %rd16, %rd66;
	// begin inline asm
	ld.global.nc.u32 %r144, [%rd65];
	// end inline asm
	mov.b32 	%f410, %r144;
	add.s32 	%r397, %r34, 256;
$L__BB10_41:
	setp.ge.s32 	%p21, %r397, %r67;
	@%p21 bra 	$L__BB10_47;
	not.b32 	%r145, %r397;
	add.s32 	%r37, %r67, %r145;
	and.b32  	%r146, %r37, 768;
	setp.eq.s32 	%p22, %r146, 768;
	@%p22 bra 	$L__BB10_45;
	mul.wide.u32 	%rd67, %r397, 4;
	add.s64 	%rd123, %rd16, %rd67;
	shr.u32 	%r147, %r37, 8;
	add.s32 	%r148, %r147, 1;
	and.b32  	%r149, %r148, 3;
	neg.s32 	%r395, %r149;
$L__BB10_44:
	.pragma "nounroll";
	// begin inline asm
	ld.global.nc.u32 %r150, [%rd123];
	// end inline asm
	mov.b32 	%f157, %r150;
	add.f32 	%f410, %f410, %f157;
	add.s32 	%r397, %r397, 256;
	add.s64 	%rd123, %rd123, 1024;
	add.s32 	%r395, %r395, 1;
	setp.ne.s32 	%p23, %r395, 0;
	@%p23 bra 	$L__BB10_44;
$L__BB10_45:
	setp.lt.u32 	%p24, %r37, 768;
	@%p24 bra 	$L__BB10_47;
$L__BB10_46:
	mul.wide.s32 	%rd73, %r397, 4;
	add.s64 	%rd69, %rd16, %rd73;
	// begin inline asm
	ld.global.nc.u32 %r151, [%rd69];
	// end inline asm
	mov.b32 	%f158, %r151;
	add.f32 	%f159, %f410, %f158;
	add.s64 	%rd70, %rd69, 1024;
	// begin inline asm
	ld.global.nc.u32 %r152, [%rd70];
	// end inline asm
	mov.b32 	%f160, %r152;
	add.f32 	%f161, %f159, %f160;
	add.s64 	%rd71, %rd69, 2048;
	// begin inline asm
	ld.global.nc.u32 %r153, [%rd71];
	// end inline asm
	mov.b32 	%f162, %r153;
	add.f32 	%f163, %f161, %f162;
	add.s64 	%rd72, %rd69, 3072;
	// begin inline asm
	ld.global.nc.u32 %r154, [%rd72];
	// end inline asm
	mov.b32 	%f164, %r154;
	add.f32 	%f410, %f163, %f164;
	add.s32 	%r397, %r397, 1024;
	setp.lt.s32 	%p25, %r397, %r67;
	@%p25 bra 	$L__BB10_46;
$L__BB10_47:
	setp.lt.s32 	%p26, %r67, 256;
	@%p26 bra 	$L__BB10_52;
	// begin inline asm
	mov.u32 %r193, %laneid;
	// end inline asm
	mov.b32 	%r195, %f410;
	mov.b32 	%r196, 1;
	mov.b32 	%r217, 31;
	mov.b32 	%r218, -1;
	// begin inline asm
	shfl.sync.down.b32 %r194, %r195, %r196, %r217, %r218;
	// end inline asm
	setp.gt.s32 	%p42, %r193, 30;
	mov.b32 	%f199, %r194;
	add.f32 	%f200, %f410, %f199;
	selp.f32 	%f201, %f410, %f200, %p42;
	mov.b32 	%r200, %f201;
	mov.b32 	%r201, 2;
	// begin inline asm
	shfl.sync.down.b32 %r199, %r200, %r201, %r217, %r218;
	// end inline asm
	setp.gt.s32 	%p43, %r193, 29;
	mov.b32 	%f202, %r199;
	add.f32 	%f203, %f201, %f202;
	selp.f32 	%f204, %f201, %f203, %p43;
	mov.b32 	%r205, %f204;
	mov.b32 	%r206, 4;
	// begin inline asm
	shfl.sync.down.b32 %r204, %r205, %r206, %r217, %r218;
	// end inline asm
	setp.gt.s32 	%p44, %r193, 27;
	mov.b32 	%f205, %r204;
	add.f32 	%f206, %f204, %f205;
	selp.f32 	%f207, %f204, %f206, %p44;
	mov.b32 	%r210, %f207;
	mov.b32 	%r211, 8;
	// begin inline asm
	shfl.sync.down.b32 %r209, %r210, %r211, %r217, %r218;
	// end inline asm
	setp.gt.s32 	%p45, %r193, 23;
	mov.b32 	%f208, %r209;
	add.f32 	%f209, %f207, %f208;
	selp.f32 	%f210, %f207, %f209, %p45;
	mov.b32 	%r215, %f210;
	mov.b32 	%r216, 16;
	// begin inline asm
	shfl.sync.down.b32 %r214, %r215, %r216, %r217, %r218;
	// end inline asm
	setp.gt.s32 	%p46, %r193, 15;
	mov.b32 	%f211, %r214;
	add.f32 	%f38, %f210, %f211;
	selp.f32 	%f418, %f210, %f38, %p46;
	setp.ne.s32 	%p47, %r193, 0;
	@%p47 bra 	$L__BB10_50;
	shr.u32 	%r219, %r34, 3;
	and.b32  	%r220, %r219, 124;
	mov.u32 	%r221, _ZZN3cub18CUB_300001_SM_10006detail6reduce28DeviceReduceSingleTileKernelINS2_10policy_hubIfyN4cuda3std3__44plusIfEEE10Policy1000EPfSC_iS9_ffNS7_10__identityEEEvT0_T1_T2_T3_T4_T6_E12temp_storage;
	add.s32 	%r222, %r221, %r220;
	st.shared.f32 	[%r222+8], %f38;
$L__BB10_50:
	bar.sync 	0;
	setp.ne.s32 	%p48, %r34, 0;
	@%p48 bra 	$L__BB10_72;
	ld.shared.f32 	%f212, [_ZZN3cub18CUB_300001_SM_10006detail6reduce28DeviceReduceSingleTileKernelINS2_10policy_hubIfyN4cuda3std3__44plusIfEEE10Policy1000EPfSC_iS9_ffNS7_10__identityEEEvT0_T1_T2_T3_T4_T6_E12temp_storage+12];
	add.f32 	%f213, %f418, %f212;
	ld.shared.f32 	%f214, [_ZZN3cub18CUB_300001_SM_10006detail6reduce28DeviceReduceSingleTileKernelINS2_10policy_hubIfyN4cuda3std3__44plusIfEEE10Policy1000EPfSC_iS9_ffNS7_10__identityEEEvT0_T1_T2_T3_T4_T6_E12temp_storage+16];
	add.f32 	%f215, %f213, %f214;
	ld.shared.f32 	%f216, [_ZZN3cub18CUB_300001_SM_10006detail6reduce28DeviceReduceSingleTileKernelINS2_10policy_hubIfyN4cuda3std3__44plusIfEEE10Policy1000EPfSC_iS9_ffNS7_10__identityEEEvT0_T1_T2_T3_T4_T6_E12temp_storage+20];
	add.f32 	%f217, %f215, %f216;
	ld.shared.f32 	%f218, [_ZZN3cub18CUB_300001_SM_10006detail6reduce28DeviceReduceSingleTileKernelINS2_10policy_hubIfyN4cuda3std3__44plusIfEEE10Policy1000EPfSC_iS9_ffNS7_10__identityEEEvT0_T1_T2_T3_T4_T6_E12temp_storage+24];
	add.f32 	%f219, %f217, %f218;
	ld.shared.f32 	%f220, [_ZZN3cub18CUB_300001_SM_10006detail6reduce28DeviceReduceSingleTileKernelINS2_10policy_hubIfyN4cuda3std3__44plusIfEEE10Policy1000EPfSC_iS9_ffNS7_10__identityEEEvT0_T1_T2_T3_T4_T6_E12temp_storage+28];
	add.f32 	%f221, %f219, %f220;
	ld.shared.f32 	%f222, [_ZZN3cub18CUB_300001_SM_10006detail6reduce28DeviceReduceSingleTileKernelINS2_10policy_hubIfyN4cuda3std3__44plusIfEEE10Policy1000EPfSC_iS9_ffNS7_10__identityEEEvT0_T1_T2_T3_T4_T6_E12temp_storage+32];
	add.f32 	%f223, %f221, %f222;
	ld.shared.f32 	%f224, [_ZZN3cub18CUB_300001_SM_10006detail6reduce28DeviceReduceSingleTileKernelINS2_10policy_hubIfyN4cuda3std3__44plusIfEEE10Policy1000EPfSC_iS9_ffNS7_10__identityEEEvT0_T1_T2_T3_T4_T6_E12temp_storage+36];
	add.f32 	%f418, %f223, %f224;
	bra.uni 	$L__BB10_72;
$L__BB10_52:
	// begin inline asm
	mov.u32 %r155, %laneid;
	// end inline asm
	and.b32  	%r181, %r34, 992;
	add.s32 	%r182, %r181, 32;
	setp.gt.s32 	%p27, %r182, %r67;
	not.b32 	%r183, %r181;
	add.s32 	%r184, %r67, %r183;
	selp.b32 	%r179, %r184, 31, %p27;
	mov.b32 	%r157, %f410;
	mov.b32 	%r158, 1;
	mov.b32 	%r180, -1;
	// begin inline asm
	shfl.sync.down.b32 %r156, %r157, %r158, %r179, %r180;
	// end inline asm
	setp.lt.s32 	%p28, %r155, %r179;
	mov.b32 	%f165, %r156;
	add.f32 	%f166, %f410, %f165;
	selp.f32 	%f167, %f166, %f410, %p28;
	mov.b32 	%r162, %f167;
	mov.b32 	%r163, 2;
	// begin inline asm
	shfl.sync.down.b32 %r161, %r162, %r163, %r179, %r180;
	// end inline asm
	add.s32 	%r185, %r155, 2;
	setp.gt.s32 	%p29, %r185, %r179;
	mov.b32 	%f168, %r161;
	add.f32 	%f169, %f167, %f168;
	selp.f32 	%f170, %f167, %f169, %p29;
	mov.b32 	%r167, %f170;
	mov.b32 	%r168, 4;
	// begin inline asm
	shfl.sync.down.b32 %r166, %r167, %r168, %r179, %r180;
	// end inline asm
	add.s32 	%r186, %r155, 4;
	setp.gt.s32 	%p30, %r186, %r179;
	mov.b32 	%f171, %r166;
	add.f32 	%f172, %f170, %f171;
	selp.f32 	%f173, %f170, %f172, %p30;
	mov.b32 	%r172, %f173;
	mov.b32 	%r173, 8;
	// begin inline asm
	shfl.sync.down.b32 %r171, %r172, %r173, %r179, %r180;
	// end inline asm
	add.s32 	%r187, %r155, 8;
	setp.gt.s32 	%p31, %r187, %r179;
	mov.b32 	%f174, %r171;
	add.f32 	%f175, %f173, %f174;
	selp.f32 	%f176, %f173, %f175, %p31;
	mov.b32 	%r177, %f176;
	mov.b32 	%r178, 16;
	// begin inline asm
	shfl.sync.down.b32 %r176, %r177, %r178, %r179, %r180;
	// end inline asm
	add.s32 	%r188, %r155, 16;
	setp.gt.s32 	%p32, %r188, %r179;
	mov.b32 	%f177, %r176;
	add.f32 	%f178, %f176, %f177;
	selp.f32 	%f418, %f176, %f178, %p32;
	setp.ne.s32 	%p33, %r155, 0;
	@%p33 bra 	$L__BB10_54;
	shr.u32 	%r189, %r34, 3;
	and.b32  	%r190, %r189, 124;
	mov.u32 	%r191, _ZZN3cub18CUB_300001_SM_10006detail6reduce28DeviceReduceSingleTileKernelINS2_10policy_hubIfyN4cuda3std3__44plusIfEEE10Policy1000EPfSC_iS9_ffNS7_10__identityEEEvT0_T1_T2_T3_T4_T6_E12temp_storage;
	add.s32 	%r192, %r191, %r190;
	st.shared.f32 	[%r192+8], %f418;
$L__BB10_54:
	bar.sync 	0;
	setp.ne.s32 	%p34, %r34, 0;
	@%p34 bra 	$L__BB10_72;
	setp.gt.s32 	%p35, %r67, 32;
	ld.shared.f32 	%f179, [_ZZN3cub18CUB_300001_SM_10006detail6reduce28DeviceReduceSingleTileKernelINS2_10policy_hubIfyN4cuda3std3__44plusIfEEE10Policy1000EPfSC_iS9_ffNS7_10__identityEEEvT0_T1_T2_T3_T4_T6_E12temp_storage+12];
	add.f32 	%f180, %f418, %f179;
	selp.f32 	%f181, %f180, %f418, %p35;
	setp.gt.s32 	%p36, %r67, 64;
	ld.shared.f32 	%f182, [_ZZN3cub18CUB_300001_SM_10006detail6reduce28DeviceReduceSingleTileKernelINS2_10policy_hubIfyN4cuda3std3__44plusIfEEE10Policy1000EPfSC_iS9_ffNS7_10__identityEEEvT0_T1_T2_T3_T4_T6_E12temp_storage+16];
	add.f32 	%f183, %f182, %f181;
	selp.f32 	%f184, %f183, %f181, %p36;
	setp.gt.s32 	%p37, %r67, 96;
	ld.shared.f32 	%f185, [_ZZN3cub18CUB_300001_SM_10006detail6reduce28DeviceReduceSingleTileKernelINS2_10policy_hubIfyN4cuda3std3__44plusIfEEE10Policy1000EPfSC_iS9_ffNS7_10__identityEEEvT0_T1_T2_T3_T4_T6_E12temp_storage+20];
	add.f32 	%f186, %f185, %f184;
	selp.f32 	%f187, %f186, %f184, %p37;
	setp.gt.s32 	%p38, %r67, 128;
	ld.shared.f32 	%f188, [_ZZN3cub18CUB_300001_SM_10006detail6reduce28DeviceReduceSingleTileKernelINS2_10policy_hubIfyN4cuda3std3__44plusIfEEE10Policy1000EPfSC_iS9_ffNS7_10__identityEEEvT0_T1_T2_T3_T4_T6_E12temp_storage+24];
	add.f32 	%f189, %f188, %f187;
	selp.f32 	%f190, %f189, %f187, %p38;
	setp.gt.s32 	%p39, %r67, 160;
	ld.shared.f32 	%f191, [_ZZN3cub18CUB_300001_SM_10006detail6reduce28DeviceReduceSingleTileKernelINS2_10policy_hubIfyN4cuda3std3__44plusIfEEE10Policy1000EPfSC_iS9_ffNS7_10__identityEEEvT0_T1_T2_T3_T4_T6_E12temp_storage+28];
	add.f32 	%f192, %f191, %f190;
	selp.f32 	%f193, %f192, %f190, %p39;
	setp.gt.s32 	%p40, %r67, 192;
	ld.shared.f32 	%f194, [_ZZN3cub18CUB_300001_SM_10006detail6reduce28DeviceReduceSingleTileKernelINS2_10policy_hubIfyN4cuda3std3__44plusIfEEE10Policy1000EPfSC_iS9_ffNS7_10__identityEEEvT0_T1_T2_T3_T4_T6_E12temp_storage+32];
	add.f32 	%f195, %f194, %f193;
	selp.f32 	%f196, %f195, %f193, %p40;
	setp.gt.s32 	%p41, %r67, 224;
	ld.shared.f32 	%f197, [_ZZN3cub18CUB_300001_SM_10006detail6reduce28DeviceReduceSingleTileKernelINS2_10policy_hubIfyN4cuda3std3__44plusIfEEE10Policy1000EPfSC_iS9_ffNS7_10__identityEEEvT0_T1_T2_T3_T4_T6_E12temp_storage+36];
	add.f32 	%f198, %f197, %f196;
	selp.f32 	%f418, %f198, %f196, %p41;
	bra.uni 	$L__BB10_72;
$L__BB10_56:
	mov.u32 	%r46, %tid.x;
	mul.wide.u32 	%rd35, %r46, 4;
	add.s64 	%rd19, %rd16, %rd35;
	// begin inline asm
	ld.global.nc.u32 %r68, [%rd19];
	// end inline asm
	mov.b32 	%f59, %r68;
	add.s64 	%rd20, %rd19, 1024;
	// begin inline asm
	ld.global.nc.u32 %r69, [%rd20];
	// end inline asm
	mov.b32 	%f60, %r69;
	add.s64 	%rd21, %rd19, 2048;
	// begin inline asm
	ld.global.nc.u32 %r70, [%rd21];
	// end inline asm
	mov.b32 	%f61, %r70;
	add.s64 	%rd22, %rd19, 3072;
	// begin inline asm
	ld.global.nc.u32 %r71, [%rd22];
	// end inline asm
	mov.b32 	%f62, %r71;
	add.s64 	%rd23, %rd19, 4096;
	// begin inline asm
	ld.global.nc.u32 %r72, [%rd23];
	// end inline asm
	mov.b32 	%f63, %r72;
	add.s64 	%rd24, %rd19, 5120;
	// begin inline asm
	ld.global.nc.u32 %r73, [%rd24];
	// end inline asm
	mov.b32 	%f64, %r73;
	add.s64 	%rd25, %rd19, 6144;
	// begin inline asm
	ld.global.nc.u32 %r74, [%rd25];
	// end inline asm
	mov.b32 	%f65, %r74;
	add.s64 	%rd26, %rd19, 7168;
	// begin inline asm
	ld.global.nc.u32 %r75, [%rd26];
	// end inline asm
	mov.b32 	%f66, %r75;
	add.s64 	%rd27, %rd19, 8192;
	// begin inline asm
	ld.global.nc.u32 %r76, [%rd27];
	// end inline asm
	mov.b32 	%f67, %r76;
	add.s64 	%rd28, %rd19, 9216;
	// begin inline asm
	ld.global.nc.u32 %r77, [%rd28];
	// end inline asm
	mov.b32 	%f68, %r77;
	add.s64 	%rd29, %rd19, 10240;
	// begin inline asm
	ld.global.nc.u32 %r78, [%rd29];
	// end inline asm
	mov.b32 	%f69, %r78;
	add.s64 	%rd30, %rd19, 11264;
	// begin inline asm
	ld.global.nc.u32 %r79, [%rd30];
	// end inline asm
	mov.b32 	%f70, %r79;
	add.s64 	%rd31, %rd19, 12288;
	// begin inline asm
	ld.global.nc.u32 %r80, [%rd31];
	// end inline asm
	mov.b32 	%f71, %r80;
	add.s64 	%rd32, %rd19, 13312;
	// begin inline asm
	ld.global.nc.u32 %r81, [%rd32];
	// end inline asm
	mov.b32 	%f72, %r81;
	add.s64 	%rd33, %rd19, 14336;
	// begin inline asm
	ld.global.nc.u32 %r82, [%rd33];
	// end inline asm
	mov.b32 	%f73, %r82;
	add.s64 	%rd34, %rd19, 15360;
	// begin inline asm
	ld.global.nc.u32 %r83, [%rd34];
	// end inline asm
	mov.b32 	%f74, %r83;
	add.f32 	%f75, %f59, %f60;
	add.f32 	%f76, %f61, %f62;
	add.f32 	%f77, %f63, %f64;
	add.f32 	%f78, %f65, %f66;
	add.f32 	%f79, %f67, %f68;
	add.f32 	%f80, %f69, %f70;
	add.f32 	%f81, %f71, %f72;
	add.f32 	%f82, %f73, %f74;
	add.f32 	%f83, %f75, %f76;
	add.f32 	%f84, %f77, %f78;
	add.f32 	%f85, %f79, %f80;
	add.f32 	%f86, %f81, %f82;
	add.f32 	%f87, %f83, %f84;
	add.f32 	%f88, %f85, %f86;
	add.f32 	%f417, %f87, %f88;
	setp.lt.u32 	%p4, %r67, 8192;
	mov.b32 	%r400, 4096;
	@%p4 bra 	$L__BB10_60;
	add.s32 	%r47, %r67, -4096;
	mov.b32 	%r400, 4096;
$L__BB10_58:
	mul.wide.s32 	%rd52, %r400, 4;
	add.s64 	%rd36, %rd19, %rd52;
	// begin inline asm
	ld.global.nc.u32 %r86, [%rd36];
	// end inline asm
	mov.b32 	%f89, %r86;
	add.s64 	%rd37, %rd36, 1024;
	// begin inline asm
	ld.global.nc.u32 %r87, [%rd37];
	// end inline asm
	mov.b32 	%f90, %r87;
	add.s64 	%rd38, %rd36, 2048;
	// begin inline asm
	ld.global.nc.u32 %r88, [%rd38];
	// end inline asm
	mov.b32 	%f91, %r88;
	add.s64 	%rd39, %rd36, 3072;
	// begin inline asm
	ld.global.nc.u32 %r89, [%rd39];
	// end inline asm
	mov.b32 	%f92, %r89;
	add.s64 	%rd40, %rd36, 4096;
	// begin inline asm
	ld.global.nc.u32 %r90, [%rd40];
	// end inline asm
	mov.b32 	%f93, %r90;
	add.s64 	%rd41, %rd36, 5120;
	// begin inline asm
	ld.global.nc.u32 %r91, [%rd41];
	// end inline asm
	mov.b32 	%f94, %r91;
	add.s64 	%rd42, %rd36, 6144;
	// begin inline asm
	ld.global.nc.u32 %r92, [%rd42];
	// end inline asm
	mov.b32 	%f95, %r92;
	add.s64 	%rd43, %rd36, 7168;
	// begin inline asm
	ld.global.nc.u32 %r93, [%rd43];
	// end inline asm
	mov.b32 	%f96, %r93;
	add.s64 	%rd44, %rd36, 8192;
	// begin inline asm
	ld.global.nc.u32 %r94, [%rd44];
	// end inline asm
	mov.b32 	%f97, %r94;
	add.s64 	%rd45, %rd36, 9216;
	// begin inline asm
	ld.global.nc.u32 %r95, [%rd45];
	// end inline asm
	mov.b32 	%f98, %r95;
	add.s64 	%rd46, %rd36, 10240;
	// begin inline asm
	ld.global.nc.u32 %r96, [%rd46];
	// end inline asm
	mov.b32 	%f99, %r96;
	add.s64 	%rd47, %rd36, 11264;
	// begin inline asm
	ld.global.nc.u32 %r97, [%rd47];
	// end inline asm
	mov.b32 	%f100, %r97;
	add.s64 	%rd48, %rd36, 12288;
	// begin inline asm
	ld.global.nc.u32 %r98, [%rd48];
	// end inline asm
	mov.b32 	%f101, %r98;
	add.s64 	%rd49, %rd36, 13312;
	// begin inline asm
	ld.global.nc.u32 %r99, [%rd49];
	// end inline asm
	mov.b32 	%f102, %r99;
	add.s64 	%rd50, %rd36, 14336;
	// begin inline asm
	ld.global.nc.u32 %r100, [%rd50];
	// end inline asm
	mov.b32 	%f103, %r100;
	add.s64 	%rd51, %rd36, 15360;
	// begin inline asm
	ld.global.nc.u32 %r101, [%rd51];
	// end inline asm
	mov.b32 	%f104, %r101;
	add.f32 	%f105, %f417, %f89;
	add.f32 	%f106, %f90, %f91;
	add.f32 	%f107, %f92, %f93;
	add.f32 	%f108, %f94, %f95;
	add.f32 	%f109, %f96, %f97;
	add.f32 	%f110, %f98, %f99;
	add.f32 	%f111, %f100, %f101;
	add.f32 	%f112, %f102, %f103;
	add.f32 	%f113, %f105, %f106;
	add.f32 	%f114, %f107, %f108;
	add.f32 	%f115, %f109, %f110;
	add.f32 	%f116, %f111, %f112;
	add.f32 	%f117, %f113, %f114;
	add.f32 	%f118, %f115, %f116;
	add.f32 	%f119, %f117, %f118;
	add.f32 	%f417, %f119, %f104;
	sub.s32 	%r102, %r67, %r400;
	setp.lt.s32 	%p5, %r102, 4096;
	@%p5 bra 	$L__BB10_68;
	add.s32 	%r400, %r400, 4096;
	setp.le.s32 	%p6, %r400, %r47;
	@%p6 bra 	$L__BB10_58;
$L__BB10_60:
	setp.le.s32 	%p7, %r67, %r400;
	@%p7 bra 	$L__BB10_68;
	sub.s32 	%r51, %r67, %r400;
	setp.ge.s32 	%p8, %r46, %r51;
	@%p8 bra 	$L__BB10_68;
	not.b32 	%r103, %r46;
	add.s32 	%r104, %r67, %r103;
	sub.s32 	%r52, %r104, %r400;
	and.b32  	%r105, %r52, 768;
	setp.eq.s32 	%p9, %r105, 768;
	mov.u32 	%r404, %r46;
	@%p9 bra 	$L__BB10_65;
	add.s32 	%r402, %r46, %r400;
	shr.u32 	%r106, %r52, 8;
	add.s32 	%r107, %r106, 1;
	and.b32  	%r108, %r107, 3;
	neg.s32 	%r401, %r108;
	mov.u32 	%r404, %r46;
$L__BB10_64:
	.pragma "nounroll";
	mul.wide.u32 	%rd54, %r402, 4;
	add.s64 	%rd53, %rd16, %rd54;
	// begin inline asm
	ld.global.nc.u32 %r109, [%rd53];
	// end inline asm
	mov.b32 	%f121, %r109;
	add.f32 	%f417, %f417, %f121;
	add.s32 	%r404, %r404, 256;
	add.s32 	%r402, %r402, 256;
	add.s32 	%r401, %r401, 1;
	setp.ne.s32 	%p10, %r401, 0;
	@%p10 bra 	$L__BB10_64;
$L__BB10_65:
	setp.lt.u32 	%p11, %r52, 768;
	@%p11 bra 	$L__BB10_68;
	cvt.u64.u32 	%rd55, %r404;
	cvt.u64.u32 	%rd56, %r400;
	add.s64 	%rd57, %rd55, %rd56;
	shl.b64 	%rd58, %rd57, 2;
	add.s64 	%rd59, %rd58, %rd16;
	add.s64 	%rd124, %rd59, 2048;
	add.s32 	%r405, %r404, %r400;
$L__BB10_67:
	mul.wide.u32 	%rd64, %r405, 4;
	add.s64 	%rd60, %rd16, %rd64;
	// begin inline asm
	ld.global.nc.u32 %r110, [%rd60];
	// end inline asm
	mov.b32 	%f122, %r110;
	add.f32 	%f123, %f417, %f122;
	add.s64 	%rd61, %rd124, -1024;
	// begin inline asm
	ld.global.nc.u32 %r111, [%rd61];
	// end inline asm
	mov.b32 	%f124, %r111;
	add.f32 	%f125, %f123, %f124;
	// begin inline asm
	ld.global.nc.u32 %r112, [%rd124];
	// end inline asm
	mov.b32 	%f126, %r112;
	add.f32 	%f127, %f125, %f126;
	add.s64 	%rd63, %rd124, 1024;
	// begin inline asm
	ld.global.nc.u32 %r113, [%rd63];
	// end inline asm
	mov.b32 	%f128, %r113;
	add.f32 	%f417, %f127, %f128;
	add.s32 	%r404, %r404, 1024;
	add.s64 	%rd124, %rd124, 4096;
	add.s32 	%r405, %r405, 1024;
	setp.lt.s32 	%p12, %r404, %r51;
	@%p12 bra 	$L__BB10_67;
$L__BB10_68:
	// begin inline asm
	mov.u32 %r114, %laneid;
	// end inline asm
	mov.b32 	%r116, %f417;
	mov.b32 	%r117, 1;
	mov.b32 	%r138, 31;
	mov.b32 	%r139, -1;
	// begin inline asm
	shfl.sync.down.b32 %r115, %r116, %r117, %r138, %r139;
	// end inline asm
	setp.gt.s32 	%p13, %r114, 30;
	mov.b32 	%f129, %r115;
	add.f32 	%f130, %f417, %f129;
	selp.f32 	%f131, %f417, %f130, %p13;
	mov.b32 	%r121, %f131;
	mov.b32 	%r122, 2;
	// begin inline asm
	shfl.sync.down.b32 %r120, %r121, %r122, %r138, %r139;
	// end inline asm
	setp.gt.s32 	%p14, %r114, 29;
	mov.b32 	%f132, %r120;
	add.f32 	%f133, %f131, %f132;
	selp.f32 	%f134, %f131, %f133, %p14;
	mov.b32 	%r126, %f134;
	mov.b32 	%r127, 4;
	// begin inline asm
	shfl.sync.down.b32 %r125, %r126, %r127, %r138, %r139;
	// end inline asm
	setp.gt.s32 	%p15, %r114, 27;
	mov.b32 	%f135, %r125;
	add.f32 	%f136, %f134, %f135;
	selp.f32 	%f137, %f134, %f136, %p15;
	mov.b32 	%r131, %f137;
	mov.b32 	%r132, 8;
	// begin inline asm
	shfl.sync.down.b32 %r130, %r131, %r132, %r138, %r139;
	// end inline asm
	setp.gt.s32 	%p16, %r114, 23;
	mov.b32 	%f138, %r130;
	add.f32 	%f139, %f137, %f138;
	selp.f32 	%f140, %f137, %f139, %p16;
	mov.b32 	%r136, %f140;
	mov.b32 	%r137, 16;
	// begin inline asm
	shfl.sync.down.b32 %r135, %r136, %r137, %r138, %r139;
	// end inline asm
	setp.gt.s32 	%p17, %r114, 15;
	mov.b32 	%f141, %r135;
	add.f32 	%f54, %f140, %f141;
	selp.f32 	%f418, %f140, %f54, %p17;
	setp.ne.s32 	%p18, %r114, 0;
	@%p18 bra 	$L__BB10_70;
	shr.u32 	%r140, %r46, 3;
	and.b32  	%r141, %r140, 124;
	mov.u32 	%r142, _ZZN3cub18CUB_300001_SM_10006detail6reduce28DeviceReduceSingleTileKernelINS2_10policy_hubIfyN4cuda3std3__44plusIfEEE10Policy1000EPfSC_iS9_ffNS7_10__identityEEEvT0_T1_T2_T3_T4_T6_E12temp_storage;
	add.s32 	%r143, %r142, %r141;
	st.shared.f32 	[%r143+8], %f54;
$L__BB10_70:
	bar.sync 	0;
	setp.ne.s32 	%p19, %r46, 0;
	@%p19 bra 	$L__BB10_72;
	ld.shared.f32 	%f142, [_ZZN3cub18CUB_300001_SM_10006detail6reduce28DeviceReduceSingleTileKernelINS2_10policy_hubIfyN4cuda3std3__44plusIfEEE10Policy1000EPfSC_iS9_ffNS7_10__identityEEEvT0_T1_T2_T3_T4_T6_E12temp_storage+12];
	add.f32 	%f143, %f418, %f142;
	ld.shared.f32 	%f144, [_ZZN3cub18CUB_300001_SM_10006detail6reduce28DeviceReduceSingleTileKernelINS2_10policy_hubIfyN4cuda3std3__44plusIfEEE10Policy1000EPfSC_iS9_ffNS7_10__identityEEEvT0_T1_T2_T3_T4_T6_E12temp_storage+16];
	add.f32 	%f145, %f143, %f144;
	ld.shared.f32 	%f146, [_ZZN3cub18CUB_300001_SM_10006detail6reduce28DeviceReduceSingleTileKernelINS2_10policy_hubIfyN4cuda3std3__44plusIfEEE10Policy1000EPfSC_iS9_ffNS7_10__identityEEEvT0_T1_T2_T3_T4_T6_E12temp_storage+20];
	add.f32 	%f147, %f145, %f146;
	ld.shared.f32 	%f148, [_ZZN3cub18CUB_300001_SM_10006detail6reduce28DeviceReduceSingleTileKernelINS2_10policy_hubIfyN4cuda3std3__44plusIfEEE10Policy1000EPfSC_iS9_ffNS7_10__identityEEEvT0_T1_T2_T3_T4_T6_E12temp_storage+24];
	add.f32 	%f149, %f147, %f148;
	ld.shared.f32 	%f150, [_ZZN3cub18CUB_300001_SM_10006detail6reduce28DeviceReduceSingleTileKernelINS2_10policy_hubIfyN4cuda3std3__44plusIfEEE10Policy1000EPfSC_iS9_ffNS7_10__identityEEEvT0_T1_T2_T3_T4_T6_E12temp_storage+28];
	add.f32 	%f151, %f149, %f150;
	ld.shared.f32 	%f152, [_ZZN3cub18CUB_300001_SM_10006detail6reduce28DeviceReduceSingleTileKernelINS2_10policy_hubIfyN4cuda3std3__44plusIfEEE10Policy1000EPfSC_iS9_ffNS7_10__identityEEEvT0_T1_T2_T3_T4_T6_E12temp_storage+32];
	add.f32 	%f153, %f151, %f152;
	ld.shared.f32 	%f154, [_ZZN3cub18CUB_300001_SM_10006detail6reduce28DeviceReduceSingleTileKernelINS2_10policy_hubIfyN4cuda3std3__44plusIfEEE10Policy1000EPfSC_iS9_ffNS7_10__identityEEEvT0_T1_T2_T3_T4_T6_E12temp_storage+36];
	add.f32 	%f418, %f153, %f154;
$L__BB10_72:
	mov.u32 	%r379, %tid.x;
	setp.ne.s32 	%p95, %r379, 0;
	@%p95 bra 	$L__BB10_74;
	add.f32 	%f391, %f58, %f418;
	st.global.f32 	[%rd1], %f391;
$L__BB10_74:
	ret;

}
	// .globl	_ZN3cub18CUB_300001_SM_10006detail6reduce28DeviceReduceSingleTileKernelINS2_10policy_hubIN4cuda3std3__45tupleIJblEEEjN6thrust24THRUST_300001_SM_1000_NS8cuda_cub9__find_if7functorIS9_EEE10Policy1000ENSB_12zip_iteratorINS8_IJNSD_26transform_input_iterator_tIbNSC_6detail35transform_pair_of_input_iterators_tIbNSB_6detail15normal_iteratorINSB_10device_ptrIfEEEENSB_17constant_iteratorIfNSB_11use_defaultESS_EENS7_8equal_toIfEEEENS7_10__not_fn_tINS7_10__identityEEEEENSB_17counting_iteratorIlSS_SS_SS_EEEEEEEPS9_jSF_S9_S9_SY_EEvT0_T1_T2_T3_T4_T6_
.visible .entry _ZN3cub18CUB_300001_SM_10006detail6reduce28DeviceReduceSingleTileKernelINS2_10policy_hubIN4cuda3std3__45tupleIJblEEEjN6thrust24THRUST_300001_SM_1000_NS8cuda_cub9__find_if7functorIS9_EEE10Policy1000ENSB_12zip_iteratorINS8_IJNSD_26transform_input_iterator_tIbNSC_6detail35transform_pair_of_input_iterators_tIbNSB_6detail15normal_iteratorINSB_10device_ptrIfEEEENSB_17constant_iteratorIfNSB_11use_defaultESS_EENS7_8equal_toIfEEEENS7_10__not_fn_tINS7_10__identityEEEEENSB_17counting_iteratorIlSS_SS_SS_EEEEEEEPS9_jSF_S9_S9_SY_EEvT0_T1_T2_T3_T4_T6_(
	.param .align 8 .b8 _ZN3cub18CUB_300001_SM_10006detail6reduce28DeviceReduceSingleTileKernelINS2_10policy_hubIN4cuda3std3__45tupleIJblEEEjN6thrust24THRUST_300001_SM_1000_NS8cuda_cub9__find_if7functorIS9_EEE10Policy1000ENSB_12zip_iteratorINS8_IJNSD_26transform_input_iterator_tIbNSC_6detail35transform_pair_of_input_iterators_tIbNSB_6detail15normal_iteratorINSB_10device_ptrIfEEEENSB_17constant_iteratorIfNSB_11use_defaultESS_EENS7_8equal_toIfEEEENS7_10__not_fn_tINS7_10__identityEEEEENSB_17counting_iteratorIlSS_SS_SS_EEEEEEEPS9_jSF_S9_S9_SY_EEvT0_T1_T2_T3_T4_T6__param_0[48],
	.param .u64 .ptr .align 1 _ZN3cub18CUB_300001_SM_10006detail6reduce28DeviceReduceSingleTileKernelINS2_10policy_hubIN4cuda3std3__45tupleIJblEEEjN6thrust24THRUST_300001_SM_1000_NS8cuda_cub9__find_if7functorIS9_EEE10Policy1000ENSB_12zip_iteratorINS8_IJNSD_26transform_input_iterator_tIbNSC_6detail35transform_pair_of_input_iterators_tIbNSB_6detail15normal_iteratorINSB_10device_ptrIfEEEENSB_17constant_iteratorIfNSB_11use_defaultESS_EENS7_8equal_toIfEEEENS7_10__not_fn_tINS7_10__identityEEEEENSB_17counting_iteratorIlSS_SS_SS_EEEEEEEPS9_jSF_S9_S9_SY_EEvT0_T1_T2_T3_T4_T6__param_1,
	.param .u32 _ZN3cub18CUB_300001_SM_10006detail6reduce28DeviceReduceSingleTileKernelINS2_10policy_hubIN4cuda3std3__45tupleIJblEEEjN6thrust24THRUST_300001_SM_1000_NS8cuda_cub9__find_if7functorIS9_EEE10Policy1000ENSB_12zip_iteratorINS8_IJNSD_26transform_input_iterator_tIbNSC_6detail35transform_pair_of_input_iterators_tIbNSB_6detail15normal_iteratorINSB_10device_ptrIfEEEENSB_17constant_iteratorIfNSB_11use_defaultESS_EENS7_8equal_toIfEEEENS7_10__not_fn_tINS7_10__identityEEEEENSB_17counting_iteratorIlSS_SS_SS_EEEEEEEPS9_jSF_S9_S9_SY_EEvT0_T1_T2_T3_T4_T6__param_2,
	.param .align 1 .b8 _ZN3cub18CUB_300001_SM_10006detail6reduce28DeviceReduceSingleTileKernelINS2_10policy_hubIN4cuda3std3__45tupleIJblEEEjN6thrust24THRUST_300001_SM_1000_NS8cuda_cub9__find_if7functorIS9_EEE10Policy1000ENSB_12zip_iteratorINS8_IJNSD_26transform_input_iterator_tIbNSC_6detail35transform_pair_of_input_iterators_tIbNSB_6detail15normal_iteratorINSB_10device_ptrIfEEEENSB_17constant_iteratorIfNSB_11use_defaultESS_EENS7_8equal_toIfEEEENS7_10__not_fn_tINS7_10__identityEEEEENSB_17counting_iteratorIlSS_SS_SS_EEEEEEEPS9_jSF_S9_S9_SY_EEvT0_T1_T2_T3_T4_T6__param_3[1],
	.param .align 8 .b8 _ZN3cub18CUB_300001_SM_10006detail6reduce28DeviceReduceSingleTileKernelINS2_10policy_hubIN4cuda3std3__45tupleIJblEEEjN6thrust24THRUST_300001_SM_1000_NS8cuda_cub9__find_if7functorIS9_EEE10Policy1000ENSB_12zip_iteratorINS8_IJNSD_26transform_input_iterator_tIbNSC_6detail35transform_pair_of_input_iterators_tIbNSB_6detail15normal_iteratorINSB_10device_ptrIfEEEENSB_17constant_iteratorIfNSB_11use_defaultESS_EENS7_8equal_toIfEEEENS7_10__not_fn_tINS7_10__identityEEEEENSB_17counting_iteratorIlSS_SS_SS_EEEEEEEPS9_jSF_S9_S9_SY_EEvT0_T1_T2_T3_T4_T6__param_4[16],
	.param .align 1 .b8 _ZN3cub18CUB_300001_SM_10006detail6reduce28DeviceReduceSingleTileKernelINS2_10policy_hubIN4cuda3std3__45tupleIJblEEEjN6thrust24THRUST_300001_SM_1000_NS8cuda_cub9__find_if7functorIS9_EEE10Policy1000ENSB_12zip_iteratorINS8_IJNSD_26transform_input_iterator_tIbNSC_6detail35transform_pair_of_input_iterators_tIbNSB_6detail15normal_iteratorINSB_10device_ptrIfEEEENSB_17constant_iteratorIfNSB_11use_defaultESS_EENS7_8equal_toIfEEEENS7_10__not_fn_tINS7_10__identityEEEEENSB_17counting_iteratorIlSS_SS_SS_EEEEEEEPS9_jSF_S9_S9_SY_EEvT0_T1_T2_T3_T4_T6__param_5[1]
)
.maxntid 256
.minnctapersm 1
{
	.reg .pred 	%p<331>;
	.reg .b16 	%rs<428>;
	.reg .b32 	%r<460>;
	.reg .b32 	%f<43>;
	.reg .b64 	%rd<450>;
	// demoted variable
	.shared .align 8 .b8 _ZZN3cub18CUB_300001_SM_10006detail6reduce28DeviceReduceSingleTileKernelINS2_10policy_hubIN4cuda3std3__45tupleIJblEEEjN6thrust24THRUST_300001_SM_1000_NS8cuda_cub9__find_if7functorIS9_EEE10Policy1000ENSB_12zip_iteratorINS8_IJNSD_26transform_input_iterator_tIbNSC_6detail35transform_pair_of_input_iterators_tIbNSB_6detail15normal_iteratorINSB_10device_ptrIfEEEENSB_17constant_iteratorIfNSB_11use_defaultESS_EENS7_8equal_toIfEEEENS7_10__not_fn_tINS7_10__identityEEEEENSB_17counting_iteratorIlSS_SS_SS_EEEEEEEPS9_jSF_S9_S9_SY_EEvT0_T1_T2_T3_T4_T6_E12temp_storage[152];
	ld.param.u64 	%rd118, [_ZN3cub18CUB_300001_SM_10006detail6reduce28DeviceReduceSingleTileKernelINS2_10policy_hubIN4cuda3std3__45tupleIJblEEEjN6thrust24THRUST_300001_SM_1000_NS8cuda_cub9__find_if7functorIS9_EEE10Policy1000ENSB_12zip_iteratorINS8_IJNSD_26transform_input_iterator_tIbNSC_6detail35transform_pair_of_input_iterators_tIbNSB_6detail15normal_iteratorINSB_10device_ptrIfEEEENSB_17constant_iteratorIfNSB_11use_defaultESS_EENS7_8equal_toIfEEEENS7_10__not_fn_tINS7_10__identityEEEEENSB_17counting_iteratorIlSS_SS_SS_EEEEEEEPS9_jSF_S9_S9_SY_EEvT0_T1_T2_T3_T4_T6__param_4+8];
	ld.param.u64 	%rd117, [_ZN3cub18CUB_300001_SM_10006detail6reduce28DeviceReduceSingleTileKernelINS2_10policy_hubIN4cuda3std3__45tupleIJblEEEjN6thrust24THRUST_300001_SM_1000_NS8cuda_cub9__find_if7functorIS9_EEE10Policy1000ENSB_12zip_iteratorINS8_IJNSD_26transform_input_iterator_tIbNSC_6detail35transform_pair_of_input_iterators_tIbNSB_6detail15normal_iteratorINSB_10device_ptrIfEEEENSB_17constant_iteratorIfNSB_11use_defaultESS_EENS7_8equal_toIfEEEENS7_10__not_fn_tINS7_10__identityEEEEENSB_17counting_iteratorIlSS_SS_SS_EEEEEEEPS9_jSF_S9_S9_SY_EEvT0_T1_T2_T3_T4_T6__param_0+40];
	ld.param.f32 	%f6, [_ZN3cub18CUB_300001_SM_10006detail6reduce28DeviceReduceSingleTileKernelINS2_10policy_hubIN4cuda3std3__45tupleIJblEEEjN6thrust24THRUST_300001_SM_1000_NS8cuda_cub9__find_if7functorIS9_EEE10Policy1000ENSB_12zip_iteratorINS8_IJNSD_26transform_input_iterator_tIbNSC_6detail35transform_pair_of_input_iterators_tIbNSB_6detail15normal_iteratorINSB_10device_ptrIfEEEENSB_17constant_iteratorIfNSB_11use_defaultESS_EENS7_8equal_toIfEEEENS7_10__not_fn_tINS7_10__identityEEEEENSB_17counting_iteratorIlSS_SS_SS_EEEEEEEPS9_jSF_S9_S9_SY_EEvT0_T1_T2_T3_T4_T6__param_0+16];
	ld.param.u64 	%rd115, [_ZN3cub18CUB_300001_SM_10006detail6reduce28DeviceReduceSingleTileKernelINS2_10policy_hubIN4cuda3std3__45tupleIJblEEEjN6thrust24THRUST_300001_SM_1000_NS8cuda_cub9__find_if7functorIS9_EEE10Policy1000ENSB_12zip_iteratorINS8_IJNSD_26transform_input_iterator_tIbNSC_6detail35transform_pair_of_input_iterators_tIbNSB_6detail15normal_iteratorINSB_10device_ptrIfEEEENSB_17constant_iteratorIfNSB_11use_defaultESS_EENS7_8equal_toIfEEEENS7_10__not_fn_tINS7_10__identityEEEEENSB_17counting_iteratorIlSS_SS_SS_EEEEEEEPS9_jSF_S9_S9_SY_EEvT0_T1_T2_T3_T4_T6__param_0];
	ld.param.u64 	%rd119, [_ZN3cub18CUB_300001_SM_10006detail6reduce28DeviceReduceSingleTileKernelINS2_10policy_hubIN4cuda3std3__45tupleIJblEEEjN6thrust24THRUST_300001_SM_1000_NS8cuda_cub9__find_if7functorIS9_EEE10Policy1000ENSB_12zip_iteratorINS8_IJNSD_26transform_input_iterator_tIbNSC_6detail35transform_pair_of_input_iterators_tIbNSB_6detail15normal_iteratorINSB_10device_ptrIfEEEENSB_17constant_iteratorIfNSB_11use_defaultESS_EENS7_8equal_toIfEEEENS7_10__not_fn_tINS7_10__identityEEEEENSB_17counting_iteratorIlSS_SS_SS_EEEEEEEPS9_jSF_S9_S9_SY_EEvT0_T1_T2_T3_T4_T6__param_1];
	ld.param.u32 	%r44, [_ZN3cub18CUB_300001_SM_10006detail6reduce28DeviceReduceSingleTileKernelINS2_10policy_hubIN4cuda3std3__45tupleIJblEEEjN6thrust24THRUST_300001_SM_1000_NS8cuda_cub9__find_if7functorIS9_EEE10Policy1000ENSB_12zip_iteratorINS8_IJNSD_26transform_input_iterator_tIbNSC_6detail35transform_pair_of_input_iterators_tIbNSB_6detail15normal_iteratorINSB_10device_ptrIfEEEENSB_17constant_iteratorIfNSB_11use_defaultESS_EENS7_8equal_toIfEEEENS7_10__not_fn_tINS7_10__identityEEEEENSB_17counting_iteratorIlSS_SS_SS_EEEEEEEPS9_jSF_S9_S9_SY_EEvT0_T1_T2_T3_T4_T6__param_2];
	ld.param.u8 	%rs114, [_ZN3cub18CUB_300001_SM_10006detail6reduce28DeviceReduceSingleTileKernelINS2_10policy_hubIN4cuda3std3__45tupleIJblEEEjN6thrust24THRUST_300001_SM_1000_NS8cuda_cub9__find_if7functorIS9_EEE10Policy1000ENSB_12zip_iteratorINS8_IJNSD_26transform_input_iterator_tIbNSC_6detail35transform_pair_of_input_iterators_tIbNSB_6detail15normal_iteratorINSB_10device_ptrIfEEEENSB_17constant_iteratorIfNSB_11use_defaultESS_EENS7_8equal_toIfEEEENS7_10__not_fn_tINS7_10__identityEEEEENSB_17counting_iteratorIlSS_SS_SS_EEEEEEEPS9_jSF_S9_S9_SY_EEvT0_T1_T2_T3_T4_T6__param_4];
	cvta.to.global.u64 	%rd1, %rd119;
	setp.ne.s32 	%p1, %r44, 0;
	@%p1 bra 	$L__BB11_3;
	mov.u32 	%r445, %tid.x;
	setp.ne.s32 	%p330, %r445, 0;
	@%p330 bra 	$L__BB11_127;
	st.global.u8 	[%rd1], %rs114;
	st.global.u64 	[%rd1+8], %rd118;
	bra.uni 	$L__BB11_127;
$L__BB11_3:
	cvta.to.global.u64 	%rd2, %rd115;
	setp.gt.u32 	%p2, %r44, 1023;
	@%p2 bra 	$L__BB11_80;
	mov.u32 	%r1, %tid.x;
	setp.ge.u32 	%p151, %r1, %r44;
	mov.b16 	%rs395, 0;
	mov.b64 	%rd417, 0;
	mov.u32 	%r449, %r1;
	@%p151 bra 	$L__BB11_6;
	cvt.u64.u32 	%rd279, %r1;
	mul.wide.u32 	%rd280, %r1, 4;
	add.s64 	%rd281, %rd2, %rd280;
	add.s64 	%rd417, %rd117, %rd279;
	ld.global.f32 	%f27, [%rd281];
	setp.neu.f32 	%p152, %f27, %f6;
	selp.u16 	%rs395, 1, 0, %p152;
	add.s32 	%r449, %r1, 256;
$L__BB11_6:
	setp.ge.u32 	%p153, %r449, %r44;
	@%p153 bra 	$L__BB11_18;
	not.b32 	%r207, %r449;
	add.s32 	%r4, %r44, %r207;
	shr.u32 	%r208, %r4, 8;
	add.s32 	%r5, %r208, 1;
	and.b32  	%r6, %r5, 7;
	setp.lt.u32 	%p154, %r4, 1792;
	@%p154 bra 	$L__BB11_10;
	and.b32  	%r209, %r5, 33554424;
	neg.s32 	%r447, %r209;
$L__BB11_9:
	.pragma "nounroll";
	cvt.u64.u32 	%rd283, %r449;
	mul.wide.u32 	%rd284, %r449, 4;
	add.s64 	%rd285, %rd2, %rd284;
	add.s64 	%rd286, %rd117, %rd283;
	ld.global.f32 	%f28, [%rd285];
	setp.neu.f32 	%p155, %f28, %f6;
	selp.u16 	%rs236, 1, 0, %p155;
	and.b16  	%rs237, %rs395, 255;
	setp.ne.s16 	%p157, %rs237, 0;
	and.pred  	%p158, %p157, %p155;
	min.s64 	%rd287, %rd286, %rd417;
	setp.eq.s16 	%p159, %rs237, 0;
	selp.b64 	%rd288, %rd286, %rd417, %p159;
	selp.b16 	%rs238, %rs236, %rs395, %p159;
	selp.b64 	%rd289, %rd287, %rd288, %p158;
	selp.b16 	%rs239, 1, %rs238, %p158;
	and.b16  	%rs240, %rs239, 255;
	add.s64 	%rd290, %rd286, 256;
	ld.global.f32 	%f29, [%rd285+1024];
	setp.neu.f32 	%p160, %f29, %f6;
	selp.u16 	%rs241, 1, 0, %p160;
	setp.ne.s16 	%p162, %rs240, 0;
	and.pred  	%p163, %p162, %p160;
	min.s64 	%rd291, %rd290, %rd289;
	setp.eq.s16 	%p164, %rs240, 0;
	selp.b64 	%rd292, %rd290, %rd289, %p164;
	selp.b16 	%rs242, %rs241, %rs239, %p164;
	selp.b64 	%rd293, %rd291, %rd292, %p163;
	selp.b16 	%rs243, 1, %rs242, %p163;
	and.b16  	%rs244, %rs243, 255;
	add.s64 	%rd294, %rd286, 512;
	ld.global.f32 	%f30, [%rd285+2048];
	setp.neu.f32 	%p165, %f30, %f6;
	selp.u16 	%rs245, 1, 0, %p165;
	setp.ne.s16 	%p167, %rs244, 0;
	and.pred  	%p168, %p167, %p165;
	min.s64 	%rd295, %rd294, %rd293;
	setp.eq.s16 	%p169, %rs244, 0;
	selp.b64 	%rd296, %rd294, %rd293, %p169;
	selp.b16 	%rs246, %rs245, %rs243, %p169;
	selp.b64 	%rd297, %rd295, %rd296, %p168;
	selp.b16 	%rs247, 1, %rs246, %p168;
	and.b16  	%rs248, %rs247, 255;
	add.s64 	%rd298, %rd286, 768;
	ld.global.f32 	%f31, [%rd285+3072];
	setp.neu.f32 	%p170, %f31, %f6;
	selp.u16 	%rs249, 1, 0, %p170;
	setp.ne.s16 	%p172, %rs248, 0;
	and.pred  	%p173, %p172, %p170;
	min.s64 	%rd299, %rd298, %rd297;
	setp.eq.s16 	%p174, %rs248, 0;
	selp.b64 	%rd300, %rd298, %rd297, %p174;
	selp.b16 	%rs250, %rs249, %rs247, %p174;
	selp.b64 	%rd301, %rd299, %rd300, %p173;
	selp.b16 	%rs251, 1, %rs250, %p173;
	and.b16  	%rs252, %rs251, 255;
	add.s64 	%rd302, %rd286, 1024;
	ld.global.f32 	%f32, [%rd285+4096];
	setp.neu.f32 	%p175, %f32, %f6;
	selp.u16 	%rs253, 1, 0, %p175;
	setp.ne.s16 	%p177, %rs252, 0;
	and.pred  	%p178, %p177, %p175;
	min.s64 	%rd303, %rd302, %rd301;
	setp.eq.s16 	%p179, %rs252, 0;
	selp.b64 	%rd304, %rd302, %rd301, %p179;
	selp.b16 	%rs254, %rs253, %rs251, %p179;
	selp.b64 	%rd305, %rd303, %rd304, %p178;
	selp.b16 	%rs255, 1, %rs254, %p178;
	and.b16  	%rs256, %rs255, 255;
	add.s64 	%rd306, %rd286, 1280;
	ld.global.f32 	%f33, [%rd285+5120];
	setp.neu.f32 	%p180, %f33, %f6;
	selp.u16 	%rs257, 1, 0, %p180;
	setp.ne.s16 	%p182, %rs256, 0;
	and.pred  	%p183, %p182, %p180;
	min.s64 	%rd307, %rd306, %rd305;
	setp.eq.s16 	%p184, %rs256, 0;
	selp.b64 	%rd308, %rd306, %rd305, %p184;
	selp.b16 	%rs258, %rs257, %rs255, %p184;
	selp.b64 	%rd309, %rd307, %rd308, %p183;
	selp.b16 	%rs259, 1, %rs258, %p183;
	and.b16  	%rs260, %rs259, 255;
	add.s64 	%rd310, %rd286, 1536;
	ld.global.f32 	%f34, [%rd285+6144];
	setp.neu.f32 	%p185, %f34, %f6;
	selp.u16 	%rs261, 1, 0, %p185;
	setp.ne.s16 	%p187, %rs260, 0;
	and.pred  	%p188, %p187, %p185;
	min.s64 	%rd311, %rd310, %rd309;
	setp.eq.s16 	%p189, %rs260, 0;
	selp.b64 	%rd312, %rd310, %rd309, %p189;
	selp.b16 	%rs262, %rs261, %rs259, %p189;
	selp.b64 	%rd313, %rd311, %rd312, %p188;
	selp.b16 	%rs263, 1, %rs262, %p188;
	and.b16  	%rs264, %rs263, 255;
	add.s64 	%rd314, %rd286, 1792;
	ld.global.f32 	%f35, [%rd285+7168];
	setp.neu.f32 	%p190, %f35, %f6;
	selp.u16 	%rs265, 1, 0, %p190;
	setp.ne.s16 	%p192, %rs264, 0;
	and.pred  	%p193, %p192, %p190;
	min.s64 	%rd315, %rd314, %rd313;
	setp.eq.s16 	%p194, %rs264, 0;
	selp.b64 	%rd316, %rd314, %rd313, %p194;
	selp.b16 	%rs266, %rs265, %rs263, %p194;
	selp.b64 	%rd417, %rd315, %rd316, %p193;
	selp.b16 	%rs395, 1, %rs266, %p193;
	add.s32 	%r449, %r449, 2048;
	add.s32 	%r447, %r447, 8;
	setp.ne.s32 	%p195, %r447, 0;
	@%p195 bra 	$L__BB11_9;
$L__BB11_10:
	setp.eq.s32 	%p196, %r6, 0;
	@%p196 bra 	$L__BB11_18;
	setp.lt.u32 	%p197, %r6, 4;
	@%p197 bra 	$L__BB11_13;
	cvt.u64.u32 	%rd318, %r449;
	mul.wide.u32 	%rd319, %r449, 4;
	add.s64 	%rd320, %rd2, %rd319;
	add.s64 	%rd321, %rd117, %rd318;
	ld.global.f32 	%f36, [%rd320];
	setp.neu.f32 	%p198, %f36, %f6;
	selp.u16 	%rs268, 1, 0, %p198;
	and.b16  	%rs269, %rs395, 255;
	setp.ne.s16 	%p200, %rs269, 0;
	and.pred  	%p201, %p200, %p198;
	min.s64 	%rd322, %rd321, %rd417;
	setp.eq.s16 	%p202, %rs269, 0;
	selp.b64 	%rd323, %rd321, %rd417, %p202;
	selp.b16 	%rs270, %rs268, %rs395, %p202;
	selp.b64 	%rd324, %rd322, %rd323, %p201;
	selp.b16 	%rs271, 1, %rs270, %p201;
	and.b16  	%rs272, %rs271, 255;
	add.s32 	%r210, %r449, 256;
	cvt.u64.u32 	%rd325, %r210;
	add.s64 	%rd326, %rd117, %rd325;
	ld.global.f32 	%f37, [%rd320+1024];
	setp.neu.f32 	%p203, %f37, %f6;
	selp.u16 	%rs273, 1, 0, %p203;
	setp.ne.s16 	%p205, %rs272, 0;
	and.pred  	%p206, %p205, %p203;
	min.s64 	%rd327, %rd326, %rd324;
	setp.eq.s16 	%p207, %rs272, 0;
	selp.b64 	%rd328, %rd326, %rd324, %p207;
	selp.b16 	%rs274, %rs273, %rs271, %p207;
	selp.b64 	%rd329, %rd327, %rd328, %p206;
	selp.b16 	%rs275, 1, %rs274, %p206;
	and.b16  	%rs276, %rs275, 255;
	add.s32 	%r211, %r449, 512;
	cvt.u64.u32 	%rd330, %r211;
	add.s64 	%rd331, %rd117, %rd330;
	ld.global.f32 	%f38, [%rd320+2048];
	setp.neu.f32 	%p208, %f38, %f6;
	selp.u16 	%rs277, 1, 0, %p208;
	setp.ne.s16 	%p210, %rs276, 0;
	and.pred  	%p211, %p210, %p208;
	min.s64 	%rd332, %rd331, %rd329;
	setp.eq.s16 	%p212, %rs276, 0;
	selp.b64 	%rd333, %rd331, %rd329, %p212;
	selp.b16 	%rs278, %rs277, %rs275, %p212;
	selp.b64 	%rd334, %rd332, %rd333, %p211;
	selp.b16 	%rs279, 1, %rs278, %p211;
	and.b16  	%rs280, %rs279, 255;
	add.s32 	%r212, %r449, 768;
	cvt.u64.u32 	%rd335, %r212;
	add.s64 	%rd336, %rd117, %rd335;
	ld.global.f32 	%f39, [%rd320+3072];
	setp.neu.f32 	%p213, %f39, %f6;
	selp.u16 	%rs281, 1, 0, %p213;
	setp.ne.s16 	%p215, %rs280, 0;
	and.pred  	%p216, %p215, %p213;
	min.s64 	%rd337, %rd336, %rd334;
	setp.eq.s16 	%p217, %rs280, 0;
	selp.b64 	%rd338, %rd336, %rd334, %p217;
	selp.b16 	%rs282, %rs281, %rs279, %p217;
	selp.b64 	%rd417, %rd337, %rd338, %p216;
	selp.b16 	%rs395, 1, %rs282, %p216;
	add.s32 	%r449, %r449, 1024;
$L__BB11_13:
	and.b32  	%r213, %r5, 3;
	setp.eq.s32 	%p218, %r213, 0;
	@%p218 bra 	$L__BB11_18;
	setp.eq.s32 	%p219, %r213, 1;
	@%p219 bra 	$L__BB11_16;
	cvt.u64.u32 	%rd340, %r449;
	mul.wide.u32 	%rd341, %r449, 4;
	add.s64 	%rd342, %rd2, %rd341;
	add.s64 	%rd343, %rd117, %rd340;
	ld.global.f32 	%f40, [%rd342];
	setp.neu.f32 	%p220, %f40, %f6;
	selp.u16 	%rs284, 1, 0, %p220;
	and.b16  	%rs285, %rs395, 255;
	setp.ne.s16 	%p222, %rs285, 0;
	and.pred  	%p223, %p222, %p220;
	min.s64 	%rd344, %rd343, %rd417;
	setp.eq.s16 	%p224, %rs285, 0;
	selp.b64 	%rd345, %rd343, %rd417, %p224;
	selp.b16 	%rs286, %rs284, %rs395, %p224;
	selp.b64 	%rd346, %rd344, %rd345, %p223;
	selp.b16 	%rs287, 1, %rs286, %p223;
	and.b16  	%rs288, %rs287, 255;
	add.s32 	%r214, %r449, 256;
	cvt.u64.u32 	%rd347, %r214;
	add.s64 	%rd348, %rd117, %rd347;
	ld.global.f32 	%f41, [%rd342+1024];
	setp.neu.f32 	%p225, %f41, %f6;
	selp.u16 	%rs289, 1, 0, %p225;
	setp.ne.s16 	%p227, %rs288, 0;
	and.pred  	%p228, %p227, %p225;
	min.s64 	%rd349, %rd348, %rd346;
	setp.eq.s16 	%p229, %rs288, 0;
	selp.b64 	%rd350, %rd348, %rd346, %p229;
	selp.b16 	%rs290, %rs289, %rs287, %p229;
	selp.b64 	%rd417, %rd349, %rd350, %p228;
	selp.b16 	%rs395, 1, %rs290, %p228;
	add.s32 	%r449, %r449, 512;
$L__BB11_16:
	and.b32  	%r215, %r4, 256;
	setp.ne.s32 	%p230, %r215, 0;
	@%p230 bra 	$L__BB11_18;
	cvt.u64.u32 	%rd351, %r449;
	mul.wide.u32 	%rd352, %r449, 4;
	add.s64 	%rd353, %rd2, %rd352;
	add.s64 	%rd354, %rd117, %rd351;
	ld.global.f32 	%f42, [%rd353];
	setp.neu.f32 	%p231, %f42, %f6;
	selp.u16 	%rs291, 1, 0, %p231;
	and.b16  	%rs292, %rs395, 255;
	setp.ne.s16 	%p233, %rs292, 0;
	and.pred  	%p234, %p233, %p231;
	min.s64 	%rd355, %rd354, %rd417;
	setp.eq.s16 	%p235, %rs292, 0;
	selp.b64 	%rd356, %rd354, %rd417, %p235;
	selp.b16 	%rs293, %rs291, %rs395, %p235;
	selp.b64 	%rd417, %rd355, %rd356, %p234;
	selp.b16 	%rs395, 1, %rs293, %p234;
$L__BB11_18:
	setp.lt.u32 	%p236, %r44, 256;
	@%p236 bra 	$L__BB11_43;
	// begin inline asm
	mov.u32 %r334, %laneid;
	// end inline asm
	cvt.u32.u16 	%r355, %rs395;
	and.b32  	%r336, %r355, 255;
	mov.b32 	%r352, 1;
	mov.b32 	%r353, 31;
	mov.b32 	%r354, -1;
	// begin inline asm
	shfl.sync.down.b32 %r335, %r336, %r352, %r353, %r354;
	// end inline asm
	// begin inline asm
	shfl.sync.down.b32 %r340, %r341, %r352, %r353, %r354;
	// end inline asm
	mov.b64 	{%r346, %r351}, %rd417;
	// begin inline asm
	shfl.sync.down.b32 %r345, %r346, %r352, %r353, %r354;
	// end inline asm
	// begin inline asm
	shfl.sync.down.b32 %r350, %r351, %r352, %r353, %r354;
	// end inline asm
	mov.b64 	%rd18, {%r345, %r350};
	cvt.u16.u32 	%rs15, %r335;
	setp.gt.s32 	%p286, %r334, 30;
	@%p286 bra 	$L__BB11_23;
	and.b16  	%rs335, %rs395, 255;
	setp.eq.s16 	%p287, %rs335, 0;
	and.b16  	%rs336, %rs15, 255;
	setp.eq.s16 	%p288, %rs336, 0;
	or.pred  	%p289, %p287, %p288;
	@%p289 bra 	$L__BB11_22;
	min.s64 	%rd417, %rd18, %rd417;
	mov.b16 	%rs395, 1;
	bra.uni 	$L__BB11_23;
$L__BB11_22:
	setp.eq.s16 	%p290, %rs335, 0;
	selp.b64 	%rd417, %rd18, %rd417, %p290;
	selp.b16 	%rs395, %rs15, %rs395, %p290;
$L__BB11_23:
	cvt.u32.u16 	%r376, %rs395;
	and.b32  	%r357, %r376, 255;
	mov.b32 	%r373, 2;
	mov.b32 	%r374, 31;
	mov.b32 	%r375, -1;
	// begin inline asm
	shfl.sync.down.b32 %r356, %r357, %r373, %r374, %r375;
	// end inline asm
	// begin inline asm
	shfl.sync.down.b32 %r361, %r362, %r373, %r374, %r375;
	// end inline asm
	mov.b64 	{%r367, %r372}, %rd417;
	// begin inline asm
	shfl.sync.down.b32 %r366, %r367, %r373, %r374, %r375;
	// end inline asm
	// begin inline asm
	shfl.sync.down.b32 %r371, %r372, %r373, %r374, %r375;
	// end inline asm
	mov.b64 	%rd22, {%r366, %r371};
	cvt.u16.u32 	%rs18, %r356;
	setp.gt.s32 	%p291, %r334, 29;
	@%p291 bra 	$L__BB11_27;
	and.b16  	%rs339, %rs395, 255;
	setp.eq.s16 	%p292, %rs339, 0;
	and.b16  	%rs340, %rs18, 255;
	setp.eq.s16 	%p293, %rs340, 0;
	or.pred  	%p294, %p292, %p293;
	@%p294 bra 	$L__BB11_26;
	min.s64 	%rd417, %rd22, %rd417;
	mov.b16 	%rs395, 1;
	bra.uni 	$L__BB11_27;
$L__BB11_26:
	setp.eq.s16 	%p295, %rs339, 0;
	selp.b16 	%rs395, %rs18, %rs395, %p295;
	selp.b64 	%rd417, %rd22, %rd417, %p295;
$L__BB11_27:
	cvt.u32.u16 	%r397, %rs395;
	and.b32  	%r378, %r397, 255;
	mov.b32 	%r394, 4;
	mov.b32 	%r395, 31;
	mov.b32 	%r396, -1;
	// begin inline asm
	shfl.sync.down.b32 %r377, %r378, %r394, %r395, %r396;
	// end inline asm
	// begin inline asm
	shfl.sync.down.b32 %r382, %r383, %r394, %r395, %r396;
	// end inline asm
	mov.b64 	{%r388, %r393}, %rd417;
	// begin inline asm
	shfl.sync.down.b32 %r387, %r388, %r394, %r395, %r396;
	// end inline asm
	// begin inline asm
	shfl.sync.down.b32 %r392, %r393, %r394, %r395, %r396;
	// end inline asm
	mov.b64 	%rd26, {%r387, %r392};
	cvt.u16.u32 	%rs21, %r377;
	setp.gt.s32 	%p296, %r334, 27;
	@%p296 bra 	$L__BB11_31;
	and.b16  	%rs343, %rs395, 255;
	setp.eq.s16 	%p297, %rs343, 0;
	and.b16  	%rs344, %rs21, 255;
	setp.eq.s16 	%p298, %rs344, 0;
	or.pred  	%p299, %p297, %p298;
	@%p299 bra 	$L__BB11_30;
	min.s64 	%rd417, %rd26, %rd417;
	mov.b16 	%rs395, 1;
	bra.uni 	$L__BB11_31;
$L__BB11_30:
	setp.eq.s16 	%p300, %rs343, 0;
	selp.b16 	%rs395, %rs21, %rs395, %p300;
	selp.b64 	%rd417, %rd26, %rd417, %p300;
$L__BB11_31:
	cvt.u32.u16 	%r418, %rs395;
	and.b32  	%r399, %r418, 255;
	mov.b32 	%r415, 8;
	mov.b32 	%r416, 31;
	mov.b32 	%r417, -1;
	// begin inline asm
	shfl.sync.down.b32 %r398, %r399, %r415, %r416, %r417;
	// end inline asm
	// begin inline asm
	shfl.sync.down.b32 %r403, %r404, %r415, %r416, %r417;
	// end inline asm
	mov.b64 	{%r409, %r414}, %rd417;
	// begin inline asm
	shfl.sync.down.b32 %r408, %r409, %r415, %r416, %r417;
	// end inline asm
	// begin inline asm
	shfl.sync.down.b32 %r413, %r414, %r415, %r416, %r417;
	// end inline asm
	mov.b64 	%rd30, {%r408, %r413};
	cvt.u16.u32 	%rs24, %r398;
	setp.gt.s32 	%p301, %r334, 23;
	@%p301 bra 	$L__BB11_35;
	and.b16  	%rs347, %rs395, 255;
	setp.eq.s16 	%p302, %rs347, 0;
	and.b16  	%rs348, %rs24, 255;
	setp.eq.s16 	%p303, %rs348, 0;
	or.pred  	%p304, %p302, %p303;
	@%p304 bra 	$L__BB11_34;
	min.s64 	%rd417, %rd30, %rd417;
	mov.b16 	%rs395, 1;
	bra.uni 	$L__BB11_35;
$L__BB11_34:
	setp.eq.s16 	%p305, %rs347, 0;
	selp.b16 	%rs395, %rs24, %rs395, %p305;
	selp.b64 	%rd417, %rd30, %rd417, %p305;
$L__BB11_35:
	cvt.u32.u16 	%r439, %rs395;
	and.b32  	%r420, %r439, 255;
	mov.b32 	%r436, 16;
	mov.b32 	%r437, 31;
	mov.b32 	%r438, -1;
	// begin inline asm
	shfl.sync.down.b32 %r419, %r420, %r436, %r437, %r438;
	// end inline asm
	// begin inline asm
	shfl.sync.down.b32 %r424, %r425, %r436, %r437, %r438;
	// end inline asm
	mov.b64 	{%r430, %r435}, %rd417;
	// begin inline asm
	shfl.sync.down.b32 %r429, %r430, %r436, %r437, %r438;
	// end inline asm
	// begin inline asm
	shfl.sync.down.b32 %r434, %r435, %r436, %r437, %r438;
	// end inline asm
	mov.b64 	%rd34, {%r429, %r434};
	cvt.u16.u32 	%rs27, %r419;
	setp.gt.s32 	%p306, %r334, 15;
	@%p306 bra 	$L__BB11_39;
	and.b16  	%rs351, %rs395, 255;
	setp.eq.s16 	%p307, %rs351, 0;
	and.b16  	%rs352, %rs27, 255;
	setp.eq.s16 	%p308, %rs352, 0;
	or.pred  	%p309, %p307, %p308;
	@%p309 bra 	$L__BB11_38;
	min.s64 	%rd417, %rd34, %rd417;
	mov.b16 	%rs395, 1;
	bra.uni 	$L__BB11_39;
$L__BB11_38:
	setp.eq.s16 	%p310, %rs351, 0;
	selp.b16 	%rs395, %rs27, %rs395, %p310;
	selp.b64 	%rd417, %rd34, %rd417, %p310;
$L__BB11_39:
	setp.ne.s32 	%p311, %r334, 0;
	@%p311 bra 	$L__BB11_41;
	shr.u32 	%r440, %r1, 1;
	and.b32  	%r441, %r440, 496;
	mov.u32 	%r442, _ZZN3cub18CUB_300001_SM_10006detail6reduce28DeviceReduceSingleTileKernelINS2_10policy_hubIN4cuda3std3__45tupleIJblEEEjN6thrust24THRUST_300001_SM_1000_NS8cuda_cub9__find_if7functorIS9_EEE10Policy1000ENSB_12zip_iteratorINS8_IJNSD_26transform_input_iterator_tIbNSC_6detail35transform_pair_of_input_iterators_tIbNSB_6detail15normal_iteratorINSB_10device_ptrIfEEEENSB_17constant_iteratorIfNSB_11use_defaultESS_EENS7_8equal_toIfEEEENS7_10__not_fn_tINS7_10__identityEEEEENSB_17counting_iteratorIlSS_SS_SS_EEEEEEEPS9_jSF_S9_S9_SY_EEvT0_T1_T2_T3_T4_T6_E12temp_storage;
	add.s32 	%r443, %r442, %r441;
	st.shared.u8 	[%r443+8], %rs395;
	st.shared.u64 	[%r443+16], %rd417;
$L__BB11_41:
	bar.sync 	0;
	setp.ne.s32 	%p312, %r1, 0;
	@%p312 bra 	$L__BB11_125;
	ld.shared.u8 	%rs355, [_ZZN3cub18CUB_300001_SM_10006detail6reduce28DeviceReduceSingleTileKernelINS2_10policy_hubIN4cuda3std3__45tupleIJblEEEjN6thrust24THRUST_300001_SM_1000_NS8cuda_cub9__find_if7functorIS9_EEE10Policy1000ENSB_12zip_iteratorINS8_IJNSD_26transform_input_iterator_tIbNSC_6detail35transform_pair_of_input_iterators_tIbNSB_6detail15normal_iteratorINSB_10device_ptrIfEEEENSB_17constant_iteratorIfNSB_11use_defaultESS_EENS7_8equal_toIfEEEENS7_10__not_fn_tINS7_10__identityEEEEENSB_17counting_iteratorIlSS_SS_SS_EEEEEEEPS9_jSF_S9_S9_SY_EEvT0_T1_T2_T3_T4_T6_E12temp_storage+24];
	ld.shared.u64 	%rd378, [_ZZN3cub18CUB_300001_SM_10006detail6reduce28DeviceReduceSingleTileKernelINS2_10policy_hubIN4cuda3std3__45tupleIJblEEEjN6thrust24THRUST_300001_SM_1000_NS8cuda_cub9__find_if7functorIS9_EEE10Policy1000ENSB_12zip_iteratorINS8_IJNSD_26transform_input_iterator_tIbNSC_6detail35transform_pair_of_input_iterators_tIbNSB_6detail15normal_iteratorINSB_10device_ptrIfEEEENSB_17constant_iteratorIfNSB_11use_defaultESS_EENS7_8equal_toIfEEEENS7_10__not_fn_tINS7_10__identityEEEEENSB_17counting_iteratorIlSS_SS_SS_EEEEEEEPS9_jSF_S9_S9_SY_EEvT0_T1_T2_T3_T4_T6_E12temp_storage+32];
	and.b16  	%rs356, %rs395, 255;
	setp.eq.s16 	%p313, %rs356, 0;
	setp.eq.s16 	%p314, %rs355, 0;
	min.s64 	%rd379, %rd378, %rd417;
	selp.b16 	%rs357, %rs395, 1, %p314;
	selp.b16 	%rs358, %rs355, %rs357, %p313;
	and.b16  	%rs359, %rs358, 255;
	selp.b64 	%rd380, %rd417, %rd379, %p314;
	selp.b64 	%rd381, %rd378, %rd380, %p313;
	ld.shared.u8 	%rs360, [_ZZN3cub18CUB_300001_SM_10006detail6reduce28DeviceReduceSingleTileKernelINS2_10policy_hubIN4cuda3std3__45tupleIJblEEEjN6thrust24THRUST_300001_SM_1000_NS8cuda_cub9__find_if7functorIS9_EEE10Policy1000ENSB_12zip_iteratorINS8_IJNSD_26transform_input_iterator_tIbNSC_6detail35transform_pair_of_input_iterators_tIbNSB_6detail15normal_iteratorINSB_10device_ptrIfEEEENSB_17constant_iteratorIfNSB_11use_defaultESS_EENS7_8equal_toIfEEEENS7_10__not_fn_tINS7_10__identityEEEEENSB_17counting_iteratorIlSS_SS_SS_EEEEEEEPS9_jSF_S9_S9_SY_EEvT0_T1_T2_T3_T4_T6_E12temp_storage+40];
	ld.shared.u64 	%rd382, [_ZZN3cub18CUB_300001_SM_10006detail6reduce28DeviceReduceSingleTileKernelINS2_10policy_hubIN4cuda3std3__45tupleIJblEEEjN6thrust24THRUST_300001_SM_1000_NS8cuda_cub9__find_if7functorIS9_EEE10Policy1000ENSB_12zip_iteratorINS8_IJNSD_26transform_input_iterator_tIbNSC_6detail35transform_pair_of_input_iterators_tIbNSB_6detail15normal_iteratorINSB_10device_ptrIfEEEENSB_17constant_iteratorIfNSB_11use_defaultESS_EENS7_8equal_toIfEEEENS7_10__not_fn_tINS7_10__identityEEEEENSB_17counting_iteratorIlSS_SS_SS_EEEEEEEPS9_jSF_S9_S9_SY_EEvT0_T1_T2_T3_T4_T6_E12temp_storage+48];
	setp.eq.s16 	%p315, %rs359, 0;
	setp.eq.s16 	%p316, %rs360, 0;
	min.s64 	%rd383, %rd382, %rd381;
	selp.b16 	%rs361, %rs358, 1, %p316;
	selp.b16 	%rs362, %rs360, %rs361, %p315;
	and.b16  	%rs363, %rs362, 255;
	selp.b64 	%rd384, %rd381, %rd383, %p316;
	selp.b64 	%rd385, %rd382, %rd384, %p315;
	ld.shared.u8 	%rs364, [_ZZN3cub18CUB_300001_SM_10006detail6reduce28DeviceReduceSingleTileKernelINS2_10policy_hubIN4cuda3std3__45tupleIJblEEEjN6thrust24THRUST_300001_SM_1000_NS8cuda_cub9__find_if7functorIS9_EEE10Policy1000ENSB_12zip_iteratorINS8_IJNSD_26transform_input_iterator_tIbNSC_6detail35transform_pair_of_input_iterators_tIbNSB_6detail15normal_iteratorINSB_10device_ptrIfEEEENSB_17constant_iteratorIfNSB_11use_defaultESS_EENS7_8equal_toIfEEEENS7_10__not_fn_tINS7_10__identityEEEEENSB_17counting_iteratorIlSS_SS_SS_EEEEEEEPS9_jSF_S9_S9_SY_EEvT0_T1_T2_T3_T4_T6_E12temp_storage+56];
	ld.shared.u64 	%rd386, [_ZZN3cub18CUB_300001_SM_10006detail6reduce28DeviceReduceSingleTileKernelINS2_10policy_hubIN4cuda3std3__45tupleIJblEEEjN6thrust24THRUST_300001_SM_1000_NS8cuda_cub9__find_if7functorIS9_EEE10Policy1000ENSB_12zip_iteratorINS8_IJNSD_26transform_input_iterator_tIbNSC_6detail35transform_pair_of_input_iterators_tIbNSB_6detail15normal_iteratorINSB_10device_ptrIfEEEENSB_17constant_iteratorIfNSB_11use_defaultESS_EENS7_8equal_toIfEEEENS7_10__not_fn_tINS7_10__identityEEEEENSB_17counting_iteratorIlSS_SS_SS_EEEEEEEPS9_jSF_S9_S9_SY_EEvT0_T1_T2_T3_T4_T6_E12temp_storage+64];
	setp.eq.s16 	%p317, %rs363, 0;
	setp.eq.s16 	%p318, %rs364, 0;
	min.s64 	%rd387, %rd386, %rd385;
	selp.b16 	%rs365, %rs362, 1, %p318;
	selp.b16 	%rs366, %rs364, %rs365, %p317;
	and.b16  	%rs367, %rs366, 255;
	selp.b64 	%rd388, %rd385, %rd387, %p318;
	selp.b64 	%rd389, %rd386, %rd388, %p317;
	ld.shared.u8 	%rs368, [_ZZN3cub18CUB_300001_SM_10006detail6reduce28DeviceReduceSingleTileKernelINS2_10policy_hubIN4cuda3std3__45tupleIJblEEEjN6thrust24THRUST_300001_SM_1000_NS8cuda_cub9__find_if7functorIS9_EEE10Policy1000ENSB_12zip_iteratorINS8_IJNSD_26transform_input_iterator_tIbNSC_6detail35transform_pair_of_input_iterators_tIbNSB_6detail15normal_iteratorINSB_10device_ptrIfEEEENSB_17constant_iteratorIfNSB_11use_defaultESS_EENS7_8equal_toIfEEEENS7_10__not_fn_tINS7_10__identityEEEEENSB_17counting_iteratorIlSS_SS_SS_EEEEEEEPS9_jSF_S9_S9_SY_EEvT0_T1_T2_T3_T4_T6_E12temp_storage+72];
	ld.shared.u64 	%rd390, [_ZZN3cub18CUB_300001_SM_10006detail6reduce28DeviceReduceSingleTileKernelINS2_10policy_hubIN4cuda3std3__45tupleIJblEEEjN6thrust24THRUST_300001_SM_1000_NS8cuda_cub9__find_if7functorIS9_EEE10Policy1000ENSB_12zip_iteratorINS8_IJNSD_26transform_input_iterator_tIbNSC_6detail35transform_pair_of_input_iterators_tIbNSB_6detail15normal_iteratorINSB_10device_ptrIfEEEENSB_17constant_iteratorIfNSB_11use_defaultESS_EENS7_8equal_toIfEEEENS7_10__not_fn_tINS7_10__identityEEEEENSB_17counting_iteratorIlSS_SS_SS_EEEEEEEPS9_jSF_S9_S9_SY_EEvT0_T1_T2_T3_T4_T6_E12temp_storage+80];
	setp.eq.s16 	%p319, %rs367, 0;
	setp.eq.s16 	%p320, %rs368, 0;
	min.s64 	%rd391, %rd390, %rd389;
	selp.b16 	%rs369, %rs366, 1, %p320;
	selp.b16 	%rs370, %rs368, %rs369, %p319;
	and.b16  	%rs371, %rs370, 255;
	selp.b64 	%rd392, %rd389, %rd391, %p320;
	selp.b64 	%rd393, %rd390, %rd392, %p319;
	ld.shared.u8 	%rs372, [_ZZN3cub18CUB_300001_SM_10006detail6reduce28DeviceReduceSingleTileKernelINS2_10policy_hubIN4cuda3std3__45tupleIJblEEEjN6thrust24THRUST_300001_SM_1000_NS8cuda_cub9__find_if7functorIS9_EEE10Policy1000ENSB_12zip_iteratorINS8_IJNSD_26transform_input_iterator_tIbNSC_6detail35transform_pair_of_input_iterators_tIbNSB_6detail15normal_iteratorINSB_10device_ptrIfEEEENSB_17constant_iteratorIfNSB_11use_defaultESS_EENS7_8equal_toIfEEEENS7_10__not_fn_tINS7_10__identityEEEEENSB_17counting_iteratorIlSS_SS_SS_EEEEEEEPS9_jSF_S9_S9_SY_EEvT0_T1_T2_T3_T4_T6_E12temp_storage+88];
	ld.shared.u64 	%rd394, [_ZZN3cub18CUB_300001_SM_10006detail6reduce28DeviceReduceSingleTileKernelINS2_10policy_hubIN4cuda3std3__45tupleIJblEEEjN6thrust24THRUST_300001_SM_1000_NS8cuda_cub9__find_if7functorIS9_EEE10Policy1000ENSB_12zip_iteratorINS8_IJNSD_26transform_input_iterator_tIbNSC_6detail35transform_pair_of_input_iterators_tIbNSB_6detail15normal_iteratorINSB_10device_ptrIfEEEENSB_17constant_iteratorIfNSB_11use_defaultESS_EENS7_8equal_toIfEEEENS7_10__not_fn_tINS7_10__identityEEEEENSB_17counting_iteratorIlSS_SS_SS_EEEEEEEPS9_jSF_S9_S9_SY_EEvT0_T1_T2_T3_T4_T6_E12temp_storage+96];
	setp.eq.s16 	%p321, %rs371, 0;
	setp.eq.s16 	%p322, %rs372, 0;
	min.s64 	%rd395, %rd394, %rd393;
	selp.b16 	%rs373, %rs370, 1, %p322;
	selp.b16 	%rs374, %rs372, %rs373, %p321;
	and.b16  	%rs375, %rs374, 255;
	selp.b64 	%rd396, %rd393, %rd395, %p322;
	selp.b64 	%rd397, %rd394, %rd396, %p321;
	ld.shared.u8 	%rs376, [_ZZN3cub18CUB_300001_SM_10006detail6reduce28DeviceReduceSingleTileKernelINS2_10policy_hubIN4cuda3std3__45tupleIJblEEEjN6thrust24THRUST_300001_SM_1000_NS8cuda_cub9__find_if7functorIS9_EEE10Policy1000ENSB_12zip_iteratorINS8_IJNSD_26transform_input_iterator_tIbNSC_6detail35transform_pair_of_input_iterators_tIbNSB_6detail15normal_iteratorINSB_10device_ptrIfEEEENSB_17constant_iteratorIfNSB_11use_defaultESS_EENS7_8equal_toIfEEEENS7_10__not_fn_tINS7_10__identityEEEEENSB_17counting_iteratorIlSS_SS_SS_EEEEEEEPS9_jSF_S9_S9_SY_EEvT0_T1_T2_T3_T4_T6_E12temp_storage+104];
	ld.shared.u64 	%rd398, [_ZZN3cub18CUB_300001_SM_10006detail6reduce28DeviceReduceSingleTileKernelINS2_10policy_hubIN4cuda3std3__45tupleIJblEEEjN6thrust24THRUST_300001_SM_1000_NS8cuda_cub9__find_if7functorIS9_EEE10Policy1000ENSB_12zip_iteratorINS8_IJNSD_26transform_input_iterator_tIbNSC_6detail35transform_pair_of_input_iterators_tIbNSB_6detail15normal_iteratorINSB_10device_ptrIfEEEENSB_17constant_iteratorIfNSB_11use_defaultESS_EENS7_8equal_toIfEEEENS7_10__not_fn_tINS7_10__identityEEEEENSB_17counting_iteratorIlSS_SS_SS_EEEEEEEPS9_jSF_S9_S9_SY_EEvT0_T1_T2_T3_T4_T6_E12temp_storage+112];
	setp.eq.s16 	%p323, %rs375, 0;
	setp.eq.s16 	%p324, %rs376, 0;
	min.s64 	%rd399, %rd398, %rd397;
	selp.b16 	%rs377, %rs374, 1, %p324;
	selp.b16 	%rs378, %rs376, %rs377, %p323;
	and.b16  	%rs379, %rs378, 255;
	selp.b64 	%rd400, %rd397, %rd399, %p324;
	selp.b64 	%rd401, %rd398, %rd400, %p323;
	ld.shared.u8 	%rs380, [_ZZN3cub18CUB_300001_SM_10006detail6reduce28DeviceReduceSingleTileKernelINS2_10policy_hubIN4cuda3std3__45tupleIJblEEEjN6thrust24THRUST_300001_SM_1000_NS8cuda_cub9__find_if7functorIS9_EEE10Policy1000ENSB_12zip_iteratorINS8_IJNSD_26transform_input_iterator_tIbNSC_6detail35transform_pair_of_input_iterators_tIbNSB_6detail15normal_iteratorINSB_10device_ptrIfEEEENSB_17constant_iteratorIfNSB_11use_defaultESS_EENS7_8equal_toIfEEEENS7_10__not_fn_tINS7_10__identityEEEEENSB_17counting_iteratorIlSS_SS_SS_EEEEEEEPS9_jSF_S9_S9_SY_EEvT0_T1_T2_T3_T4_T6_E12temp_storage+120];
	ld.shared.u64 	%rd402, [_ZZN3cub18CUB_300001_SM_10006detail6reduce28DeviceReduceSingleTileKernelINS2_10policy_hubIN4cuda3std3__45tupleIJblEEEjN6thrust24THRUST_300001_SM_1000_NS8cuda_cub9__find_if7functorIS9_EEE10Policy1000ENSB_12zip_iteratorINS8_IJNSD_26transform_input_iterator_tIbNSC_6detail35transform_pair_of_input_iterators_tIbNSB_6detail15normal_iteratorINSB_10device_ptrIfEEEENSB_17constant_iteratorIfNSB_11use_defaultESS_EENS7_8equal_toIfEEEENS7_10__not_fn_tINS7_10__identityEEEEENSB_17counting_iteratorIlSS_SS_SS_EEEEEEEPS9_jSF_S9_S9_SY_EEvT0_T1_T2_T3_T4_T6_E12temp_storage+128];
	setp.eq.s16 	%p325, %rs379, 0;
	setp.eq.s16 	%p326, %rs380, 0;
	min.s64 	%rd403, %rd402, %rd401;
	selp.b16 	%rs381, %rs378, 1, %p326;
	selp.b16 	%rs395, %rs380, %rs381, %p325;
	selp.b64 	%rd404, %rd401, %rd403, %p326;
	selp.b64 	%rd417, %rd402, %rd404, %p325;
	bra.uni 	$L__BB11_125;
$L__BB11_43:
	// begin inline asm
	mov.u32 %r216, %laneid;
	// end inline asm
	and.b32  	%r237, %r1, 992;
	add.s32 	%r238, %r237, 32;
	setp.gt.u32 	%p237, %r238, %r44;
	not.b32 	%r239, %r237;
	add.s32 	%r240, %r44, %r239;
	selp.b32 	%r235, %r240, 31, %p237;
	cvt.u32.u16 	%r241, %rs395;
	and.b32  	%r218, %r241, 255;
	mov.b32 	%r234, 1;
	mov.b32 	%r236, -1;
	// begin inline asm
	shfl.sync.down.b32 %r217, %r218, %r234, %r235, %r236;
	// end inline asm
	// begin inline asm
	shfl.sync.down.b32 %r222, %r223, %r234, %r235, %r236;
	// end inline asm
	mov.b64 	{%r228, %r233}, %rd417;
	// begin inline asm
	shfl.sync.down.b32 %r227, %r228, %r234, %r235, %r236;
	// end inline asm
	// begin inline asm
	shfl.sync.down.b32 %r232, %r233, %r234, %r235, %r236;
	// end inline asm
	mov.b64 	%rd39, {%r227, %r232};
	cvt.u16.u32 	%rs31, %r217;
	setp.ge.s32 	%p238, %r216, %r235;
	@%p238 bra 	$L__BB11_47;
	and.b16  	%rs294, %rs395, 255;
	setp.eq.s16 	%p239, %rs294, 0;
	and.b16  	%rs295, %rs31, 255;
	setp.eq.s16 	%p240, %rs295, 0;
	or.pred  	%p241, %p239, %p240;
	@%p241 bra 	$L__BB11_46;
	min.s64 	%rd417, %rd39, %rd417;
	mov.b16 	%rs395, 1;
	bra.uni 	$L__BB11_47;
$L__BB11_46:
	setp.eq.s16 	%p242, %rs294, 0;
	selp.b16 	%rs395, %rs31, %rs395, %p242;
	selp.b64 	%rd417, %rd39, %rd417, %p242;
$L__BB11_47:
	cvt.u32.u16 	%r262, %rs395;
	and.b32  	%r243, %r262, 255;
	mov.b32 	%r259, 2;
	mov.b32 	%r261, -1;
	// begin inline asm
	shfl.sync.down.b32 %r242, %r243, %r259, %r235, %r261;
	// end inline asm
	// begin inline asm
	shfl.sync.down.b32 %r247, %r248, %r259, %r235, %r261;
	// end inline asm
	mov.b64 	{%r253, %r258}, %rd417;
	// begin inline asm
	shfl.sync.down.b32 %r252, %r253, %r259, %r235, %r261;
	// end inline asm
	// begin inline asm
	shfl.sync.down.b32 %r257, %r258, %r259, %r235, %r261;
	// end inline asm
	mov.b64 	%rd43, {%r252, %r257};
	cvt.u16.u32 	%rs34, %r242;
	add.s32 	%r263, %r216, 2;
	setp.gt.s32 	%p243, %r263, %r235;
	@%p243 bra 	$L__BB11_51;
	and.b16  	%rs298, %rs395, 255;
	setp.eq.s16 	%p244, %rs298, 0;
	and.b16  	%rs299, %rs34, 255;
	setp.eq.s16 	%p245, %rs299, 0;
	or.pred  	%p246, %p244, %p245;
	@%p246 bra 	$L__BB11_50;
	min.s64 	%rd417, %rd43, %rd417;
	mov.b16 	%rs395, 1;
	bra.uni 	$L__BB11_51;
$L__BB11_50:
	setp.eq.s16 	%p247, %rs298, 0;
	selp.b16 	%rs395, %rs34, %rs395, %p247;
	selp.b64 	%rd417, %rd43, %rd417, %p247;
$L__BB11_51:
	cvt.u32.u16 	%r284, %rs395;
	and.b32  	%r265, %r284, 255;
	mov.b32 	%r281, 4;
	mov.b32 	%r283, -1;
	// begin inline asm
	shfl.sync.down.b32 %r264, %r265, %r281, %r235, %r283;
	// end inline asm
	// begin inline asm
	shfl.sync.down.b32 %r269, %r270, %r281, %r235, %r283;
	// end inline asm
	mov.b64 	{%r275, %r280}, %rd417;
	// begin inline asm
	shfl.sync.down.b32 %r274, %r275, %r281, %r235, %r283;
	// end inline asm
	// begin inline asm
	shfl.sync.down.b32 %r279, %r280, %r281, %r235, %r283;
	// end inline asm
	mov.b64 	%rd47, {%r274, %r279};
	cvt.u16.u32 	%rs37, %r264;
	add.s32 	%r285, %r216, 4;
	setp.gt.s32 	%p248, %r285, %r235;
	@%p248 bra 	$L__BB11_55;
	and.b16  	%rs302, %rs395, 255;
	setp.eq.s16 	%p249, %rs302, 0;
	and.b16  	%rs303, %rs37, 255;
	setp.eq.s16 	%p250, %rs303, 0;
	or.pred  	%p251, %p249, %p250;
	@%p251 bra 	$L__BB11_54;
	min.s64 	%rd417, %rd47, %rd417;
	mov.b16 	%rs395, 1;
	bra.uni 	$L__BB11_55;
$L__BB11_54:
	setp.eq.s16 	%p252, %rs302, 0;
	selp.b16 	%rs395, %rs37, %rs395, %p252;
	selp.b64 	%rd417, %rd47, %rd417, %p252;
$L__BB11_55:
	cvt.u32.u16 	%r306, %rs395;
	and.b32  	%r287, %r306, 255;
	mov.b32 	%r303, 8;
	mov.b32 	%r305, -1;
	// begin inline asm
	shfl.sync.down.b32 %r286, %r287, %r303, %r235, %r305;
	// end inline asm
	// begin inline asm
	shfl.sync.down.b32 %r291, %r292, %r303, %r235, %r305;
	// end inline asm
	mov.b64 	{%r297, %r302}, %rd417;
	// begin inline asm
	shfl.sync.down.b32 %r296, %r297, %r303, %r235, %r305;
	// end inline asm
	// begin inline asm
	shfl.sync.down.b32 %r301, %r302, %r303, %r235, %r305;
	// end inline asm
	mov.b64 	%rd51, {%r296, %r301};
	cvt.u16.u32 	%rs40, %r286;
	add.s32 	%r307, %r216, 8;
	setp.gt.s32 	%p253, %r307, %r235;
	@%p253 bra 	$L__BB11_59;
	and.b16  	%rs306, %rs395, 255;
	setp.eq.s16 	%p254, %rs306, 0;
	and.b16  	%rs307, %rs40, 255;
	setp.eq.s16 	%p255, %rs307, 0;
	or.pred  	%p256, %p254, %p255;
	@%p256 bra 	$L__BB11_58;
	min.s64 	%rd417, %rd51, %rd417;
	mov.b16 	%rs395, 1;
	bra.uni 	$L__BB11_59;
$L__BB11_58:
	setp.eq.s16 	%p257, %rs306, 0;
	selp.b16 	%rs395, %rs40, %rs395, %p257;
	selp.b64 	%rd417, %rd51, %rd417, %p257;
$L__BB11_59:
	cvt.u32.u16 	%r328, %rs395;
	and.b32  	%r309, %r328, 255;
	mov.b32 	%r325, 16;
	mov.b32 	%r327, -1;
	// begin inline asm
	shfl.sync.down.b32 %r308, %r309, %r325, %r235, %r327;
	// end inline asm
	// begin inline asm
	shfl.sync.down.b32 %r313, %r314, %r325, %r235, %r327;
	// end inline asm
	mov.b64 	{%r319, %r324}, %rd417;
	// begin inline asm
	shfl.sync.down.b32 %r318, %r319, %r325, %r235, %r327;
	// end inline asm
	// begin inline asm
	shfl.sync.down.b32 %r323, %r324, %r325, %r235, %r327;
	// end inline asm
	mov.b64 	%rd55, {%r318, %r323};
	cvt.u16.u32 	%rs43, %r308;
	add.s32 	%r329, %r216, 16;
	setp.gt.s32 	%p258, %r329, %r235;
	@%p258 bra 	$L__BB11_63;
	and.b16  	%rs310, %rs395, 255;
	setp.eq.s16 	%p259, %rs310, 0;
	and.b16  	%rs311, %rs43, 255;
	setp.eq.s16 	%p260, %rs311, 0;
	or.pred  	%p261, %p259, %p260;
	@%p261 bra 	$L__BB11_62;
	min.s64 	%rd417, %rd55, %rd417;
	mov.b16 	%rs395, 1;
	bra.uni 	$L__BB11_63;
$L__BB11_62:
	setp.eq.s16 	%p262, %rs310, 0;
	selp.b16 	%rs395, %rs43, %rs395, %p262;
	selp.b64 	%rd417, %rd55, %rd417, %p262;
$L__BB11_63:
	setp.ne.s32 	%p263, %r216, 0;
	@%p263 bra 	$L__BB11_65;
	shr.u32 	%r330, %r1, 1;
	and.b32  	%r331, %r330, 496;
	mov.u32 	%r332, _ZZN3cub18CUB_300001_SM_10006detail6reduce28DeviceReduceSingleTileKernelINS2_10policy_hubIN4cuda3std3__45tupleIJblEEEjN6thrust24THRUST_300001_SM_1000_NS8cuda_cub9__find_if7functorIS9_EEE10Policy1000ENSB_12zip_iteratorINS8_IJNSD_26transform_input_iterator_tIbNSC_6detail35transform_pair_of_input_iterators_tIbNSB_6detail15normal_iteratorINSB_10device_ptrIfEEEENSB_17constant_iteratorIfNSB_11use_defaultESS_EENS7_8equal_toIfEEEENS7_10__not_fn_tINS7_10__identityEEEEENSB_17counting_iteratorIlSS_SS_SS_EEEEEEEPS9_jSF_S9_S9_SY_EEvT0_T1_T2_T3_T4_T6_E12temp_storage;
	add.s32 	%r333, %r332, %r331;
	st.shared.u8 	[%r333+8], %rs395;
	st.shared.u64 	[%r333+16], %rd417;
$L__BB11_65:
	bar.sync 	0;
	setp.ne.s32 	%p264, %r1, 0;
	@%p264 bra 	$L__BB11_125;
	setp.lt.u32 	%p265, %r44, 33;
	@%p265 bra 	$L__BB11_68;
	ld.shared.u8 	%rs314, [_ZZN3cub18CUB_300001_SM_10006detail6reduce28DeviceReduceSingleTileKernelINS2_10policy_hubIN4cuda3std3__45tupleIJblEEEjN6thrust24THRUST_300001_SM_1000_NS8cuda_cub9__find_if7functorIS9_EEE10Policy1000ENSB_12zip_iteratorINS8_IJNSD_26transform_input_iterator_tIbNSC_6detail35transform_pair_of_input_iterators_tIbNSB_6detail15normal_iteratorINSB_10device_ptrIfEEEENSB_17constant_iteratorIfNSB_11use_defaultESS_EENS7_8equal_toIfEEEENS7_10__not_fn_tINS7_10__identityEEEEENSB_17counting_iteratorIlSS_SS_SS_EEEEEEEPS9_jSF_S9_S9_SY_EEvT0_T1_T2_T3_T4_T6_E12temp_storage+24];
	ld.shared.u64 	%rd357, [_ZZN3cub18CUB_300001_SM_10006detail6reduce28DeviceReduceSingleTileKernelINS2_10policy_hubIN4cuda3std3__45tupleIJblEEEjN6thrust24THRUST_300001_SM_1000_NS8cuda_cub9__find_if7functorIS9_EEE10Policy1000ENSB_12zip_iteratorINS8_IJNSD_26transform_input_iterator_tIbNSC_6detail35transform_pair_of_input_iterators_tIbNSB_6detail15normal_iteratorINSB_10device_ptrIfEEEENSB_17constant_iteratorIfNSB_11use_defaultESS_EENS7_8equal_toIfEEEENS7_10__not_fn_tINS7_10__identityEEEEENSB_17counting_iteratorIlSS_SS_SS_EEEEEEEPS9_jSF_S9_S9_SY_EEvT0_T1_T2_T3_T4_T6_E12temp_storage+32];
	and.b16  	%rs315, %rs395, 255;
	setp.eq.s16 	%p266, %rs315, 0;
	setp.eq.s16 	%p267, %rs314, 0;
	min.s64 	%rd358, %rd357, %rd417;
	selp.b16 	%rs316, %rs395, 1, %p267;
	selp.b16 	%rs395, %rs314, %rs316, %p266;
	selp.b64 	%rd359, %rd417, %rd358, %p267;
	selp.b64 	%rd417, %rd357, %rd359, %p266;
$L__BB11_68:
	setp.lt.u32 	%p268, %r44, 65;
	@%p268 bra 	$L__BB11_70;
	ld.shared.u8 	%rs317, [_ZZN3cub18CUB_300001_SM_10006detail6reduce28DeviceReduceSingleTileKernelINS2_10policy_hubIN4cuda3std3__45tupleIJblEEEjN6thrust24THRUST_300001_SM_1000_NS8cuda_cub9__find_if7functorIS9_EEE10Policy1000ENSB_12zip_iteratorINS8_IJNSD_26transform_input_iterator_tIbNSC_6detail35transform_pair_of_input_iterators_tIbNSB_6detail15normal_iteratorINSB_10device_ptrIfEEEENSB_17constant_iteratorIfNSB_11use_defaultESS_EENS7_8equal_toIfEEEENS7_10__not_fn_tINS7_10__identityEEEEENSB_17counting_iteratorIlSS_SS_SS_EEEEEEEPS9_jSF_S9_S9_SY_EEvT0_T1_T2_T3_T4_T6_E12temp_storage+40];
	ld.shared.u64 	%rd360, [_ZZN3cub18CUB_300001_SM_10006detail6reduce28DeviceReduceSingleTileKernelINS2_10policy_hubIN4cuda3std3__45tupleIJblEEEjN6thrust24THRUST_300001_SM_1000_NS8cuda_cub9__find_if7functorIS9_EEE10Policy1000ENSB_12zip_iteratorINS8_IJNSD_26transform_input_iterator_tIbNSC_6detail35transform_pair_of_input_iterators_tIbNSB_6detail15normal_iteratorINSB_10device_ptrIfEEEENSB_17constant_iteratorIfNSB_11use_defaultESS_EENS7_8equal_toIfEEEENS7_10__not_fn_tINS7_10__identityEEEEENSB_17counting_iteratorIlSS_SS_SS_EEEEEEEPS9_jSF_S9_S9_SY_EEvT0_T1_T2_T3_T4_T6_E12temp_storage+48];
	and.b16  	%rs318, %rs395, 255;
	setp.eq.s16 	%p269, %rs318, 0;
	setp.eq.s16 	%p270, %rs317, 0;
	min.s64 	%rd361, %rd360, %rd417;
	selp.b16 	%rs319, %rs395, 1, %p270;
	selp.b16 	%rs395, %rs317, %rs319, %p269;
	selp.b64 	%rd362, %rd417, %rd361, %p270;
	selp.b64 	%rd417, %rd360, %rd362, %p269;
$L__BB11_70:
	setp.lt.u32 	%p271, %r44, 97;
	@%p271 bra 	$L__BB11_72;
	ld.shared.u8 	%rs320, [_ZZN3cub18CUB_300001_SM_10006detail6reduce28DeviceReduceSingleTileKernelINS2_10policy_hubIN4cuda3std3__45tupleIJblEEEjN6thrust24THRUST_300001_SM_1000_NS8cuda_cub9__find_if7functorIS9_EEE10Policy1000ENSB_12zip_iteratorINS8_IJNSD_26transform_input_iterator_tIbNSC_6detail35transform_pair_of_input_iterators_tIbNSB_6detail15normal_iteratorINSB_10device_ptrIfEEEENSB_17constant_iteratorIfNSB_11use_defaultESS_EENS7_8equal_toIfEEEENS7_10__not_fn_tINS7_10__identityEEEEENSB_17counting_iteratorIlSS_SS_SS_EEEEEEEPS9_jSF_S9_S9_SY_EEvT0_T1_T2_T3_T4_T6_E12temp_storage+56];
	ld.shared.u64 	%rd363, [_ZZN3cub18CUB_300001_SM_10006detail6reduce28DeviceReduceSingleTileKernelINS2_10policy_hubIN4cuda3std3__45tupleIJblEEEjN6thrust24THRUST_300001_SM_1000_NS8cuda_cub9__find_if7functorIS9_EEE10Policy1000ENSB_12zip_iteratorINS8_IJNSD_26transform_input_iterator_tIbNSC_6detail35transform_pair_of_input_iterators_tIbNSB_6detail15normal_iteratorINSB_10device_ptrIfEEEENSB_17constant_iteratorIfNSB_11use_defaultESS_EENS7_8equal_toIfEEEENS7_10__not_fn_tINS7_10__identityEEEEENSB_17counting_iteratorIlSS_SS_SS_EEEEEEEPS9_jSF_S9_S9_SY_EEvT0_T1_T2_T3_T4_T6_E12temp_storage+64];
	and.b16  	%rs321, %rs395, 255;
	setp.eq.s16 	%p272, %rs321, 0;
	setp.eq.s16 	%p273, %rs320, 0;
	min.s64 	%rd364, %rd363, %rd417;
	selp.b16 	%rs322, %rs395, 1, %p273;
	selp.b16 	%rs395, %rs320, %rs322, %p272;
	selp.b64 	%rd365, %rd417, %rd364, %p273;
	selp.b64 	%rd417, %rd363, %rd365, %p272;
$L__BB11_72:
	setp.lt.u32 	%p274, %r44, 129;
	@%p274 bra 	$L__BB11_74;
	ld.shared.u8 	%rs323, [_ZZN3cub18CUB_300001_SM_10006detail6reduce28DeviceReduceSingleTileKernelINS2_10policy_hubIN4cuda3std3__45tupleIJblEEEjN6thrust24THRUST_300001_SM_1000_NS8cuda_cub9__find_if7functorIS9_EEE10Policy1000ENSB_12zip_iteratorINS8_IJNSD_26transform_input_iterator_tIbNSC_6detail35transform_pair_of_input_iterators_tIbNSB_6detail15normal_iteratorINSB_10device_ptrIfEEEENSB_17constant_iteratorIfNSB_11use_defaultESS_EENS7_8equal_toIfEEEENS7_10__not_fn_tINS7_10__identityEEEEENSB_17counting_iteratorIlSS_SS_SS_EEEEEEEPS9_jSF_S9_S9_SY_EEvT0_T1_T2_T3_T4_T6_E12temp_storage+72];
	ld.shared.u64 	%rd366, [_ZZN3cub18CUB_300001_SM_10006detail6reduce28DeviceReduceSingleTileKernelINS2_10policy_hubIN4cuda3std3__45tupleIJblEEEjN6thrust24THRUST_300001_SM_1000_NS8cuda_cub9__find_if7functorIS9_EEE10Policy1000ENSB_12zip_iteratorINS8_IJNSD_26transform_input_iterator_tIbNSC_6detail35transform_pair_of_input_iterators_tIbNSB_6detail15normal_iteratorINSB_10device_ptrIfEEEENSB_17constant_iteratorIfNSB_11use_defaultESS_EENS7_8equal_toIfEEEENS7_10__not_fn_tINS7_10__identityEEEEENSB_17counting_iteratorIlSS_SS_SS_EEEEEEEPS9_jSF_S9_S9_SY_EEvT0_T1_T2_T3_T4_T6_E12temp_storage+80];
	and.b16  	%rs324, %rs395, 255;
	setp.eq.s16 	%p275, %rs324, 0;
	setp.eq.s16 	%p276, %rs323, 0;
	min.s64 	%rd367, %rd366, %rd417;
	selp.b16 	%rs325, %rs395, 1, %p276;
	selp.b16 	%rs395, %rs323, %rs325, %p275;
	selp.b64 	%rd368, %rd417, %rd367, %p276;
	selp.b64 	%rd417, %rd366, %rd368, %p275;
$L__BB11_74:
	setp.lt.u32 	%p277, %r44, 161;
	@%p277 bra 	$L__BB11_76;
	ld.shared.u8 	%rs326, [_ZZN3cub18CUB_300001_SM_10006detail6reduce28DeviceReduceSingleTileKernelINS2_10policy_hubIN4cuda3std3__45tupleIJblEEEjN6thrust24THRUST_300001_SM_1000_NS8cuda_cub9__find_if7functorIS9_EEE10Policy1000ENSB_12zip_iteratorINS8_IJNSD_26transform_input_iterator_tIbNSC_6detail35transform_pair_of_input_iterators_tIbNSB_6detail15normal_iteratorINSB_10device_ptrIfEEEENSB_17constant_iteratorIfNSB_11use_defaultESS_EENS7_8equal_toIfEEEENS7_10__not_fn_tINS7_10__identityEEEEENSB_17counting_iteratorIlSS_SS_SS_EEEEEEEPS9_jSF_S9_S9_SY_EEvT0_T1_T2_T3_T4_T6_E12temp_storage+88];
	ld.shared.u64 	%rd369, [_ZZN3cub18CUB_300001_SM_10006detail6reduce28DeviceReduceSingleTileKernelINS2_10policy_hubIN4cuda3std3__45tupleIJblEEEjN6thrust24THRUST_300001_SM_1000_NS8cuda_cub9__find_if7functorIS9_EEE10Policy1000ENSB_12zip_iteratorINS8_IJNSD_26transform_input_iterator_tIbNSC_6detail35transform_pair_of_input_iterators_tIbNSB_6detail15normal_iteratorINSB_10device_ptrIfEEEENSB_17constant_iteratorIfNSB_11use_defaultESS_EENS7_8equal_toIfEEEENS7_10__not_fn_tINS7_10__identityEEEEENSB_17counting_iteratorIlSS_SS_SS_EEEEEEEPS9_jSF_S9_S9_SY_EEvT0_T1_T2_T3_T4_T6_E12temp_storage+96];
	and.b16  	%rs327, %rs395, 255;
	setp.eq.s16 	%p278, %rs327, 0;
	setp.eq.s16 	%p279, %rs326, 0;
	min.s64 	%rd370, %rd369, %rd417;
	selp.b16 	%rs328, %rs395, 1, %p279;
	selp.b16 	%rs395, %rs326, %rs328, %p278;
	selp.b64 	%rd371, %rd417, %rd370, %p279;
	selp.b64 	%rd417, %rd369, %rd371, %p278;
$L__BB11_76:
	setp.lt.u32 	%p280, %r44, 193;
	@%p280 bra 	$L__BB11_78;
	ld.shared.u8 	%rs329, [_ZZN3cub18CUB_300001_SM_10006detail6reduce28DeviceReduceSingleTileKernelINS2_10policy_hubIN4cuda3std3__45tupleIJblEEEjN6thrust24THRUST_300001_SM_1000_NS8cuda_cub9__find_if7functorIS9_EEE10Policy1000ENSB_12zip_iteratorINS8_IJNSD_26transform_input_iterator_tIbNSC_6detail35transform_pair_of_input_iterators_tIbNSB_6detail15normal_iteratorINSB_10device_ptrIfEEEENSB_17constant_iteratorIfNSB_11use_defaultESS_EENS7_8equal_toIfEEEENS7_10__not_fn_tINS7_10__identityEEEEENSB_17counting_iteratorIlSS_SS_SS_EEEEEEEPS9_jSF_S9_S9_SY_EEvT0_T1_T2_T3_T4_T6_E12temp_storage+104];
	ld.shared.u64 	%rd372, [_ZZN3cub18CUB_300001_SM_10006detail6reduce28DeviceReduceSingleTileKernelINS2_10policy_hubIN4cuda3std3__45tupleIJblEEEjN6thrust24THRUST_300001_SM_1000_NS8cuda_cub9__find_if7functorIS9_EEE10Policy1000ENSB_12zip_iteratorINS8_IJNSD_26transform_input_iterator_tIbNSC_6detail35transform_pair_of_input_iterators_tIbNSB_6detail15normal_iteratorINSB_10device_ptrIfEEEENSB_17constant_iteratorIfNSB_11use_defaultESS_EENS7_8equal_toIfEEEENS7_10__not_fn_tINS7_10__identityEEEEENSB_17counting_iteratorIlSS_SS_SS_EEEEEEEPS9_jSF_S9_S9_SY_EEvT0_T1_T2_T3_T4_T6_E12temp_storage+112];
	and.b16  	%rs330, %rs395, 255;
	setp.eq.s16 	%p281, %rs330, 0;
	setp.eq.s16 	%p282, %rs329, 0;
	min.s64 	%rd373, %rd372, %rd417;
	selp.b16 	%rs331, %rs395, 1, %p282;
	selp.b16 	%rs395, %rs329, %rs331, %p281;
	selp.b64 	%rd374, %rd417, %rd373, %p282;
	selp.b64 	%rd417, %rd372, %rd374, %p281;
$L__BB11_78:
	setp.lt.u32 	%p283, %r44, 225;
	@%p283 bra 	$L__BB11_125;
	ld.shared.u8 	%rs332, [_ZZN3cub18CUB_300001_SM_10006detail6reduce28DeviceReduceSingleTileKernelINS2_10policy_hubIN4cuda3std3__45tupleIJblEEEjN6thrust24THRUST_300001_SM_1000_NS8cuda_cub9__find_if7functorIS9_EEE10Policy1000ENSB_12zip_iteratorINS8_IJNSD_26transform_input_iterator_tIbNSC_6detail35transform_pair_of_input_iterators_tIbNSB_6detail15normal_iteratorINSB_10device_ptrIfEEEENSB_17constant_iteratorIfNSB_11use_defaultESS_EENS7_8equal_toIfEEEENS7_10__not_fn_tINS7_10__identityEEEEENSB_17counting_iteratorIlSS_SS_SS_EEEEEEEPS9_jSF_S9_S9_SY_EEvT0_T1_T2_T3_T4_T6_E12temp_storage+120];
	ld.shared.u64 	%rd375, [_ZZN3cub18CUB_300001_SM_10006detail6reduce28DeviceReduceSingleTileKernelINS2_10policy_hubIN4cuda3std3__45tupleIJblEEEjN6thrust24THRUST_300001_SM_1000_NS8cuda_cub9__find_if7functorIS9_EEE10Policy1000ENSB_12zip_iteratorINS8_IJNSD_26transform_input_iterator_tIbNSC_6detail35transform_pair_of_input_iterators_tIbNSB_6detail15normal_iteratorINSB_10device_ptrIfEEEENSB_17constant_iteratorIfNSB_11use_defaultESS_EENS7_8equal_toIfEEEENS7_10__not_fn_tINS7_10__identityEEEEENSB_17counting_iteratorIlSS_SS_SS_EEEEEEEPS9_jSF_S9_S9_SY_EEvT0_T1_T2_T3_T4_T6_E12temp_storage+128];
	and.b16  	%rs333, %rs395, 255;
	setp.eq.s16 	%p284, %rs333, 0;
	setp.eq.s16 	%p285, %rs332, 0;
	min.s64 	%rd376, %rd375, %rd417;
	selp.b16 	%rs334, %rs395, 1, %p285;
	selp.b16 	%rs395, %rs332, %rs334, %p284;
	selp.b64 	%rd377, %rd417, %rd376, %p285;
	selp.b64 	%rd417, %rd375, %rd377, %p284;
	bra.uni 	$L__BB11_125;
$L__BB11_80:
	mov.u32 	%r20, %tid.x;
	cvt.u64.u32 	%rd72, %r20;
	mul.wide.u32 	%rd120, %r20, 4;
	add.s64 	%rd73, %rd2, %rd120;
	ld.global.f32 	%f7, [%rd73];
	setp.eq.f32 	%p3, %f7, %f6;
	add.s32 	%r71, %r20, 256;
	cvt.u64.u32 	%rd121, %r71;
	ld.global.f32 	%f8, [%rd73+1024];
	setp.eq.f32 	%p4, %f8, %f6;
	add.s32 	%r72, %r20, 512;
	cvt.u64.u32 	%rd122, %r72;
	add.s64 	%rd123, %rd117, %rd122;
	ld.global.f32 	%f10, [%rd73+2048];
	setp.eq.f32 	%p5, %f10, %f6;
	add.s64 	%rd124, %rd123, 256;
	ld.global.f32 	%f11, [%rd73+3072];
	setp.neu.f32 	%p7, %f11, %f6;
	and.pred  	%p9, %p3, %p4;
	selp.b64 	%rd125, %rd121, %rd72, %p3;
	add.s64 	%rd126, %rd117, %rd125;
	min.s64 	%rd127, %rd123, %rd126;
	and.pred  	%p10, %p9, %p5;
	selp.b64 	%rd128, %rd126, %rd127, %p5;
	selp.b64 	%rd129, %rd123, %rd128, %p9;
	min.s64 	%rd130, %rd124, %rd129;
	not.pred 	%p11, %p10;
	or.pred  	%p12, %p11, %p7;
	selp.u16 	%rs395, 1, 0, %p12;
	selp.b64 	%rd131, %rd130, %rd129, %p7;
	selp.b64 	%rd417, %rd124, %rd131, %p10;
	add.s32 	%r21, %r44, -1024;
	setp.lt.u32 	%p13, %r21, 1024;
	mov.b32 	%r453, 1024;
	@%p13 bra 	$L__BB11_88;
	mov.b32 	%r453, 1024;
$L__BB11_82:
	cvt.u64.u32 	%rd132, %r453;
	add.s64 	%rd133, %rd72, %rd132;
	mul.wide.u32 	%rd134, %r453, 4;
	add.s64 	%rd135, %rd73, %rd134;
	add.s64 	%rd76, %rd133, %rd117;
	ld.global.f32 	%f2, [%rd135];
	ld.global.f32 	%f3, [%rd135+1024];
	ld.global.f32 	%f4, [%rd135+2048];
	ld.global.f32 	%f5, [%rd135+3072];
	and.b16  	%rs115, %rs395, 255;
	setp.eq.s16 	%p14, %rs115, 0;
	@%p14 bra 	$L__BB11_85;
	setp.eq.f32 	%p15, %f2, %f6;
	@%p15 bra 	$L__BB11_86;
	min.s64 	%rd417, %rd76, %rd417;
	mov.b16 	%rs395, 1;
	bra.uni 	$L__BB11_86;
$L__BB11_85:
	setp.neu.f32 	%p16, %f2, %f6;
	selp.u16 	%rs395, 1, 0, %p16;
	mov.u64 	%rd417, %rd76;
$L__BB11_86:
	add.s64 	%rd136, %rd76, 256;
	add.s64 	%rd137, %rd76, 512;
	add.s64 	%rd138, %rd76, 768;
	setp.neu.f32 	%p17, %f5, %f6;
	setp.neu.f32 	%p18, %f4, %f6;
	setp.neu.f32 	%p19, %f3, %f6;
	and.b16  	%rs117, %rs395, 255;
	setp.eq.s16 	%p20, %rs117, 0;
	min.s64 	%rd139, %rd136, %rd417;
	selp.b16 	%rs118, 1, %rs395, %p19;
	selp.u16 	%rs119, 1, 0, %p19;
	selp.b16 	%rs120, %rs119, %rs118, %p20;
	and.b16  	%rs121, %rs120, 255;
	selp.b64 	%rd140, %rd139, %rd417, %p19;
	selp.b64 	%rd141, %rd136, %rd140, %p20;
	setp.eq.s16 	%p21, %rs121, 0;
	min.s64 	%rd142, %rd137, %rd141;
	selp.b16 	%rs122, 1, %rs120, %p18;
	selp.u16 	%rs123, 1, 0, %p18;
	selp.b16 	%rs124, %rs123, %rs122, %p21;
	and.b16  	%rs125, %rs124, 255;
	selp.b64 	%rd143, %rd142, %rd141, %p18;
	selp.b64 	%rd144, %rd137, %rd143, %p21;
	setp.eq.s16 	%p22, %rs125, 0;
	min.s64 	%rd145, %rd138, %rd144;
	selp.b16 	%rs126, 1, %rs124, %p17;
	selp.u16 	%rs127, 1, 0, %p17;
	selp.b16 	%rs395, %rs127, %rs126, %p22;
	selp.b64 	%rd146, %rd145, %rd144, %p17;
	selp.b64 	%rd417, %rd138, %rd146, %p22;
	sub.s32 	%r74, %r44, %r453;
	setp.lt.u32 	%p23, %r74, 1024;
	@%p23 bra 	$L__BB11_101;
	add.s32 	%r453, %r453, 1024;
	setp.le.u32 	%p24, %r453, %r21;
	@%p24 bra 	$L__BB11_82;
$L__BB11_88:
	setp.le.u32 	%p25, %r44, %r453;
	sub.s32 	%r75, %r44, %r453;
	setp.ge.s32 	%p26, %r20, %r75;
	or.pred  	%p27, %p25, %p26;
	@%p27 bra 	$L__BB11_101;
	not.b32 	%r77, %r20;
	add.s32 	%r78, %r44, %r77;
	sub.s32 	%r25, %r78, %r453;
	shr.u32 	%r79, %r25, 8;
	add.s32 	%r26, %r79, 1;
	and.b32  	%r27, %r26, 7;
	setp.lt.u32 	%p28, %r25, 1792;
	mov.u32 	%r458, %r20;
	@%p28 bra 	$L__BB11_93;
	or.b32  	%r456, %r20, 1024;
	add.s32 	%r455, %r20, %r453;
	and.b32  	%r80, %r26, 33554424;
	neg.s32 	%r454, %r80;
$L__BB11_91:
	.pragma "nounroll";
	cvt.u64.u32 	%rd148, %r455;
	mul.wide.u32 	%rd149, %r455, 4;
	add.s64 	%rd150, %rd2, %rd149;
	add.s64 	%rd151, %rd117, %rd148;
	ld.global.f32 	%f12, [%rd150];
	setp.neu.f32 	%p29, %f12, %f6;
	selp.u16 	%rs129, 1, 0, %p29;
	and.b16  	%rs130, %rs395, 255;
	setp.ne.s16 	%p31, %rs130, 0;
	and.pred  	%p32, %p31, %p29;
	min.s64 	%rd152, %rd151, %rd417;
	setp.eq.s16 	%p33, %rs130, 0;
	selp.b16 	%rs131, %rs129, %rs395, %p33;
	selp.b64 	%rd153, %rd151, %rd417, %p33;
	selp.b16 	%rs132, 1, %rs131, %p32;
	and.b16  	%rs133, %rs132, 255;
	selp.b64 	%rd154, %rd152, %rd153, %p32;
	add.s32 	%r81, %r455, 256;
	cvt.u64.u32 	%rd155, %r81;
	mul.wide.u32 	%rd156, %r81, 4;
	add.s64 	%rd157, %rd2, %rd156;
	add.s64 	%rd158, %rd117, %rd155;
	ld.global.f32 	%f13, [%rd157];
	setp.neu.f32 	%p34, %f13, %f6;
	selp.u16 	%rs134, 1, 0, %p34;
	setp.ne.s16 	%p36, %rs133, 0;
	and.pred  	%p37, %p36, %p34;
	min.s64 	%rd159, %rd158, %rd154;
	setp.eq.s16 	%p38, %rs133, 0;
	selp.b16 	%rs135, %rs134, %rs132, %p38;
	selp.b64 	%rd160, %rd158, %rd154, %p38;
	selp.b16 	%rs136, 1, %rs135, %p37;
	and.b16  	%rs137, %rs136, 255;
	selp.b64 	%rd161, %rd159, %rd160, %p37;
	add.s32 	%r82, %r455, 512;
	cvt.u64.u32 	%rd162, %r82;
	mul.wide.u32 	%rd163, %r82, 4;
	add.s64 	%rd164, %rd2, %rd163;
	add.s64 	%rd165, %rd117, %rd162;
	ld.global.f32 	%f14, [%rd164];
	setp.neu.f32 	%p39, %f14, %f6;
	selp.u16 	%rs138, 1, 0, %p39;
	setp.ne.s16 	%p41, %rs137, 0;
	and.pred  	%p42, %p41, %p39;
	min.s64 	%rd166, %rd165, %rd161;
	setp.eq.s16 	%p43, %rs137, 0;
	selp.b16 	%rs139, %rs138, %rs136, %p43;
	selp.b64 	%rd167, %rd165, %rd161, %p43;
	selp.b16 	%rs140, 1, %rs139, %p42;
	and.b16  	%rs141, %rs140, 255;
	selp.b64 	%rd168, %rd166, %rd167, %p42;
	add.s32 	%r83, %r455, 768;
	cvt.u64.u32 	%rd169, %r83;
	mul.wide.u32 	%rd170, %r83, 4;
	add.s64 	%rd171, %rd2, %rd170;
	add.s64 	%rd172, %rd117, %rd169;
	ld.global.f32 	%f15, [%rd171];
	setp.neu.f32 	%p44, %f15, %f6;
	selp.u16 	%rs142, 1, 0, %p44;
	setp.ne.s16 	%p46, %rs141, 0;
	and.pred  	%p47, %p46, %p44;
	min.s64 	%rd173, %rd172, %rd168;
	setp.eq.s16 	%p48, %rs141, 0;
	selp.b16 	%rs143, %rs142, %rs140, %p48;
	selp.b64 	%rd174, %rd172, %rd168, %p48;
	selp.b16 	%rs144, 1, %rs143, %p47;
	and.b16  	%rs145, %rs144, 255;
	selp.b64 	%rd175, %rd173, %rd174, %p47;
	add.s32 	%r84, %r455, 1024;
	cvt.u64.u32 	%rd176, %r84;
	mul.wide.u32 	%rd177, %r84, 4;
	add.s64 	%rd178, %rd2, %rd177;
	add.s64 	%rd179, %rd117, %rd176;
	ld.global.f32 	%f16, [%rd178];
	setp.neu.f32 	%p49, %f16, %f6;
	selp.u16 	%rs146, 1, 0, %p49;
	setp.ne.s16 	%p51, %rs145, 0;
	and.pred  	%p52, %p51, %p49;
	min.s64 	%rd180, %rd179, %rd175;
	setp.eq.s16 	%p53, %rs145, 0;
	selp.b16 	%rs147, %rs146, %rs144, %p53;
	selp.b64 	%rd181, %rd179, %rd175, %p53;
	selp.b16 	%rs148, 1, %rs147, %p52;
	and.b16  	%rs149, %rs148, 255;
	selp.b64 	%rd182, %rd180, %rd181, %p52;
	add.s32 	%r85, %r455, 1280;
	cvt.u64.u32 	%rd183, %r85;
	mul.wide.u32 	%rd184, %r85, 4;
	add.s64 	%rd185, %rd2, %rd184;
	add.s64 	%rd186, %rd117, %rd183;
	ld.global.f32 	%f17, [%rd185];
	setp.neu.f32 	%p54, %f17, %f6;
	selp.u16 	%rs150, 1, 0, %p54;
	setp.ne.s16 	%p56, %rs149, 0;
	and.pred  	%p57, %p56, %p54;
	min.s64 	%rd187, %rd186, %rd182;
	setp.eq.s16 	%p58, %rs149, 0;
	selp.b16 	%rs151, %rs150, %rs148, %p58;
	selp.b64 	%rd188, %rd186, %rd182, %p58;
	selp.b16 	%rs152, 1, %rs151, %p57;
	and.b16  	%rs153, %rs152, 255;
	selp.b64 	%rd189, %rd187, %rd188, %p57;
	add.s32 	%r86, %r455, 1536;
	cvt.u64.u32 	%rd190, %r86;
	mul.wide.u32 	%rd191, %r86, 4;
	add.s64 	%rd192, %rd2, %rd191;
	add.s64 	%rd193, %rd117, %rd190;
	ld.global.f32 	%f18, [%rd192];
	setp.neu.f32 	%p59, %f18, %f6;
	selp.u16 	%rs154, 1, 0, %p59;
	setp.ne.s16 	%p61, %rs153, 0;
	and.pred  	%p62, %p61, %p59;
	min.s64 	%rd194, %rd193, %rd189;
	setp.eq.s16 	%p63, %rs153, 0;
	selp.b16 	%rs155, %rs154, %rs152, %p63;
	selp.b64 	%rd195, %rd193, %rd189, %p63;
	selp.b16 	%rs156, 1, %rs155, %p62;
	and.b16  	%rs157, %rs156, 255;
	selp.b64 	%rd196, %rd194, %rd195, %p62;
	add.s32 	%r87, %r455, 1792;
	cvt.u64.u32 	%rd197, %r87;
	mul.wide.u32 	%rd198, %r87, 4;
	add.s64 	%rd199, %rd2, %rd198;
	add.s64 	%rd200, %rd117, %rd197;
	ld.global.f32 	%f19, [%rd199];
	setp.neu.f32 	%p64, %f19, %f6;
	selp.u16 	%rs158, 1, 0, %p64;
	setp.ne.s16 	%p66, %rs157, 0;
	and.pred  	%p67, %p66, %p64;
	min.s64 	%rd201, %rd200, %rd196;
	setp.eq.s16 	%p68, %rs157, 0;
	selp.b16 	%rs159, %rs158, %rs156, %p68;
	selp.b64 	%rd202, %rd200, %rd196, %p68;
	selp.b16 	%rs395, 1, %rs159, %p67;
	selp.b64 	%rd417, %rd201, %rd202, %p67;
	add.s32 	%r456, %r456, 2048;
	add.s32 	%r455, %r455, 2048;
	add.s32 	%r454, %r454, 8;
	setp.ne.s32 	%p69, %r454, 0;
	@%p69 bra 	$L__BB11_91;
	add.s32 	%r458, %r456, -1024;
$L__BB11_93:
	setp.eq.s32 	%p70, %r27, 0;
	@%p70 bra 	$L__BB11_101;
	setp.lt.u32 	%p71, %r27, 4;
	@%p71 bra 	$L__BB11_96;
	add.s32 	%r88, %r458, %r453;
	cvt.u64.u32 	%rd204, %r88;
	mul.wide.u32 	%rd205, %r88, 4;
	add.s64 	%rd206, %rd2, %rd205;
	add.s64 	%rd207, %rd117, %rd204;
	ld.global.f32 	%f20, [%rd206];
	setp.neu.f32 	%p72, %f20, %f6;
	selp.u16 	%rs161, 1, 0, %p72;
	and.b16  	%rs162, %rs395, 255;
	setp.ne.s16 	%p74, %rs162, 0;
	and.pred  	%p75, %p74, %p72;
	min.s64 	%rd208, %rd207, %rd417;
	setp.eq.s16 	%p76, %rs162, 0;
	selp.b16 	%rs163, %rs161, %rs395, %p76;
	selp.b64 	%rd209, %rd207, %rd417, %p76;
	selp.b16 	%rs164, 1, %rs163, %p75;
	and.b16  	%rs165, %rs164, 255;
	selp.b64 	%rd210, %rd208, %rd209, %p75;
	add.s32 	%r89, %r88, 256;
	cvt.u64.u32 	%rd211, %r89;
	mul.wide.u32 	%rd212, %r89, 4;
	add.s64 	%rd213, %rd2, %rd212;
	add.s64 	%rd214, %rd117, %rd211;
	ld.global.f32 	%f21, [%rd213];
	setp.neu.f32 	%p77, %f21, %f6;
	selp.u16 	%rs166, 1, 0, %p77;
	setp.ne.s16 	%p79, %rs165, 0;
	and.pred  	%p80, %p79, %p77;
	min.s64 	%rd215, %rd214, %rd210;
	setp.eq.s16 	%p81, %rs165, 0;
	selp.b16 	%rs167, %rs166, %rs164, %p81;
	selp.b64 	%rd216, %rd214, %rd210, %p81;
	selp.b16 	%rs168, 1, %rs167, %p80;
	and.b16  	%rs169, %rs168, 255;
	selp.b64 	%rd217, %rd215, %rd216, %p80;
	add.s32 	%r90, %r88, 512;
	cvt.u64.u32 	%rd218, %r90;
	mul.wide.u32 	%rd219, %r90, 4;
	add.s64 	%rd220, %rd2, %rd219;
	add.s64 	%rd221, %rd117, %rd218;
	ld.global.f32 	%f22, [%rd220];
	setp.neu.f32 	%p82, %f22, %f6;
	selp.u16 	%rs170, 1, 0, %p82;
	setp.ne.s16 	%p84, %rs169, 0;
	and.pred  	%p85, %p84, %p82;
	min.s64 	%rd222, %rd221, %rd217;
	setp.eq.s16 	%p86, %rs169, 0;
	selp.b16 	%rs171, %rs170, %rs168, %p86;
	selp.b64 	%rd223, %rd221, %rd217, %p86;
	selp.b16 	%rs172, 1, %rs171, %p85;
	and.b16  	%rs173, %rs172, 255;
	selp.b64 	%rd224, %rd222, %rd223, %p85;
	add.s32 	%r91, %r88, 768;
	cvt.u64.u32 	%rd225, %r91;
	mul.wide.u32 	%rd226, %r91, 4;
	add.s64 	%rd227, %rd2, %rd226;
	add.s64 	%rd228, %rd117, %rd225;
	ld.global.f32 	%f23, [%rd227];
	setp.neu.f32 	%p87, %f23, %f6;
	selp.u16 	%rs174, 1, 0, %p87;
	setp.ne.s16 	%p89, %rs173, 0;
	and.pred  	%p90, %p89, %p87;
	min.s64 	%rd229, %rd228, %rd224;
	setp.eq.s16 	%p91, %rs173, 0;
	selp.b16 	%rs175, %rs174, %rs172, %p91;
	selp.b64 	%rd230, %rd228, %rd224, %p91;
	selp.b16 	%rs395, 1, %rs175, %p90;
	selp.b64 	%rd417, %rd229, %rd230, %p90;
	add.s32 	%r458, %r458, 1024;
$L__BB11_96:
	and.b32  	%r92, %r26, 3;
	setp.eq.s32 	%p92, %r92, 0;
	@%p92 bra 	$L__BB11_101;
	setp.eq.s32 	%p93, %r92, 1;
	@%p93 bra 	$L__BB11_99;
	add.s32 	%r93, %r458, %r453;
	cvt.u64.u32 	%rd232, %r93;
	mul.wide.u32 	%rd233, %r93, 4;
	add.s64 	%rd234, %rd2, %rd233;
	add.s64 	%rd235, %rd117, %rd232;
	ld.global.f32 	%f24, [%rd234];
	setp.neu.f32 	%p94, %f24, %f6;
	selp.u16 	%rs177, 1, 0, %p94;
	and.b16  	%rs178, %rs395, 255;
	setp.ne.s16 	%p96, %rs178, 0;
	and.pred  	%p97, %p96, %p94;
	min.s64 	%rd236, %rd235, %rd417;
	setp.eq.s16 	%p98, %rs178, 0;
	selp.b16 	%rs179, %rs177, %rs395, %p98;
	selp.b64 	%rd237, %rd235, %rd417, %p98;
	selp.b16 	%rs180, 1, %rs179, %p97;
	and.b16  	%rs181, %rs180, 255;
	selp.b64 	%rd238, %rd236, %rd237, %p97;
	add.s32 	%r94, %r93, 256;
	cvt.u64.u32 	%rd239, %r94;
	mul.wide.u32 	%rd240, %r94, 4;
	add.s64 	%rd241, %rd2, %rd240;
	add.s64 	%rd242, %rd117, %rd239;
	ld.global.f32 	%f25, [%rd241];
	setp.neu.f32 	%p99, %f25, %f6;
	selp.u16 	%rs182, 1, 0, %p99;
	setp.ne.s16 	%p101, %rs181, 0;
	and.pred  	%p102, %p101, %p99;
	min.s64 	%rd243, %rd242, %rd238;
	setp.eq.s16 	%p103, %rs181, 0;
	selp.b16 	%rs183, %rs182, %rs180, %p103;
	selp.b64 	%rd244, %rd242, %rd238, %p103;
	selp.b16 	%rs395, 1, %rs183, %p102;
	selp.b64 	%rd417, %rd243, %rd244, %p102;
	add.s32 	%r458, %r458, 512;
$L__BB11_99:
	and.b32  	%r95, %r25, 256;
	setp.ne.s32 	%p104, %r95, 0;
	@%p104 bra 	$L__BB11_101;
	add.s32 	%r96, %r458, %r453;
	cvt.u64.u32 	%rd245, %r96;
	mul.wide.u32 	%rd246, %r96, 4;
	add.s64 	%rd247, %rd2, %rd246;
	add.s64 	%rd248, %rd117, %rd245;
	ld.global.f32 	%f26, [%rd247];
	setp.neu.f32 	%p105, %f26, %f6;
	selp.u16 	%rs184, 1, 0, %p105;
	and.b16  	%rs185, %rs395, 255;
	setp.ne.s16 	%p107, %rs185, 0;
	and.pred  	%p108, %p107, %p105;
	min.s64 	%rd249, %rd248, %rd417;
	setp.eq.s16 	%p109, %rs185, 0;
	selp.b16 	%rs186, %rs184, %rs395, %p109;
	selp.b64 	%rd250, %rd248, %rd417, %p109;
	selp.b16 	%rs395, 1, %rs186, %p108;
	selp.b64 	%rd417, %rd249, %rd250, %p108;
$L__BB11_101:
	// begin inline asm
	mov.u32 %r97, %laneid;
	// end inline asm
	cvt.u32.u16 	%r118, %rs395;
	and.b32  	%r99, %r118, 255;
	mov.b32 	%r115, 1;
	mov.b32 	%r116, 31;
	mov.b32 	%r117, -1;
	// begin inline asm
	shfl.sync.down.b32 %r98, %r99, %r115, %r116, %r117;
	// end inline asm
	// begin inline asm
	shfl.sync.down.b32 %r103, %r104, %r115, %r116, %r117;
	// end inline asm
	mov.b64 	{%r109, %r114}, %rd417;
	// begin inline asm
	shfl.sync.down.b32 %r108, %r109, %r115, %r116, %r117;
	// end inline asm
	// begin inline asm
	shfl.sync.down.b32 %r113, %r114, %r115, %r116, %r117;
	// end inline asm
	mov.b64 	%rd93, {%r108, %r113};
	cvt.u16.u32 	%rs77, %r98;
	setp.gt.s32 	%p110, %r97, 30;
	@%p110 bra 	$L__BB11_105;
	and.b16  	%rs187, %rs395, 255;
	setp.eq.s16 	%p111, %rs187, 0;
	and.b16  	%rs188, %rs77, 255;
	setp.eq.s16 	%p112, %rs188, 0;
	or.pred  	%p113, %p111, %p112;
	@%p113 bra 	$L__BB11_104;
	min.s64 	%rd417, %rd93, %rd417;
	mov.b16 	%rs395, 1;
	bra.uni 	$L__BB11_105;
$L__BB11_104:
	setp.eq.s16 	%p114, %rs187, 0;
	selp.b16 	%rs395, %rs77, %rs395, %p114;
	selp.b64 	%rd417, %rd93, %rd417, %p114;
$L__BB11_105:
	cvt.u32.u16 	%r139, %rs395;
	and.b32  	%r120, %r139, 255;
	mov.b32 	%r136, 2;
	mov.b32 	%r137, 31;
	mov.b32 	%r138, -1;
	// begin inline asm
	shfl.sync.down.b32 %r119, %r120, %r136, %r137, %r138;
	// end inline asm
	// begin inline asm
	shfl.sync.down.b32 %r124, %r125, %r136, %r137, %r138;
	// end inline asm
	mov.b64 	{%r130, %r135}, %rd417;
	// begin inline asm
	shfl.sync.down.b32 %r129, %r130, %r136, %r137, %r138;
	// end inline asm
	// begin inline asm
	shfl.sync.down.b32 %r134, %r135, %r136, %r137, %r138;
	// end inline asm
	mov.b64 	%rd97, {%r129, %r134};
	cvt.u16.u32 	%rs80, %r119;
	setp.gt.s32 	%p115, %r97, 29;
	@%p115 bra 	$L__BB11_109;
	and.b16  	%rs191, %rs395, 255;
	setp.eq.s16 	%p116, %rs191, 0;
	and.b16  	%rs192, %rs80, 255;
	setp.eq.s16 	%p117, %rs192, 0;
	or.pred  	%p118, %p116, %p117;
	@%p118 bra 	$L__BB11_108;
	min.s64 	%rd417, %rd97, %rd417;
	mov.b16 	%rs395, 1;
	bra.uni 	$L__BB11_109;
$L__BB11_108:
	setp.eq.s16 	%p119, %rs191, 0;
	selp.b16 	%rs395, %rs80, %rs395, %p119;
	selp.b64 	%rd417, %rd97, %rd417, %p119;
$L__BB11_109:
	cvt.u32.u16 	%r160, %rs395;
	and.b32  	%r141, %r160, 255;
	mov.b32 	%r157, 4;
	mov.b32 	%r158, 31;
	mov.b32 	%r159, -1;
	// begin inline asm
	shfl.sync.down.b32 %r140, %r141, %r157, %r158, %r159;
	// end inline asm
	// begin inline asm
	shfl.sync.down.b32 %r145, %r146, %r157, %r158, %r159;
	// end inline asm
	mov.b64 	{%r151, %r156}, %rd417;
	// begin inline asm
	shfl.sync.down.b32 %r150, %r151, %r157, %r158, %r159;
	// end inline asm
	// begin inline asm
	shfl.sync.down.b32 %r155, %r156, %r157, %r158, %r159;
	// end inline asm
	mov.b64 	%rd101, {%r150, %r155};
	cvt.u16.u32 	%rs83, %r140;
	setp.gt.s32 	%p120, %r97, 27;
	@%p120 bra 	$L__BB11_113;
	and.b16  	%rs195, %rs395, 255;
	setp.eq.s16 	%p121, %rs195, 0;
	and.b16  	%rs196, %rs83, 255;
	setp.eq.s16 	%p122, %rs196, 0;
	or.pred  	%p123, %p121, %p122;
	@%p123 bra 	$L__BB11_112;
	min.s64 	%rd417, %rd101, %rd417;
	mov.b16 	%rs395, 1;
	bra.uni 	$L__BB11_113;
$L__BB11_112:
	setp.eq.s16 	%p124, %rs195, 0;
	selp.b16 	%rs395, %rs83, %rs395, %p124;
	selp.b64 	%rd417, %rd101, %rd417, %p124;
$L__BB11_113:
	cvt.u32.u16 	%r181, %rs395;
	and.b32  	%r162, %r181, 255;
	mov.b32 	%r178, 8;
	mov.b32 	%r179, 31;
	mov.b32 	%r180, -1;
	// begin inline asm
	shfl.sync.down.b32 %r161, %r162, %r178, %r179, %r180;
	// end inline asm
	// begin inline asm
	shfl.sync.down.b32 %r166, %r167, %r178, %r179, %r180;
	// end inline asm
	mov.b64 	{%r172, %r177}, %rd417;
	// begin inline asm
	shfl.sync.down.b32 %r171, %r172, %r178, %r179, %r180;
	// end inline asm
	// begin inline asm
	shfl.sync.down.b32 %r176, %r177, %r178, %r179, %r180;
	// end inline asm
	mov.b64 	%rd105, {%r171, %r176};
	cvt.u16.u32 	%rs86, %r161;
	setp.gt.s32 	%p125, %r97, 23;
	@%p125 bra 	$L__BB11_117;
	and.b16  	%rs199, %rs395, 255;
	setp.eq.s16 	%p126, %rs199, 0;
	and.b16  	%rs200, %rs86, 255;
	setp.eq.s16 	%p127, %rs200, 0;
	or.pred  	%p128, %p126, %p127;
	@%p128 bra 	$L__BB11_116;
	min.s64 	%rd417, %rd105, %rd417;
	mov.b16 	%rs395, 1;
	bra.uni 	$L__BB11_117;
$L__BB11_116:
	setp.eq.s16 	%p129, %rs199, 0;
	selp.b16 	%rs395, %rs86, %rs395, %p129;
	selp.b64 	%rd417, %rd105, %rd417, %p129;
$L__BB11_117:
	cvt.u32.u16 	%r202, %rs395;
	and.b32  	%r183, %r202, 255;
	mov.b32 	%r199, 16;
	mov.b32 	%r200, 31;
	mov.b32 	%r201, -1;
	// begin inline asm
	shfl.sync.down.b32 %r182, %r183, %r199, %r200, %r201;
	// end inline asm
	// begin inline asm
	shfl.sync.down.b32 %r187, %r188, %r199, %r200, %r201;
	// end inline asm
	mov.b64 	{%r193, %r198}, %rd417;
	// begin inline asm
	shfl.sync.down.b32 %r192, %r193, %r199, %r200, %r201;
	// end inline asm
	// begin inline asm
	shfl.sync.down.b32 %r197, %r198, %r199, %r200, %r201;
	// end inline asm
	mov.b64 	%rd109, {%r192, %r197};
	cvt.u16.u32 	%rs89, %r182;
	setp.gt.s32 	%p130, %r97, 15;
	@%p130 bra 	$L__BB11_121;
	and.b16  	%rs203, %rs395, 255;
	setp.eq.s16 	%p131, %rs203, 0;
	and.b16  	%rs204, %rs89, 255;
	setp.eq.s16 	%p132, %rs204, 0;
	or.pred  	%p133, %p131, %p132;
	@%p133 bra 	$L__BB11_120;
	min.s64 	%rd417, %rd109, %rd417;
	mov.b16 	%rs395, 1;
	bra.uni 	$L__BB11_121;
$L__BB11_120:
	setp.eq.s16 	%p134, %rs203, 0;
	selp.b16 	%rs395, %rs89, %rs395, %p134;
	selp.b64 	%rd417, %rd109, %rd417, %p134;
$L__BB11_121:
	setp.ne.s32 	%p135, %r97, 0;
	@%p135 bra 	$L__BB11_123;
	shr.u32 	%r203, %r20, 1;
	and.b32  	%r204, %r203, 496;
	mov.u32 	%r205, _ZZN3cub18CUB_300001_SM_10006detail6reduce28DeviceReduceSingleTileKernelINS2_10policy_hubIN4cuda3std3__45tupleIJblEEEjN6thrust24THRUST_300001_SM_1000_NS8cuda_cub9__find_if7functorIS9_EEE10Policy1000ENSB_12zip_iteratorINS8_IJNSD_26transform_input_iterator_tIbNSC_6detail35transform_pair_of_input_iterators_tIbNSB_6detail15normal_iteratorINSB_10device_ptrIfEEEENSB_17constant_iteratorIfNSB_11use_defaultESS_EENS7_8equal_toIfEEEENS7_10__not_fn_tINS7_10__identityEEEEENSB_17counting_iteratorIlSS_SS_SS_EEEEEEEPS9_jSF_S9_S9_SY_EEvT0_T1_T2_T3_T4_T6_E12temp_storage;
	add.s32 	%r206, %r205, %r204;
	st.shared.u8 	[%r206+8], %rs395;
	st.shared.u64 	[%r206+16], %rd417;
$L__BB11_123:
	bar.sync 	0;
	setp.ne.s32 	%p136, %r20, 0;
	@%p136 bra 	$L__BB11_125;
	ld.shared.u8 	%rs207, [_ZZN3cub18CUB_300001_SM_10006detail6reduce28DeviceReduceSingleTileKernelINS2_10policy_hubIN4cuda3std3__45tupleIJblEEEjN6thrust24THRUST_300001_SM_1000_NS8cuda_cub9__find_if7functorIS9_EEE10Policy1000ENSB_12zip_iteratorINS8_IJNSD_26transform_input_iterator_tIbNSC_6detail35transform_pair_of_input_iterators_tIbNSB_6detail15normal_iteratorINSB_10device_ptrIfEEEENSB_17constant_iteratorIfNSB_11use_defaultESS_EENS7_8equal_toIfEEEENS7_10__not_fn_tINS7_10__identityEEEEENSB_17counting_iteratorIlSS_SS_SS_EEEEEEEPS9_jSF_S9_S9_SY_EEvT0_T1_T2_T3_T4_T6_E12temp_storage+24];
	ld.shared.u64 	%rd251, [_ZZN3cub18CUB_300001_SM_10006detail6reduce28DeviceReduceSingleTileKernelINS2_10policy_hubIN4cuda3std3__45tupleIJblEEEjN6thrust24THRUST_300001_SM_1000_NS8cuda_cub9__find_if7functorIS9_EEE10Policy1000ENSB_12zip_iteratorINS8_IJNSD_26transform_input_iterator_tIbNSC_6detail35transform_pair_of_input_iterators_tIbNSB_6detail15normal_iteratorINSB_10device_ptrIfEEEENSB_17constant_iteratorIfNSB_11use_defaultESS_EENS7_8equal_toIfEEEENS7_10__not_fn_tINS7_10__identityEEEEENSB_17counting_iteratorIlSS_SS_SS_EEEEEEEPS9_jSF_S9_S9_SY_EEvT0_T1_T2_T3_T4_T6_E12temp_storage+32];
	and.b16  	%rs208, %rs395, 255;
	setp.eq.s16 	%p137, %rs208, 0;
	setp.eq.s16 	%p138, %rs207, 0;
	min.s64 	%rd252, %rd251, %rd417;
	selp.b16 	%rs209, %rs395, 1, %p138;
	selp.b16 	%rs210, %rs207, %rs209, %p137;
	and.b16  	%rs211, %rs210, 255;
	selp.b64 	%rd253, %rd417, %rd252, %p138;
	selp.b64 	%rd254, %rd251, %rd253, %p137;
	ld.shared.u8 	%rs212, [_ZZN3cub18CUB_300001_SM_10006detail6reduce28DeviceReduceSingleTileKernelINS2_10policy_hubIN4cuda3std3__45tupleIJblEEEjN6thrust24THRUST_300001_SM_1000_NS8cuda_cub9__find_if7functorIS9_EEE10Policy1000ENSB_12zip_iteratorINS8_IJNSD_26transform_input_iterator_tIbNSC_6detail35transform_pair_of_input_iterators_tIbNSB_6detail15normal_iteratorINSB_10device_ptrIfEEEENSB_17constant_iteratorIfNSB_11use_defaultESS_EENS7_8equal_toIfEEEENS7_10__not_fn_tINS7_10__identityEEEEENSB_17counting_iteratorIlSS_SS_SS_EEEEEEEPS9_jSF_S9_S9_SY_EEvT0_T1_T2_T3_T4_T6_E12temp_storage+40];
	ld.shared.u64 	%rd255, [_ZZN3cub18CUB_300001_SM_10006detail6reduce28DeviceReduceSingleTileKernelINS2_10policy_hubIN4cuda3std3__45tupleIJblEEEjN6thrust24THRUST_300001_SM_1000_NS8cuda_cub9__find_if7functorIS9_EEE10Policy1000ENSB_12zip_iteratorINS8_IJNSD_26transform_input_iterator_tIbNSC_6detail35transform_pair_of_input_iterators_tIbNSB_6detail15normal_iteratorINSB_10device_ptrIfEEEENSB_17constant_iteratorIfNSB_11use_defaultESS_EENS7_8equal_toIfEEEENS7_10__not_fn_tINS7_10__identityEEEEENSB_17counting_iteratorIlSS_SS_SS_EEEEEEEPS9_jSF_S9_S9_SY_EEvT0_T1_T2_T3_T4_T6_E12temp_storage+48];
	setp.eq.s16 	%p139, %rs211, 0;
	setp.eq.s16 	%p140, %rs212, 0;
	min.s64 	%rd256, %rd255, %rd254;
	selp.b16 	%rs213, %rs210, 1, %p140;
	selp.b16 	%rs214, %rs212, %rs213, %p139;
	and.b16  	%rs215, %rs214, 255;
	selp.b64 	%rd257, %rd254, %rd256, %p140;
	selp.b64 	%rd258, %rd255, %rd257, %p139;
	ld.shared.u8 	%rs216, [_ZZN3cub18CUB_300001_SM_10006detail6reduce28DeviceReduceSingleTileKernelINS2_10policy_hubIN4cuda3std3__45tupleIJblEEEjN6thrust24THRUST_300001_SM_1000_NS8cuda_cub9__find_if7functorIS9_EEE10Policy1000ENSB_12zip_iteratorINS8_IJNSD_26transform_input_iterator_tIbNSC_6detail35transform_pair_of_input_iterators_tIbNSB_6detail15normal_iteratorINSB_10device_ptrIfEEEENSB_17constant_iteratorIfNSB_11use_defaultESS_EENS7_8equal_toIfEEEENS7_10__not_fn_tINS7_10__identityEEEEENSB_17counting_iteratorIlSS_SS_SS_EEEEEEEPS9_jSF_S9_S9_SY_EEvT0_T1_T2_T3_T4_T6_E12temp_storage+56];
	ld.shared.u64 	%rd259, [_ZZN3cub18CUB_300001_SM_10006detail6reduce28DeviceReduceSingleTileKernelINS2_10policy_hubIN4cuda3std3__45tupleIJblEEEjN6thrust24THRUST_300001_SM_1000_NS8cuda_cub9__find_if7functorIS9_EEE10Policy1000ENSB_12zip_iteratorINS8_IJNSD_26transform_input_iterator_tIbNSC_6detail35transform_pair_of_input_iterators_tIbNSB_6detail15normal_iteratorINSB_10device_ptrIfEEEENSB_17constant_iteratorIfNSB_11use_defaultESS_EENS7_8equal_toIfEEEENS7_10__not_fn_tINS7_10__identityEEEEENSB_17counting_iteratorIlSS_SS_SS_EEEEEEEPS9_jSF_S9_S9_SY_EEvT0_T1_T2_T3_T4_T6_E12temp_storage+64];
	setp.eq.s16 	%p141, %rs215, 0;
	setp.eq.s16 	%p142, %rs216, 0;
	min.s64 	%rd260, %rd259, %rd258;
	selp.b16 	%rs217, %rs214, 1, %p142;
	selp.b16 	%rs218, %rs216, %rs217, %p141;
	and.b16  	%rs219, %rs218, 255;
	selp.b64 	%rd261, %rd258, %rd260, %p142;
	selp.b64 	%rd262, %rd259, %rd261, %p141;
	ld.shared.u8 	%rs220, [_ZZN3cub18CUB_300001_SM_10006detail6reduce28DeviceReduceSingleTileKernelINS2_10policy_hubIN4cuda3std3__45tupleIJblEEEjN6thrust24THRUST_300001_SM_1000_NS8cuda_cub9__find_if7functorIS9_EEE10Policy1000ENSB_12zip_iteratorINS8_IJNSD_26transform_input_iterator_tIbNSC_6detail35transform_pair_of_input_iterators_tIbNSB_6detail15normal_iteratorINSB_10device_ptrIfEEEENSB_17constant_iteratorIfNSB_11use_defaultESS_EENS7_8equal_toIfEEEENS7_10__not_fn_tINS7_10__identityEEEEENSB_17counting_iteratorIlSS_SS_SS_EEEEEEEPS9_jSF_S9_S9_SY_EEvT0_T1_T2_T3_T4_T6_E12temp_storage+72];
	ld.shared.u64 	%rd263, [_ZZN3cub18CUB_300001_SM_10006detail6reduce28DeviceReduceSingleTileKernelINS2_10policy_hubIN4cuda3std3__45tupleIJblEEEjN6thrust24THRUST_300001_SM_1000_NS8cuda_cub9__find_if7functorIS9_EEE10Policy1000ENSB_12zip_iteratorINS8_IJNSD_26transform_input_iterator_tIbNSC_6detail35transform_pair_of_input_iterators_tIbNSB_6detail15normal_iteratorINSB_10device_ptrIfEEEENSB_17constant_iteratorIfNSB_11use_defaultESS_EENS7_8equal_toIfEEEENS7_10__not_fn_tINS7_10__identityEEEEENSB_17counting_iteratorIlSS_SS_SS_EEEEEEEPS9_jSF_S9_S9_SY_EEvT0_T1_T2_T3_T4_T6_E12temp_storage+80];
	setp.eq.s16 	%p143, %rs219, 0;
	setp.eq.s16 	%p144, %rs220, 0;
	min.s64 	%rd264, %rd263, %rd262;
	selp.b16 	%rs221, %rs218, 1, %p144;
	selp.b16 	%rs222, %rs220, %rs221, %p143;
	and.b16  	%rs223, %rs222, 255;
	selp.b64 	%rd265, %rd262, %rd264, %p144;
	selp.b64 	%rd266, %rd263, %rd265, %p143;
	ld.shared.u8 	%rs224, [_ZZN3cub18CUB_300001_SM_10006detail6reduce28DeviceReduceSingleTileKernelINS2_10policy_hubIN4cuda3std3__45tupleIJblEEEjN6thrust24THRUST_300001_SM_1000_NS8cuda_cub9__find_if7functorIS9_EEE10Policy1000ENSB_12zip_iteratorINS8_IJNSD_26transform_input_iterator_tIbNSC_6detail35transform_pair_of_input_iterators_tIbNSB_6detail15normal_iteratorINSB_10device_ptrIfEEEENSB_17constant_iteratorIfNSB_11use_defaultESS_EENS7_8equal_toIfEEEENS7_10__not_fn_tINS7_10__identityEEEEENSB_17counting_iteratorIlSS_SS_SS_EEEEEEEPS9_jSF_S9_S9_SY_EEvT0_T1_T2_T3_T4_T6_E12temp_storage+88];
	ld.shared.u64 	%rd267, [_ZZN3cub18CUB_300001_SM_10006detail6reduce28DeviceReduceSingleTileKernelINS2_10policy_hubIN4cuda3std3__45tupleIJblEEEjN6thrust24THRUST_300001_SM_1000_NS8cuda_cub9__find_if7functorIS9_EEE10Policy1000ENSB_12zip_iteratorINS8_IJNSD_26transform_input_iterator_tIbNSC_6detail35transform_pair_of_input_iterators_tIbNSB_6detail15normal_iteratorINSB_10device_ptrIfEEEENSB_17constant_iteratorIfNSB_11use_defaultESS_EENS7_8equal_toIfEEEENS7_10__not_fn_tINS7_10__identityEEEEENSB_17counting_iteratorIlSS_SS_SS_EEEEEEEPS9_jSF_S9_S9_SY_EEvT0_T1_T2_T3_T4_T6_E12temp_storage+96];
	setp.eq.s16 	%p145, %rs223, 0;
	setp.eq.s16 	%p146, %rs224, 0;
	min.s64 	%rd268, %rd267, %rd266;
	selp.b16 	%rs225, %rs222, 1, %p146;
	selp.b16 	%rs226, %rs224, %rs225, %p145;
	and.b16  	%rs227, %rs226, 255;
	selp.b64 	%rd269, %rd266, %rd268, %p146;
	selp.b64 	%rd270, %rd267, %rd269, %p145;
	ld.shared.u8 	%rs228, [_ZZN3cub18CUB_300001_SM_10006detail6reduce28DeviceReduceSingleTileKernelINS2_10policy_hubIN4cuda3std3__45tupleIJblEEEjN6thrust24THRUST_300001_SM_1000_NS8cuda_cub9__find_if7functorIS9_EEE10Policy1000ENSB_12zip_iteratorINS8_IJNSD_26transform_input_iterator_tIbNSC_6detail35transform_pair_of_input_iterators_tIbNSB_6detail15normal_iteratorINSB_10device_ptrIfEEEENSB_17constant_iteratorIfNSB_11use_defaultESS_EENS7_8equal_toIfEEEENS7_10__not_fn_tINS7_10__identityEEEEENSB_17counting_iteratorIlSS_SS_SS_EEEEEEEPS9_jSF_S9_S9_SY_EEvT0_T1_T2_T3_T4_T6_E12temp_storage+104];
	ld.shared.u64 	%rd271, [_ZZN3cub18CUB_300001_SM_10006detail6reduce28DeviceReduceSingleTileKernelINS2_10policy_hubIN4cuda3std3__45tupleIJblEEEjN6thrust24THRUST_300001_SM_1000_NS8cuda_cub9__find_if7functorIS9_EEE10Policy1000ENSB_12zip_iteratorINS8_IJNSD_26transform_input_iterator_tIbNSC_6detail35transform_pair_of_input_iterators_tIbNSB_6detail15normal_iteratorINSB_10device_ptrIfEEEENSB_17constant_iteratorIfNSB_11use_defaultESS_EENS7_8equal_toIfEEEENS7_10__not_fn_tINS7_10__identityEEEEENSB_17counting_iteratorIlSS_SS_SS_EEEEEEEPS9_jSF_S9_S9_SY_EEvT0_T1_T2_T3_T4_T6_E12temp_storage+112];
	setp.eq.s16 	%p147, %rs227, 0;
	setp.eq.s16 	%p148, %rs228, 0;
	min.s64 	%rd272, %rd271, %rd270;
	selp.b16 	%rs229, %rs226, 1, %p148;
	selp.b16 	%rs230, %rs228, %rs229, %p147;
	and.b16  	%rs231, %rs230, 255;
	selp.b64 	%rd273, %rd270, %rd272, %p148;
	selp.b64 	%rd274, %rd271, %rd273, %p147;
	ld.shared.u8 	%rs232, [_ZZN3cub18CUB_300001_SM_10006detail6reduce28DeviceReduceSingleTileKernelINS2_10policy_hubIN4cuda3std3__45tupleIJblEEEjN6thrust24THRUST_300001_SM_1000_NS8cuda_cub9__find_if7functorIS9_EEE10Policy1000ENSB_12zip_iteratorINS8_IJNSD_26transform_input_iterator_tIbNSC_6detail35transform_pair_of_input_iterators_tIbNSB_6detail15normal_iteratorINSB_10device_ptrIfEEEENSB_17constant_iteratorIfNSB_11use_defaultESS_EENS7_8equal_toIfEEEENS7_10__not_fn_tINS7_10__identityEEEEENSB_17counting_iteratorIlSS_SS_SS_EEEEEEEPS9_jSF_S9_S9_SY_EEvT0_T1_T2_T3_T4_T6_E12temp_storage+120];
	ld.shared.u64 	%rd275, [_ZZN3cub18CUB_300001_SM_10006detail6reduce28DeviceReduceSingleTileKernelINS2_10policy_hubIN4cuda3std3__45tupleIJblEEEjN6thrust24THRUST_300001_SM_1000_NS8cuda_cub9__find_if7functorIS9_EEE10Policy1000ENSB_12zip_iteratorINS8_IJNSD_26transform_input_iterator_tIbNSC_6detail35transform_pair_of_input_iterators_tIbNSB_6detail15normal_iteratorINSB_10device_ptrIfEEEENSB_17constant_iteratorIfNSB_11use_defaultESS_EENS7_8equal_toIfEEEENS7_10__not_fn_tINS7_10__identityEEEEENSB_17counting_iteratorIlSS_SS_SS_EEEEEEEPS9_jSF_S9_S9_SY_EEvT0_T1_T2_T3_T4_T6_E12temp_storage+128];
	setp.eq.s16 	%p149, %rs231, 0;
	setp.eq.s16 	%p150, %rs232, 0;
	min.s64 	%rd276, %rd275, %rd274;
	selp.b16 	%rs233, %rs230, 1, %p150;
	selp.b16 	%rs395, %rs232, %rs233, %p149;
	selp.b64 	%rd277, %rd274, %rd276, %p150;
	selp.b64 	%rd417, %rd275, %rd277, %p149;
$L__BB11_125:
	mov.u32 	%r444, %tid.x;
	setp.ne.s32 	%p327, %r444, 0;
	@%p327 bra 	$L__BB11_127;
	setp.eq.s16 	%p328, %rs114, 0;
	and.b16  	%rs383, %rs395, 255;
	setp.eq.s16 	%p329, %rs383, 0;
	min.s64 	%rd405, %rd417, %rd118;
	selp.b16 	%rs384, %rs114, 1, %p329;
	selp.b16 	%rs385, %rs395, %rs384, %p328;
	selp.b64 	%rd406, %rd118, %rd405, %p329;
	selp.b64 	%rd407, %rd417, %rd406, %p328;
	st.global.u8 	[%rd1], %rs385;
	st.global.u64 	[%rd1+8], %rd407;
$L__BB11_127:
	ret;

}
	// .globl	_ZN3cub18CUB_300001_SM_10006detail6reduce18DeviceReduceKernelINS2_10policy_hubIN4cuda3std3__45tupleIJblEEEjN6thrust24THRUST_300001_SM_1000_NS8cuda_cub9__find_if7functorIS9_EEE10Policy1000ENSB_12zip_iteratorINS8_IJNSD_26transform_input_iterator_tIbNSC_6detail35transform_pair_of_input_iterators_tIbNSB_6detail15normal_iteratorINSB_10device_ptrIfEEEENSB_17constant_iteratorIfNSB_11use_defaultESS_EENS7_8equal_toIfEEEENS7_10__not_fn_tINS7_10__identityEEEEENSB_17counting_iteratorIlSS_SS_SS_EEEEEEEjSF_S9_SY_EEvT0_PT3_T1_NS0_13GridEvenShareIS18_EET2_T4_
.visible .entry _ZN3cub18CUB_300001_SM_10006detail6reduce18DeviceReduceKernelINS2_10policy_hubIN4cuda3std3__45tupleIJblEEEjN6thrust24THRUST_300001_SM_1000_NS8cuda_cub9__find_if7functorIS9_EEE10Policy1000ENSB_12zip_iteratorINS8_IJNSD_26transform_input_iterator_tIbNSC_6detail35transform_pair_of_input_iterators_tIbNSB_6detail15normal_iteratorINSB_10device_ptrIfEEEENSB_17constant_iteratorIfNSB_11use_defaultESS_EENS7_8equal_toIfEEEENS7_10__not_fn_tINS7_10__identityEEEEENSB_17counting_iteratorIlSS_SS_SS_EEEEEEEjSF_S9_SY_EEvT0_PT3_T1_NS0_13GridEvenShareIS18_EET2_T4_(
	.param .align 8 .b8 _ZN3cub18CUB_300001_SM_10006detail6reduce18DeviceReduceKernelINS2_10policy_hubIN4cuda3std3__45tupleIJblEEEjN6thrust24THRUST_300001_SM_1000_NS8cuda_cub9__find_if7functorIS9_EEE10Policy1000ENSB_12zip_iteratorINS8_IJNSD_26transform_input_iterator_tIbNSC_6detail35transform_pair_of_input_iterators_tIbNSB_6detail15normal_iteratorINSB_10device_ptrIfEEEENSB_17constant_iteratorIfNSB_11use_defaultESS_EENS7_8equal_toIfEEEENS7_10__not_fn_tINS7_10__identityEEEEENSB_17counting_iteratorIlSS_SS_SS_EEEEEEEjSF_S9_SY_EEvT0_PT3_T1_NS0_13GridEvenShareIS18_EET2_T4__param_0[48],
	.param .u64 .ptr .align 1 _ZN3cub18CUB_300001_SM_10006detail6reduce18DeviceReduceKernelINS2_10policy_hubIN4cuda3std3__45tupleIJblEEEjN6thrust24THRUST_300001_SM_1000_NS8cuda_cub9__find_if7functorIS9_EEE10Policy1000ENSB_12zip_iteratorINS8_IJNSD_26transform_input_iterator_tIbNSC_6detail35transform_pair_of_input_iterators_tIbNSB_6detail15normal_iteratorINSB_10device_ptrIfEEEENSB_17constant_iteratorIfNSB_11use_defaultESS_EENS7_8equal_toIfEEEENS7_10__not_fn_tINS7_10__identityEEEEENSB_17counting_iteratorIlSS_SS_SS_EEEEEEEjSF_S9_SY_EEvT0_PT3_T1_NS0_13GridEvenShareIS18_EET2_T4__param_1,
	.param .u32 _ZN3cub18CUB_300001_SM_10006detail6reduce18DeviceReduceKernelINS2_10policy_hubIN4cuda3std3__45tupleIJblEEEjN6thrust24THRUST_300001_SM_1000_NS8cuda_cub9__find_if7functorIS9_EEE10Policy1000ENSB_12zip_iteratorINS8_IJNSD_26transform_input_iterator_tIbNSC_6detail35transform_pair_of_input_iterators_tIbNSB_6detail15normal_iteratorINSB_10device_ptrIfEEEENSB_17constant_iteratorIfNSB_11use_defaultESS_EENS7_8equal_toIfEEEENS7_10__not_fn_tINS7_10__identityEEEEENSB_17counting_iteratorIlSS_SS_SS_EEEEEEEjSF_S9_SY_EEvT0_PT3_T1_NS0_13GridEvenShareIS18_EET2_T4__param_2,
	.param .align 4 .b8 _ZN3cub18CUB_300001_SM_10006detail6reduce18DeviceReduceKernelINS2_10policy_hubIN4cuda3std3__45tupleIJblEEEjN6thrust24THRUST_300001_SM_1000_NS8cuda_cub9__find_if7functorIS9_EEE10Policy1000ENSB_12zip_iteratorINS8_IJNSD_26transform_input_iterator_tIbNSC_6detail35transform_pair_of_input_iterators_tIbNSB_6detail15normal_iteratorINSB_10device_ptrIfEEEENSB_17constant_iteratorIfNSB_11use_defaultESS_EENS7_8equal_toIfEEEENS7_10__not_fn_tINS7_10__identityEEEEENSB_17counting_iteratorIlSS_SS_SS_EEEEEEEjSF_S9_SY_EEvT0_PT3_T1_NS0_13GridEvenShareIS18_EET2_T4__param_3[40],
	.param .align 1 .b8 _ZN3cub18CUB_300001_SM_10006detail6reduce18DeviceReduceKernelINS2_10policy_hubIN4cuda3std3__45tupleIJblEEEjN6thrust24THRUST_300001_SM_1000_NS8cuda_cub9__find_if7functorIS9_EEE10Policy1000ENSB_12zip_iteratorINS8_IJNSD_26transform_input_iterator_tIbNSC_6detail35transform_pair_of_input_iterators_tIbNSB_6detail15normal_iteratorINSB_10device_ptrIfEEEENSB_17constant_iteratorIfNSB_11use_defaultESS_EENS7_8equal_toIfEEEENS7_10__not_fn_tINS7_10__identityEEEEENSB_17counting_iteratorIlSS_SS_SS_EEEEEEEjSF_S9_SY_EEvT0_PT3_T1_NS0_13GridEvenShareIS18_EET2_T4__param_4[1],
	.param .align 1 .b8 _ZN3cub18CUB_300001_SM_10006detail6reduce18DeviceReduceKernelINS2_10policy_hubIN4cuda3std3__45tupleIJblEEEjN6thrust24THRUST_300001_SM_1000_NS8cuda_cub9__find_if7functorIS9_EEE10Policy1000ENSB_12zip_iteratorINS8_IJNSD_26transform_input_iterator_tIbNSC_6detail35transform_pair_of_input_iterators_tIbNSB_6detail15normal_iteratorINSB_10device_ptrIfEEEENSB_17constant_iteratorIfNSB_11use_defaultESS_EENS7_8equal_toIfEEEENS7_10__not_fn_tINS7_10__identityEEEEENSB_17counting_iteratorIlSS_SS_SS_EEEEEEEjSF_S9_SY_EEvT0_PT3_T1_NS0_13GridEvenShareIS18_EET2_T4__param_5[1]
)
.maxntid 256
{
	.reg .pred 	%p<327>;
	.reg .b16 	%rs<401>;
	.reg .b32 	%r<476>;
	.reg .b32 	%f<42>;
	.reg .b64 	%rd<475>;
	// demoted variable
	.shared .align 8 .b8 _ZZN3cub18CUB_300001_SM_10006detail6reduce18DeviceReduceKernelINS2_10policy_hubIN4cuda3std3__45tupleIJblEEEjN6thrust24THRUST_300001_SM_1000_NS8cuda_cub9__find_if7functorIS9_EEE10Policy1000ENSB_12zip_iteratorINS8_IJNSD_26transform_input_iterator_tIbNSC_6detail35transform_pair_of_input_iterators_tIbNSB_6detail15normal_iteratorINSB_10device_ptrIfEEEENSB_17constant_iteratorIfNSB_11use_defaultESS_EENS7_8equal_toIfEEEENS7_10__not_fn_tINS7_10__identityEEEEENSB_17counting_iteratorIlSS_SS_SS_EEEEEEEjSF_S9_SY_EEvT0_PT3_T1_NS0_13GridEvenShareIS18_EET2_T4_E12temp_storage[152];
	ld.param.f32 	%f1, [_ZN3cub18CUB_300001_SM_10006detail6reduce18DeviceReduceKernelINS2_10policy_hubIN4cuda3std3__45tupleIJblEEEjN6thrust24THRUST_300001_SM_1000_NS8cuda_cub9__find_if7functorIS9_EEE10Policy1000ENSB_12zip_iteratorINS8_IJNSD_26transform_input_iterator_tIbNSC_6detail35transform_pair_of_input_iterators_tIbNSB_6detail15normal_iteratorINSB_10device_ptrIfEEEENSB_17constant_iteratorIfNSB_11use_defaultESS_EENS7_8equal_toIfEEEENS7_10__not_fn_tINS7_10__identityEEEEENSB_17counting_iteratorIlSS_SS_SS_EEEEEEEjSF_S9_SY_EEvT0_PT3_T1_NS0_13GridEvenShareIS18_EET2_T4__param_0+16];
	ld.param.u64 	%rd2, [_ZN3cub18CUB_300001_SM_10006detail6reduce18DeviceReduceKernelINS2_10policy_hubIN4cuda3std3__45tupleIJblEEEjN6thrust24THRUST_300001_SM_1000_NS8cuda_cub9__find_if7functorIS9_EEE10Policy1000ENSB_12zip_iteratorINS8_IJNSD_26transform_input_iterator_tIbNSC_6detail35transform_pair_of_input_iterators_tIbNSB_6detail15normal_iteratorINSB_10device_ptrIfEEEENSB_17constant_iteratorIfNSB_11use_defaultESS_EENS7_8equal_toIfEEEENS7_10__not_fn_tINS7_10__identityEEEEENSB_17counting_iteratorIlSS_SS_SS_EEEEEEEjSF_S9_SY_EEvT0_PT3_T1_NS0_13GridEvenShareIS18_EET2_T4__param_0+40];
	ld.param.u32 	%r1, [_ZN3cub18CUB_300001_SM_10006detail6reduce18DeviceReduceKernelINS2_10policy_hubIN4cuda3std3__45tupleIJblEEEjN6thrust24THRUST_300001_SM_1000_NS8cuda_cub9__find_if7functorIS9_EEE10Policy1000ENSB_12zip_iteratorINS8_IJNSD_26transform_input_iterator_tIbNSC_6detail35transform_pair_of_input_iterators_tIbNSB_6detail15normal_iteratorINSB_10device_ptrIfEEEENSB_17constant_iteratorIfNSB_11use_defaultESS_EENS7_8equal_toIfEEEENS7_10__not_fn_tINS7_10__identityEEEEENSB_17counting_iteratorIlSS_SS_SS_EEEEEEEjSF_S9_SY_EEvT0_PT3_T1_NS0_13GridEvenShareIS18_EET2_T4__param_3+20];
	ld.param.u32 	%r2, [_ZN3cub18CUB_300001_SM_10006detail6reduce18DeviceReduceKernelINS2_10policy_hubIN4cuda3std3__45tupleIJblEEEjN6thrust24THRUST_300001_SM_1000_NS8cuda_cub9__find_if7functorIS9_EEE10Policy1000ENSB_12zip_iteratorINS8_IJNSD_26transform_input_iterator_tIbNSC_6detail35transform_pair_of_input_iterators_tIbNSB_6detail15normal_iteratorINSB_10device_ptrIfEEEENSB_17constant_iteratorIfNSB_11use_defaultESS_EENS7_8equal_toIfEEEENS7_10__not_fn_tINS7_10__identityEEEEENSB_17counting_iteratorIlSS_SS_SS_EEEEEEEjSF_S9_SY_EEvT0_PT3_T1_NS0_13GridEvenShareIS18_EET2_T4__param_3+24];
	ld.param.u64 	%rd112, [_ZN3cub18CUB_300001_SM_10006detail6reduce18DeviceReduceKernelINS2_10policy_hubIN4cuda3std3__45tupleIJblEEEjN6thrust24THRUST_300001_SM_1000_NS8cuda_cub9__find_if7functorIS9_EEE10Policy1000ENSB_12zip_iteratorINS8_IJNSD_26transform_input_iterator_tIbNSC_6detail35transform_pair_of_input_iterators_tIbNSB_6detail15normal_iteratorINSB_10device_ptrIfEEEENSB_17constant_iteratorIfNSB_11use_defaultESS_EENS7_8equal_toIfEEEENS7_10__not_fn_tINS7_10__identityEEEEENSB_17counting_iteratorIlSS_SS_SS_EEEEEEEjSF_S9_SY_EEvT0_PT3_T1_NS0_13GridEvenShareIS18_EET2_T4__param_0];
	ld.param.u64 	%rd111, [_ZN3cub18CUB_300001_SM_10006detail6reduce18DeviceReduceKernelINS2_10policy_hubIN4cuda3std3__45tupleIJblEEEjN6thrust24THRUST_300001_SM_1000_NS8cuda_cub9__find_if7functorIS9_EEE10Policy1000ENSB_12zip_iteratorINS8_IJNSD_26transform_input_iterator_tIbNSC_6detail35transform_pair_of_input_iterators_tIbNSB_6detail15normal_iteratorINSB_10device_ptrIfEEEENSB_17constant_iteratorIfNSB_11use_defaultESS_EENS7_8equal_toIfEEEENS7_10__not_fn_tINS7_10__identityEEEEENSB_17counting_iteratorIlSS_SS_SS_EEEEEEEjSF_S9_SY_EEvT0_PT3_T1_NS0_13GridEvenShareIS18_EET2_T4__param_1];
	cvta.to.global.u64 	%rd1, %rd112;
	mov.u32 	%r3, %ctaid.x;
	shl.b32 	%r4, %r2, 10;
	shl.b32 	%r5, %r3, 10;
	sub.s32 	%r6, %r1, %r5;
	setp.gt.u32 	%p1, %r6, 1023;
	@%p1 bra 	$L__BB12_78;
	mov.u32 	%r7, %tid.x;
	setp.ge.u32 	%p150, %r7, %r6;
	mov.b16 	%rs369, 0;
	mov.b64 	%rd443, 0;
	mov.u32 	%r463, %r7;
	@%p150 bra 	$L__BB12_3;
	add.s32 	%r209, %r5, %r7;
	cvt.u64.u32 	%rd276, %r209;
	mul.wide.u32 	%rd277, %r209, 4;
	add.s64 	%rd278, %rd1, %rd277;
	add.s64 	%rd443, %rd2, %rd276;
	ld.global.f32 	%f26, [%rd278];
	setp.neu.f32 	%p151, %f26, %f1;
	selp.u16 	%rs369, 1, 0, %p151;
	add.s32 	%r463, %r7, 256;
$L__BB12_3:
	setp.ge.u32 	%p152, %r463, %r6;
	@%p152 bra 	$L__BB12_16;
	not.b32 	%r210, %r463;
	add.s32 	%r10, %r1, %r210;
	sub.s32 	%r211, %r10, %r5;
	shr.u32 	%r212, %r211, 8;
	add.s32 	%r11, %r212, 1;
	and.b32  	%r12, %r11, 7;
	setp.lt.u32 	%p153, %r211, 1792;
	@%p153 bra 	$L__BB12_8;
	add.s32 	%r462, %r463, 1024;
	add.s32 	%r461, %r463, %r5;
	and.b32  	%r213, %r11, 33554424;
	neg.s32 	%r460, %r213;
$L__BB12_6:
	.pragma "nounroll";
	cvt.u64.u32 	%rd280, %r461;
	mul.wide.u32 	%rd281, %r461, 4;
	add.s64 	%rd282, %rd1, %rd281;
	add.s64 	%rd283, %rd2, %rd280;
	ld.global.f32 	%f27, [%rd282];
	setp.neu.f32 	%p154, %f27, %f1;
	selp.u16 	%rs214, 1, 0, %p154;
	and.b16  	%rs215, %rs369, 255;
	setp.ne.s16 	%p156, %rs215, 0;
	and.pred  	%p157, %p156, %p154;
	min.s64 	%rd284, %rd283, %rd443;
	setp.eq.s16 	%p158, %rs215, 0;
	selp.b64 	%rd285, %rd283, %rd443, %p158;
	selp.b16 	%rs216, %rs214, %rs369, %p158;
	selp.b64 	%rd286, %rd284, %rd285, %p157;
	selp.b16 	%rs217, 1, %rs216, %p157;
	and.b16  	%rs218, %rs217, 255;
	add.s32 	%r214, %r461, 256;
	cvt.u64.u32 	%rd287, %r214;
	mul.wide.u32 	%rd288, %r214, 4;
	add.s64 	%rd289, %rd1, %rd288;
	add.s64 	%rd290, %rd2, %rd287;
	ld.global.f32 	%f28, [%rd289];
	setp.neu.f32 	%p159, %f28, %f1;
	selp.u16 	%rs219, 1, 0, %p159;
	setp.ne.s16 	%p161, %rs218, 0;
	and.pred  	%p162, %p161, %p159;
	min.s64 	%rd291, %rd290, %rd286;
	setp.eq.s16 	%p163, %rs218, 0;
	selp.b64 	%rd292, %rd290, %rd286, %p163;
	selp.b16 	%rs220, %rs219, %rs217, %p163;
	selp.b64 	%rd293, %rd291, %rd292, %p162;
	selp.b16 	%rs221, 1, %rs220, %p162;
	and.b16  	%rs222, %rs221, 255;
	add.s32 	%r215, %r461, 512;
	cvt.u64.u32 	%rd294, %r215;
	mul.wide.u32 	%rd295, %r215, 4;
	add.s64 	%rd296, %rd1, %rd295;
	add.s64 	%rd297, %rd2, %rd294;
	ld.global.f32 	%f29, [%rd296];
	setp.neu.f32 	%p164, %f29, %f1;
	selp.u16 	%rs223, 1, 0, %p164;
	setp.ne.s16 	%p166, %rs222, 0;
	and.pred  	%p167, %p166, %p164;
	min.s64 	%rd298, %rd297, %rd293;
	setp.eq.s16 	%p168, %rs222, 0;
	selp.b64 	%rd299, %rd297, %rd293, %p168;
	selp.b16 	%rs224, %rs223, %rs221, %p168;
	selp.b64 	%rd300, %rd298, %rd299, %p167;
	selp.b16 	%rs225, 1, %rs224, %p167;
	and.b16  	%rs226, %rs225, 255;
	add.s32 	%r216, %r461, 768;
	cvt.u64.u32 	%rd301, %r216;
	mul.wide.u32 	%rd302, %r216, 4;
	add.s64 	%rd303, %rd1, %rd302;
	add.s64 	%rd304, %rd2, %rd301;
	ld.global.f32 	%f30, [%rd303];
	setp.neu.f32 	%p169, %f30, %f1;
	selp.u16 	%rs227, 1, 0, %p169;
	setp.ne.s16 	%p171, %rs226, 0;
	and.pred  	%p172, %p171, %p169;
	min.s64 	%rd305, %rd304, %rd300;
	setp.eq.s16 	%p173, %rs226, 0;
	selp.b64 	%rd306, %rd304, %rd300, %p173;
	selp.b16 	%rs228, %rs227, %rs225, %p173;
	selp.b64 	%rd307, %rd305, %rd306, %p172;
	selp.b16 	%rs229, 1, %rs228, %p172;
	and.b16  	%rs230, %rs229, 255;
	add.s32 	%r217, %r461, 1024;
	cvt.u64.u32 	%rd308, %r217;
	mul.wide.u32 	%rd309, %r217, 4;
	add.s64 	%rd310, %rd1, %rd309;
	add.s64 	%rd311, %rd2, %rd308;
	ld.global.f32 	%f31, [%rd310];
	setp.neu.f32 	%p174, %f31, %f1;
	selp.u16 	%rs231, 1, 0, %p174;
	setp.ne.s16 	%p176, %rs230, 0;
	and.pred  	%p177, %p176, %p174;
	min.s64 	%rd312, %rd311, %rd307;
	setp.eq.s16 	%p178, %rs230, 0;
	selp.b64 	%rd313, %rd311, %rd307, %p178;
	selp.b16 	%rs232, %rs231, %rs229, %p178;
	selp.b64 	%rd314, %rd312, %rd313, %p177;
	selp.b16 	%rs233, 1, %rs232, %p177;
	and.b16  	%rs234, %rs233, 255;
	add.s32 	%r218, %r461, 1280;
	cvt.u64.u32 	%rd315, %r218;
	mul.wide.u32 	%rd316, %r218, 4;
	add.s64 	%rd317, %rd1, %rd316;
	add.s64 	%rd318, %rd2, %rd315;
	ld.global.f32 	%f32, [%rd317];
	setp.neu.f32 	%p179, %f32, %f1;
	selp.u16 	%rs235, 1, 0, %p179;
	setp.ne.s16 	%p181, %rs234, 0;
	and.pred  	%p182, %p181, %p179;
	min.s64 	%rd319, %rd318, %rd314;
	setp.eq.s16 	%p183, %rs234, 0;
	selp.b64 	%rd320, %rd318, %rd314, %p183;
	selp.b16 	%rs236, %rs235, %rs233, %p183;
	selp.b64 	%rd321, %rd319, %rd320, %p182;
	selp.b16 	%rs237, 1, %rs236, %p182;
	and.b16  	%rs238, %rs237, 255;
	add.s32 	%r219, %r461, 1536;
	cvt.u64.u32 	%rd322, %r219;
	mul.wide.u32 	%rd323, %r219, 4;
	add.s64 	%rd324, %rd1, %rd323;
	add.s64 	%rd325, %rd2, %rd322;
	ld.global.f32 	%f33, [%rd324];
	setp.neu.f32 	%p184, %f33, %f1;
	selp.u16 	%rs239, 1, 0, %p184;
	setp.ne.s16 	%p186, %rs238, 0;
	and.pred  	%p187, %p186, %p184;
	min.s64 	%rd326, %rd325, %rd321;
	setp.eq.s16 	%p188, %rs238, 0;
	selp.b64 	%rd327, %rd325, %rd321, %p188;
	selp.b16 	%rs240, %rs239, %rs237, %p188;
	selp.b64 	%rd328, %rd326, %rd327, %p187;
	selp.b16 	%rs241, 1, %rs240, %p187;
	and.b16  	%rs242, %rs241, 255;
	add.s32 	%r220, %r461, 1792;
	cvt.u64.u32 	%rd329, %r220;
	mul.wide.u32 	%rd330, %r220, 4;
	add.s64 	%rd331, %rd1, %rd330;
	add.s64 	%rd332, %rd2, %rd329;
	ld.global.f32 	%f34, [%rd331];
	setp.neu.f32 	%p189, %f34, %f1;
	selp.u16 	%rs243, 1, 0, %p189;
	setp.ne.s16 	%p191, %rs242, 0;
	and.pred  	%p192, %p191, %p189;
	min.s64 	%rd333, %rd332, %rd328;
	setp.eq.s16 	%p193, %rs242, 0;
	selp.b64 	%rd334, %rd332, %rd328, %p193;
	selp.b16 	%rs244, %rs243, %rs241, %p193;
	selp.b64 	%rd443, %rd333, %rd334, %p192;
	selp.b16 	%rs369, 1, %rs244, %p192;
	add.s32 	%r462, %r462, 2048;
	add.s32 	%r461, %r461, 2048;
	add.s32 	%r460, %r460, 8;
	setp.ne.s32 	%p194, %r460, 0;
	@%p194 bra 	$L__BB12_6;
	add.s32 	%r463, %r462, -1024;
$L__BB12_8:
	setp.eq.s32 	%p195, %r12, 0;
	@%p195 bra 	$L__BB12_16;
	setp.lt.u32 	%p196, %r12, 4;
	@%p196 bra 	$L__BB12_11;
	add.s32 	%r221, %r5, %r463;
	cvt.u64.u32 	%rd336, %r221;
	mul.wide.u32 	%rd337, %r221, 4;
	add.s64 	%rd338, %rd1, %rd337;
	add.s64 	%rd339, %rd2, %rd336;
	ld.global.f32 	%f35, [%rd338];
	setp.neu.f32 	%p197, %f35, %f1;
	selp.u16 	%rs246, 1, 0, %p197;
	and.b16  	%rs247, %rs369, 255;
	setp.ne.s16 	%p199, %rs247, 0;
	and.pred  	%p200, %p199, %p197;
	min.s64 	%rd340, %rd339, %rd443;
	setp.eq.s16 	%p201, %rs247, 0;
	selp.b64 	%rd341, %rd339, %rd443, %p201;
	selp.b16 	%rs248, %rs246, %rs369, %p201;
	selp.b64 	%rd342, %rd340, %rd341, %p200;
	selp.b16 	%rs249, 1, %rs248, %p200;
	and.b16  	%rs250, %rs249, 255;
	add.s32 	%r222, %r221, 256;
	cvt.u64.u32 	%rd343, %r222;
	mul.wide.u32 	%rd344, %r222, 4;
	add.s64 	%rd345, %rd1, %rd344;
	add.s64 	%rd346, %rd2, %rd343;
	ld.global.f32 	%f36, [%rd345];
	setp.neu.f32 	%p202, %f36, %f1;
	selp.u16 	%rs251, 1, 0, %p202;
	setp.ne.s16 	%p204, %rs250, 0;
	and.pred  	%p205, %p204, %p202;
	min.s64 	%rd347, %rd346, %rd342;
	setp.eq.s16 	%p206, %rs250, 0;
	selp.b64 	%rd348, %rd346, %rd342, %p206;
	selp.b16 	%rs252, %rs251, %rs249, %p206;
	selp.b64 	%rd349, %rd347, %rd348, %p205;
	selp.b16 	%rs253, 1, %rs252, %p205;
	and.b16  	%rs254, %rs253, 255;
	add.s32 	%r223, %r221, 512;
	cvt.u64.u32 	%rd350, %r223;
	mul.wide.u32 	%rd351, %r223, 4;
	add.s64 	%rd352, %rd1, %rd351;
	add.s64 	%rd353, %rd2, %rd350;
	ld.global.f32 	%f37, [%rd352];
	setp.neu.f32 	%p207, %f37, %f1;
	selp.u16 	%rs255, 1, 0, %p207;
	setp.ne.s16 	%p209, %rs254, 0;
	and.pred  	%p210, %p209, %p207;
	min.s64 	%rd354, %rd353, %rd349;
	setp.eq.s16 	%p211, %rs254, 0;
	selp.b64 	%rd355, %rd353, %rd349, %p211;
	selp.b16 	%rs256, %rs255, %rs253, %p211;
	selp.b64 	%rd356, %rd354, %rd355, %p210;
	selp.b16 	%rs257, 1, %rs256, %p210;
	and.b16  	%rs258, %rs257, 255;
	add.s32 	%r224, %r221, 768;
	cvt.u64.u32 	%rd357, %r224;
	mul.wide.u32 	%rd358, %r224, 4;
	add.s64 	%rd359, %rd1, %rd358;
	add.s64 	%rd360, %rd2, %rd357;
	ld.global.f32 	%f38, [%rd359];
	setp.neu.f32 	%p212, %f38, %f1;
	selp.u16 	%rs259, 1, 0, %p212;
	setp.ne.s16 	%p214, %rs258, 0;
	and.pred  	%p215, %p214, %p212;
	min.s64 	%rd361, %rd360, %rd356;
	setp.eq.s16 	%p216, %rs258, 0;
	selp.b64 	%rd362, %rd360, %rd356, %p216;
	selp.b16 	%rs260, %rs259, %rs257, %p216;
	selp.b64 	%rd443, %rd361, %rd362, %p215;
	selp.b16 	%rs369, 1, %rs260, %p215;
	add.s32 	%r463, %r463, 1024;
$L__BB12_11:
	and.b32  	%r225, %r11, 3;
	setp.eq.s32 	%p217, %r225, 0;
	@%p217 bra 	$L__BB12_16;
	setp.eq.s32 	%p218, %r225, 1;
	@%p218 bra 	$L__BB12_14;
	add.s32 	%r226, %r5, %r463;
	cvt.u64.u32 	%rd364, %r226;
	mul.wide.u32 	%rd365, %r226, 4;
	add.s64 	%rd366, %rd1, %rd365;
	add.s64 	%rd367, %rd2, %rd364;
	ld.global.f32 	%f39, [%rd366];
	setp.neu.f32 	%p219, %f39, %f1;
	selp.u16 	%rs262, 1, 0, %p219;
	and.b16  	%rs263, %rs369, 255;
	setp.ne.s16 	%p221, %rs263, 0;
	and.pred  	%p222, %p221, %p219;
	min.s64 	%rd368, %rd367, %rd443;
	setp.eq.s16 	%p223, %rs263, 0;
	selp.b64 	%rd369, %rd367, %rd443, %p223;
	selp.b16 	%rs264, %rs262, %rs369, %p223;
	selp.b64 	%rd370, %rd368, %rd369, %p222;
	selp.b16 	%rs265, 1, %rs264, %p222;
	and.b16  	%rs266, %rs265, 255;
	add.s32 	%r227, %r226, 256;
	cvt.u64.u32 	%rd371, %r227;
	mul.wide.u32 	%rd372, %r227, 4;
	add.s64 	%rd373, %rd1, %rd372;
	add.s64 	%rd374, %rd2, %rd371;
	ld.global.f32 	%f40, [%rd373];
	setp.neu.f32 	%p224, %f40, %f1;
	selp.u16 	%rs267, 1, 0, %p224;
	setp.ne.s16 	%p226, %rs266, 0;
	and.pred  	%p227, %p226, %p224;
	min.s64 	%rd375, %rd374, %rd370;
	setp.eq.s16 	%p228, %rs266, 0;
	selp.b64 	%rd376, %rd374, %rd370, %p228;
	selp.b16 	%rs268, %rs267, %rs265, %p228;
	selp.b64 	%rd443, %rd375, %rd376, %p227;
	selp.b16 	%rs369, 1, %rs268, %p227;
	add.s32 	%r463, %r463, 512;
$L__BB12_14:
	and.b32  	%r228, %r10, 256;
	setp.ne.s32 	%p229, %r228, 0;
	@%p229 bra 	$L__BB12_16;
	add.s32 	%r229, %r5, %r463;
	cvt.u64.u32 	%rd377, %r229;
	mul.wide.u32 	%rd378, %r229, 4;
	add.s64 	%rd379, %rd1, %rd378;
	add.s64 	%rd380, %rd2, %rd377;
	ld.global.f32 	%f41, [%rd379];
	setp.neu.f32 	%p230, %f41, %f1;
	selp.u16 	%rs269, 1, 0, %p230;
	and.b16  	%rs270, %rs369, 255;
	setp.ne.s16 	%p232, %rs270, 0;
	and.pred  	%p233, %p232, %p230;
	min.s64 	%rd381, %rd380, %rd443;
	setp.eq.s16 	%p234, %rs270, 0;
	selp.b64 	%rd382, %rd380, %rd443, %p234;
	selp.b16 	%rs271, %rs269, %rs369, %p234;
	selp.b64 	%rd443, %rd381, %rd382, %p233;
	selp.b16 	%rs369, 1, %rs271, %p233;
$L__BB12_16:
	setp.lt.u32 	%p235, %r6, 256;
	@%p235 bra 	$L__BB12_41;
	// begin inline asm
	mov.u32 %r348, %laneid;
	// end inline asm
	cvt.u32.u16 	%r369, %rs369;
	and.b32  	%r350, %r369, 255;
	mov.b32 	%r366, 1;
	mov.b32 	%r367, 31;
	mov.b32 	%r368, -1;
	// begin inline asm
	shfl.sync.down.b32 %r349, %r350, %r366, %r367, %r368;
	// end inline asm
	// begin inline asm
	shfl.sync.down.b32 %r354, %r355, %r366, %r367, %r368;
	// end inline asm
	mov.b64 	{%r360, %r365}, %rd443;
	// begin inline asm
	shfl.sync.down.b32 %r359, %r360, %r366, %r367, %r368;
	// end inline asm
	// begin inline asm
	shfl.sync.down.b32 %r364, %r365, %r366, %r367, %r368;
	// end inline asm
	mov.b64 	%rd17, {%r359, %r364};
	cvt.u16.u32 	%rs15, %r349;
	setp.gt.s32 	%p285, %r348, 30;
	@%p285 bra 	$L__BB12_21;
	and.b16  	%rs313, %rs369, 255;
	setp.eq.s16 	%p286, %rs313, 0;
	and.b16  	%rs314, %rs15, 255;
	setp.eq.s16 	%p287, %rs314, 0;
	or.pred  	%p288, %p286, %p287;
	@%p288 bra 	$L__BB12_20;
	min.s64 	%rd443, %rd17, %rd443;
	mov.b16 	%rs369, 1;
	bra.uni 	$L__BB12_21;
$L__BB12_20:
	setp.eq.s16 	%p289, %rs313, 0;
	selp.b64 	%rd443, %rd17, %rd443, %p289;
	selp.b16 	%rs369, %rs15, %rs369, %p289;
$L__BB12_21:
	cvt.u32.u16 	%r390, %rs369;
	and.b32  	%r371, %r390, 255;
	mov.b32 	%r387, 2;
	mov.b32 	%r388, 31;
	mov.b32 	%r389, -1;
	// begin inline asm
	shfl.sync.down.b32 %r370, %r371, %r387, %r388, %r389;
	// end inline asm
	// begin inline asm
	shfl.sync.down.b32 %r375, %r376, %r387, %r388, %r389;
	// end inline asm
	mov.b64 	{%r381, %r386}, %rd443;
	// begin inline asm
	shfl.sync.down.b32 %r380, %r381, %r387, %r388, %r389;
	// end inline asm
	// begin inline asm
	shfl.sync.down.b32 %r385, %r386, %r387, %r388, %r389;
	// end inline asm
	mov.b64 	%rd21, {%r380, %r385};
	cvt.u16.u32 	%rs18, %r370;
	setp.gt.s32 	%p290, %r348, 29;
	@%p290 bra 	$L__BB12_25;
	and.b16  	%rs317, %rs369, 255;
	setp.eq.s16 	%p291, %rs317, 0;
	and.b16  	%rs318, %rs18, 255;
	setp.eq.s16 	%p292, %rs318, 0;
	or.pred  	%p293, %p291, %p292;
	@%p293 bra 	$L__BB12_24;
	min.s64 	%rd443, %rd21, %rd443;
	mov.b16 	%rs369, 1;
	bra.uni 	$L__BB12_25;
$L__BB12_24:
	setp.eq.s16 	%p294, %rs317, 0;
	selp.b16 	%rs369, %rs18, %rs369, %p294;
	selp.b64 	%rd443, %rd21, %rd443, %p294;
$L__BB12_25:
	cvt.u32.u16 	%r411, %rs369;
	and.b32  	%r392, %r411, 255;
	mov.b32 	%r408, 4;
	mov.b32 	%r409, 31;
	mov.b32 	%r410, -1;
	// begin inline asm
	shfl.sync.down.b32 %r391, %r392, %r408, %r409, %r410;
	// end inline asm
	// begin inline asm
	shfl.sync.down.b32 %r396, %r397, %r408, %r409, %r410;
	// end inline asm
	mov.b64 	{%r402, %r407}, %rd443;
	// begin inline asm
	shfl.sync.down.b32 %r401, %r402, %r408, %r409, %r410;
	// end inline asm
	// begin inline asm
	shfl.sync.down.b32 %r406, %r407, %r408, %r409, %r410;
	// end inline asm
	mov.b64 	%rd25, {%r401, %r406};
	cvt.u16.u32 	%rs21, %r391;
	setp.gt.s32 	%p295, %r348, 27;
	@%p295 bra 	$L__BB12_29;
	and.b16  	%rs321, %rs369, 255;
	setp.eq.s16 	%p296, %rs321, 0;
	and.b16  	%rs322, %rs21, 255;
	setp.eq.s16 	%p297, %rs322, 0;
	or.pred  	%p298, %p296, %p297;
	@%p298 bra 	$L__BB12_28;
	min.s64 	%rd443, %rd25, %rd443;
	mov.b16 	%rs369, 1;
	bra.uni 	$L__BB12_29;
$L__BB12_28:
	setp.eq.s16 	%p299, %rs321, 0;
	selp.b16 	%rs369, %rs21, %rs369, %p299;
	selp.b64 	%rd443, %rd25, %rd443, %p299;
$L__BB12_29:
	cvt.u32.u16 	%r432, %rs369;
	and.b32  	%r413, %r432, 255;
	mov.b32 	%r429, 8;
	mov.b32 	%r430, 31;
	mov.b32 	%r431, -1;
	// begin inline asm
	shfl.sync.down.b32 %r412, %r413, %r429, %r430, %r431;
	// end inline asm
	// begin inline asm
	shfl.sync.down.b32 %r417, %r418, %r429, %r430, %r431;
	// end inline asm
	mov.b64 	{%r423, %r428}, %rd443;
	// begin inline asm
	shfl.sync.down.b32 %r422, %r423, %r429, %r430, %r431;
	// end inline asm
	// begin inline asm
	shfl.sync.down.b32 %r427, %r428, %r429, %r430, %r431;
	// end inline asm
	mov.b64 	%rd29, {%r422, %r427};
	cvt.u16.u32 	%rs24, %r412;
	setp.gt.s32 	%p300, %r348, 23;
	@%p300 bra 	$L__BB12_33;
	and.b16  	%rs325, %rs369, 255;
	setp.eq.s16 	%p301, %rs325, 0;
	and.b16  	%rs326, %rs24, 255;
	setp.eq.s16 	%p302, %rs326, 0;
	or.pred  	%p303, %p301, %p302;
	@%p303 bra 	$L__BB12_32;
	min.s64 	%rd443, %rd29, %rd443;
	mov.b16 	%rs369, 1;
	bra.uni 	$L__BB12_33;
$L__BB12_32:
	setp.eq.s16 	%p304, %rs325, 0;
	selp.b16 	%rs369, %rs24, %rs369, %p304;
	selp.b64 	%rd443, %rd29, %rd443, %p304;
$L__BB12_33:
	cvt.u32.u16 	%r453, %rs369;
	and.b32  	%r434, %r453, 255;
	mov.b32 	%r450, 16;
	mov.b32 	%r451, 31;
	mov.b32 	%r452, -1;
	// begin inline asm
	shfl.sync.down.b32 %r433, %r434, %r450, %r451, %r452;
	// end inline asm
	// begin inline asm
	shfl.sync.down.b32 %r438, %r439, %r450, %r451, %r452;
	// end inline asm
	mov.b64 	{%r444, %r449}, %rd443;
	// begin inline asm
	shfl.sync.down.b32 %r443, %r444, %r450, %r451, %r452;
	// end inline asm
	// begin inline asm
	shfl.sync.down.b32 %r448, %r449, %r450, %r451, %r452;
	// end inline asm
	mov.b64 	%rd33, {%r443, %r448};
	cvt.u16.u32 	%rs27, %r433;
	setp.gt.s32 	%p305, %r348, 15;
	@%p305 bra 	$L__BB12_37;
	and.b16  	%rs329, %rs369, 255;
	setp.eq.s16 	%p306, %rs329, 0;
	and.b16  	%rs330, %rs27, 255;
	setp.eq.s16 	%p307, %rs330, 0;
	or.pred  	%p308, %p306, %p307;
	@%p308 bra 	$L__BB12_36;
	min.s64 	%rd443, %rd33, %rd443;
	mov.b16 	%rs369, 1;
	bra.uni 	$L__BB12_37;
$L__BB12_36:
	setp.eq.s16 	%p309, %rs329, 0;
	selp.b16 	%rs369, %rs27, %rs369, %p309;
	selp.b64 	%rd443, %rd33, %rd443, %p309;
$L__BB12_37:
	setp.ne.s32 	%p310, %r348, 0;
	@%p310 bra 	$L__BB12_39;
	shr.u32 	%r454, %r7, 1;
	and.b32  	%r455, %r454, 496;
	mov.u32 	%r456, _ZZN3cub18CUB_300001_SM_10006detail6reduce18DeviceReduceKernelINS2_10policy_hubIN4cuda3std3__45tupleIJblEEEjN6thrust24THRUST_300001_SM_1000_NS8cuda_cub9__find_if7functorIS9_EEE10Policy1000ENSB_12zip_iteratorINS8_IJNSD_26transform_input_iterator_tIbNSC_6detail35transform_pair_of_input_iterators_tIbNSB_6detail15normal_iteratorINSB_10device_ptrIfEEEENSB_17constant_iteratorIfNSB_11use_defaultESS_EENS7_8equal_toIfEEEENS7_10__not_fn_tINS7_10__identityEEEEENSB_17counting_iteratorIlSS_SS_SS_EEEEEEEjSF_S9_SY_EEvT0_PT3_T1_NS0_13GridEvenShareIS18_EET2_T4_E12temp_storage;
	add.s32 	%r457, %r456, %r455;
	st.shared.u8 	[%r457+8], %rs369;
	st.shared.u64 	[%r457+16], %rd443;
$L__BB12_39:
	bar.sync 	0;
	setp.ne.s32 	%p311, %r7, 0;
	@%p311 bra 	$L__BB12_123;
	ld.shared.u8 	%rs333, [_ZZN3cub18CUB_300001_SM_10006detail6reduce18DeviceReduceKernelINS2_10policy_hubIN4cuda3std3__45tupleIJblEEEjN6thrust24THRUST_300001_SM_1000_NS8cuda_cub9__find_if7functorIS9_EEE10Policy1000ENSB_12zip_iteratorINS8_IJNSD_26transform_input_iterator_tIbNSC_6detail35transform_pair_of_input_iterators_tIbNSB_6detail15normal_iteratorINSB_10device_ptrIfEEEENSB_17constant_iteratorIfNSB_11use_defaultESS_EENS7_8equal_toIfEEEENS7_10__not_fn_tINS7_10__identityEEEEENSB_17counting_iteratorIlSS_SS_SS_EEEEEEEjSF_S9_SY_EEvT0_PT3_T1_NS0_13GridEvenShareIS18_EET2_T4_E12temp_storage+24];
	ld.shared.u64 	%rd404, [_ZZN3cub18CUB_300001_SM_10006detail6reduce18DeviceReduceKernelINS2_10policy_hubIN4cuda3std3__45tupleIJblEEEjN6thrust24THRUST_300001_SM_1000_NS8cuda_cub9__find_if7functorIS9_EEE10Policy1000ENSB_12zip_iteratorINS8_IJNSD_26transform_input_iterator_tIbNSC_6detail35transform_pair_of_input_iterators_tIbNSB_6detail15normal_iteratorINSB_10device_ptrIfEEEENSB_17constant_iteratorIfNSB_11use_defaultESS_EENS7_8equal_toIfEEEENS7_10__not_fn_tINS7_10__identityEEEEENSB_17counting_iteratorIlSS_SS_SS_EEEEEEEjSF_S9_SY_EEvT0_PT3_T1_NS0_13GridEvenShareIS18_EET2_T4_E12temp_storage+32];
	and.b16  	%rs334, %rs369, 255;
	setp.eq.s16 	%p312, %rs334, 0;
	setp.eq.s16 	%p313, %rs333, 0;
	min.s64 	%rd405, %rd404, %rd443;
	selp.b16 	%rs335, %rs369, 1, %p313;
	selp.b16 	%rs336, %rs333, %rs335, %p312;
	and.b16  	%rs337, %rs336, 255;
	selp.b64 	%rd406, %rd443, %rd405, %p313;
	selp.b64 	%rd407, %rd404, %rd406, %p312;
	ld.shared.u8 	%rs338, [_ZZN3cub18CUB_300001_SM_10006detail6reduce18DeviceReduceKernelINS2_10policy_hubIN4cuda3std3__45tupleIJblEEEjN6thrust24THRUST_300001_SM_1000_NS8cuda_cub9__find_if7functorIS9_EEE10Policy1000ENSB_12zip_iteratorINS8_IJNSD_26transform_input_iterator_tIbNSC_6detail35transform_pair_of_input_iterators_tIbNSB_6detail15normal_iteratorINSB_10device_ptrIfEEEENSB_17constant_iteratorIfNSB_11use_defaultESS_EENS7_8equal_toIfEEEENS7_10__not_fn_tINS7_10__identityEEEEENSB_17counting_iteratorIlSS_SS_SS_EEEEEEEjSF_S9_SY_EEvT0_PT3_T1_NS0_13GridEvenShareIS18_EET2_T4_E12temp_storage+40];
	ld.shared.u64 	%rd408, [_ZZN3cub18CUB_300001_SM_10006detail6reduce18DeviceReduceKernelINS2_10policy_hubIN4cuda3std3__45tupleIJblEEEjN6thrust24THRUST_300001_SM_1000_NS8cuda_cub9__find_if7functorIS9_EEE10Policy1000ENSB_12zip_iteratorINS8_IJNSD_26transform_input_iterator_tIbNSC_6detail35transform_pair_of_input_iterators_tIbNSB_6detail15normal_iteratorINSB_10device_ptrIfEEEENSB_17constant_iteratorIfNSB_11use_defaultESS_EENS7_8equal_toIfEEEENS7_10__not_fn_tINS7_10__identityEEEEENSB_17counting_iteratorIlSS_SS_SS_EEEEEEEjSF_S9_SY_EEvT0_PT3_T1_NS0_13GridEvenShareIS18_EET2_T4_E12temp_storage+48];
	setp.eq.s16 	%p314, %rs337, 0;
	setp.eq.s16 	%p315, %rs338, 0;
	min.s64 	%rd409, %rd408, %rd407;
	selp.b16 	%rs339, %rs336, 1, %p315;
	selp.b16 	%rs340, %rs338, %rs339, %p314;
	and.b16  	%rs341, %rs340, 255;
	selp.b64 	%rd410, %rd407, %rd409, %p315;
	selp.b64 	%rd411, %rd408, %rd410, %p314;
	ld.shared.u8 	%rs342, [_ZZN3cub18CUB_300001_SM_10006detail6reduce18DeviceReduceKernelINS2_10policy_hubIN4cuda3std3__45tupleIJblEEEjN6thrust24THRUST_300001_SM_1000_NS8cuda_cub9__find_if7functorIS9_EEE10Policy1000ENSB_12zip_iteratorINS8_IJNSD_26transform_input_iterator_tIbNSC_6detail35transform_pair_of_input_iterators_tIbNSB_6detail15normal_iteratorINSB_10device_ptrIfEEEENSB_17constant_iteratorIfNSB_11use_defaultESS_EENS7_8equal_toIfEEEENS7_10__not_fn_tINS7_10__identityEEEEENSB_17counting_iteratorIlSS_SS_SS_EEEEEEEjSF_S9_SY_EEvT0_PT3_T1_NS0_13GridEvenShareIS18_EET2_T4_E12temp_storage+56];
	ld.shared.u64 	%rd412, [_ZZN3cub18CUB_300001_SM_10006detail6reduce18DeviceReduceKernelINS2_10policy_hubIN4cuda3std3__45tupleIJblEEEjN6thrust24THRUST_300001_SM_1000_NS8cuda_cub9__find_if7functorIS9_EEE10Policy1000ENSB_12zip_iteratorINS8_IJNSD_26transform_input_iterator_tIbNSC_6detail35transform_pair_of_input_iterators_tIbNSB_6detail15normal_iteratorINSB_10device_ptrIfEEEENSB_17constant_iteratorIfNSB_11use_defaultESS_EENS7_8equal_toIfEEEENS7_10__not_fn_tINS7_10__identityEEEEENSB_17counting_iteratorIlSS_SS_SS_EEEEEEEjSF_S9_SY_EEvT0_PT3_T1_NS0_13GridEvenShareIS18_EET2_T4_E12temp_storage+64];
	setp.eq.s16 	%p316, %rs341, 0;
	setp.eq.s16 	%p317, %rs342, 0;
	min.s64 	%rd413, %rd412, %rd411;
	selp.b16 	%rs343, %rs340, 1, %p317;
	selp.b16 	%rs344, %rs342, %rs343, %p316;
	and.b16  	%rs345, %rs344, 255;
	selp.b64 	%rd414, %rd411, %rd413, %p317;
	selp.b64 	%rd415, %rd412, %rd414, %p316;
	ld.shared.u8 	%rs346, [_ZZN3cub18CUB_300001_SM_10006detail6reduce18DeviceReduceKernelINS2_10policy_hubIN4cuda3std3__45tupleIJblEEEjN6thrust24THRUST_300001_SM_1000_NS8cuda_cub9__find_if7functorIS9_EEE10Policy1000ENSB_12zip_iteratorINS8_IJNSD_26transform_input_iterator_tIbNSC_6detail35transform_pair_of_input_iterators_tIbNSB_6detail15normal_iteratorINSB_10device_ptrIfEEEENSB_17constant_iteratorIfNSB_11use_defaultESS_EENS7_8equal_toIfEEEENS7_10__not_fn_tINS7_10__identityEEEEENSB_17counting_iteratorIlSS_SS_SS_EEEEEEEjSF_S9_SY_EEvT0_PT3_T1_NS0_13GridEvenShareIS18_EET2_T4_E12temp_storage+72];
	ld.shared.u64 	%rd416, [_ZZN3cub18CUB_300001_SM_10006detail6reduce18DeviceReduceKernelINS2_10policy_hubIN4cuda3std3__45tupleIJblEEEjN6thrust24THRUST_300001_SM_1000_NS8cuda_cub9__find_if7functorIS9_EEE10Policy1000ENSB_12zip_iteratorINS8_IJNSD_26transform_input_iterator_tIbNSC_6detail35transform_pair_of_input_iterators_tIbNSB_6detail15normal_iteratorINSB_10device_ptrIfEEEENSB_17constant_iteratorIfNSB_11use_defaultESS_EENS7_8equal_toIfEEEENS7_10__not_fn_tINS7_10__identityEEEEENSB_17counting_iteratorIlSS_SS_SS_EEEEEEEjSF_S9_SY_EEvT0_PT3_T1_NS0_13GridEvenShareIS18_EET2_T4_E12temp_storage+80];
	setp.eq.s16 	%p318, %rs345, 0;
	setp.eq.s16 	%p319, %rs346, 0;
	min.s64 	%rd417, %rd416, %rd415;
	selp.b16 	%rs347, %rs344, 1, %p319;
	selp.b16 	%rs348, %rs346, %rs347, %p318;
	and.b16  	%rs349, %rs348, 255;
	selp.b64 	%rd418, %rd415, %rd417, %p319;
	selp.b64 	%rd419, %rd416, %rd418, %p318;
	ld.shared.u8 	%rs350, [_ZZN3cub18CUB_300001_SM_10006detail6reduce18DeviceReduceKernelINS2_10policy_hubIN4cuda3std3__45tupleIJblEEEjN6thrust24THRUST_300001_SM_1000_NS8cuda_cub9__find_if7functorIS9_EEE10Policy1000ENSB_12zip_iteratorINS8_IJNSD_26transform_input_iterator_tIbNSC_6detail35transform_pair_of_input_iterators_tIbNSB_6detail15normal_iteratorINSB_10device_ptrIfEEEENSB_17constant_iteratorIfNSB_11use_defaultESS_EENS7_8equal_toIfEEEENS7_10__not_fn_tINS7_10__identityEEEEENSB_17counting_iteratorIlSS_SS_SS_EEEEEEEjSF_S9_SY_EEvT0_PT3_T1_NS0_13GridEvenShareIS18_EET2_T4_E12temp_storage+88];
	ld.shared.u64 	%rd420, [_ZZN3cub18CUB_300001_SM_10006detail6reduce18DeviceReduceKernelINS2_10policy_hubIN4cuda3std3__45tupleIJblEEEjN6thrust24THRUST_300001_SM_1000_NS8cuda_cub9__find_if7functorIS9_EEE10Policy1000ENSB_12zip_iteratorINS8_IJNSD_26transform_input_iterator_tIbNSC_6detail35transform_pair_of_input_iterators_tIbNSB_6detail15normal_iteratorINSB_10device_ptrIfEEEENSB_17constant_iteratorIfNSB_11use_defaultESS_EENS7_8equal_toIfEEEENS7_10__not_fn_tINS7_10__identityEEEEENSB_17counting_iteratorIlSS_SS_SS_EEEEEEEjSF_S9_SY_EEvT0_PT3_T1_NS0_13GridEvenShareIS18_EET2_T4_E12temp_storage+96];
	setp.eq.s16 	%p320, %rs349, 0;
	setp.eq.s16 	%p321, %rs350, 0;
	min.s64 	%rd421, %rd420, %rd419;
	selp.b16 	%rs351, %rs348, 1, %p321;
	selp.b16 	%rs352, %rs350, %rs351, %p320;
	and.b16  	%rs353, %rs352, 255;
	selp.b64 	%rd422, %rd419, %rd421, %p321;
	selp.b64 	%rd423, %rd420, %rd422, %p320;
	ld.shared.u8 	%rs354, [_ZZN3cub18CUB_300001_SM_10006detail6reduce18DeviceReduceKernelINS2_10policy_hubIN4cuda3std3__45tupleIJblEEEjN6thrust24THRUST_300001_SM_1000_NS8cuda_cub9__find_if7functorIS9_EEE10Policy1000ENSB_12zip_iteratorINS8_IJNSD_26transform_input_iterator_tIbNSC_6detail35transform_pair_of_input_iterators_tIbNSB_6detail15normal_iteratorINSB_10device_ptrIfEEEENSB_17constant_iteratorIfNSB_11use_defaultESS_EENS7_8equal_toIfEEEENS7_10__not_fn_tINS7_10__identityEEEEENSB_17counting_iteratorIlSS_SS_SS_EEEEEEEjSF_S9_SY_EEvT0_PT3_T1_NS0_13GridEvenShareIS18_EET2_T4_E12temp_storage+104];
	ld.shared.u64 	%rd424, [_ZZN3cub18CUB_300001_SM_10006detail6reduce18DeviceReduceKernelINS2_10policy_hubIN4cuda3std3__45tupleIJblEEEjN6thrust24THRUST_300001_SM_1000_NS8cuda_cub9__find_if7functorIS9_EEE10Policy1000ENSB_12zip_iteratorINS8_IJNSD_26transform_input_iterator_tIbNSC_6detail35transform_pair_of_input_iterators_tIbNSB_6detail15normal_iteratorINSB_10device_ptrIfEEEENSB_17constant_iteratorIfNSB_11use_defaultESS_EENS7_8equal_toIfEEEENS7_10__not_fn_tINS7_10__identityEEEEENSB_17counting_iteratorIlSS_SS_SS_EEEEEEEjSF_S9_SY_EEvT0_PT3_T1_NS0_13GridEvenShareIS18_EET2_T4_E12temp_storage+112];
	setp.eq.s16 	%p322, %rs353, 0;
	setp.eq.s16 	%p323, %rs354, 0;
	min.s64 	%rd425, %rd424, %rd423;
	selp.b16 	%rs355, %rs352, 1, %p323;
	selp.b16 	%rs356, %rs354, %rs355, %p322;
	and.b16  	%rs357, %rs356, 255;
	selp.b64 	%rd426, %rd423, %rd425, %p323;
	selp.b64 	%rd427, %rd424, %rd426, %p322;
	ld.shared.u8 	%rs358, [_ZZN3cub18CUB_300001_SM_10006detail6reduce18DeviceReduceKernelINS2_10policy_hubIN4cuda3std3__45tupleIJblEEEjN6thrust24THRUST_300001_SM_1000_NS8cuda_cub9__find_if7functorIS9_EEE10Policy1000ENSB_12zip_iteratorINS8_IJNSD_26transform_input_iterator_tIbNSC_6detail35transform_pair_of_input_iterators_tIbNSB_6detail15normal_iteratorINSB_10device_ptrIfEEEENSB_17constant_iteratorIfNSB_11use_defaultESS_EENS7_8equal_toIfEEEENS7_10__not_fn_tINS7_10__identityEEEEENSB_17counting_iteratorIlSS_SS_SS_EEEEEEEjSF_S9_SY_EEvT0_PT3_T1_NS0_13GridEvenShareIS18_EET2_T4_E12temp_storage+120];
	ld.shared.u64 	%rd428, [_ZZN3cub18CUB_300001_SM_10006detail6reduce18DeviceReduceKernelINS2_10policy_hubIN4cuda3std3__45tupleIJblEEEjN6thrust24THRUST_300001_SM_1000_NS8cuda_cub9__find_if7functorIS9_EEE10Policy1000ENSB_12zip_iteratorINS8_IJNSD_26transform_input_iterator_tIbNSC_6detail35transform_pair_of_input_iterators_tIbNSB_6detail15normal_iteratorINSB_10device_ptrIfEEEENSB_17constant_iteratorIfNSB_11use_defaultESS_EENS7_8equal_toIfEEEENS7_10__not_fn_tINS7_10__identityEEEEENSB_17counting_iteratorIlSS_SS_SS_EEEEEEEjSF_S9_SY_EEvT0_PT3_T1_NS0_13GridEvenShareIS18_EET2_T4_E12temp_storage+128];
	setp.eq.s16 	%p324, %rs357, 0;
	setp.eq.s16 	%p325, %rs358, 0;
	min.s64 	%rd429, %rd428, %rd427;
	selp.b16 	%rs359, %rs356, 1, %p325;
	selp.b16 	%rs369, %rs358, %rs359, %p324;
	selp.b64 	%rd430, %rd427, %rd429, %p325;
	selp.b64 	%rd443, %rd428, %rd430, %p324;
	bra.uni 	$L__BB12_123;
$L__BB12_41:
	// begin inline asm
	mov.u32 %r230, %laneid;
	// end inline asm
	and.b32  	%r251, %r7, 992;
	add.s32 	%r252, %r251, 32;
	setp.gt.u32 	%p236, %r252, %r6;
	not.b32 	%r253, %r251;
	add.s32 	%r254, %r6, %r253;
	selp.b32 	%r249, %r254, 31, %p236;
	cvt.u32.u16 	%r255, %rs369;
	and.b32  	%r232, %r255, 255;
	mov.b32 	%r248, 1;
	mov.b32 	%r250, -1;
	// begin inline asm
	shfl.sync.down.b32 %r231, %r232, %r248, %r249, %r250;
	// end inline asm
	// begin inline asm
	shfl.sync.down.b32 %r236, %r237, %r248, %r249, %r250;
	// end inline asm
	mov.b64 	{%r242, %r247}, %rd443;
	// begin inline asm
	shfl.sync.down.b32 %r241, %r242, %r248, %r249, %r250;
	// end inline asm
	// begin inline asm
	shfl.sync.down.b32 %r246, %r247, %r248, %r249, %r250;
	// end inline asm
	mov.b64 	%rd38, {%r241, %r246};
	cvt.u16.u32 	%rs31, %r231;
	setp.ge.s32 	%p237, %r230, %r249;
	@%p237 bra 	$L__BB12_45;
	and.b16  	%rs272, %rs369, 255;
	setp.eq.s16 	%p238, %rs272, 0;
	and.b16  	%rs273, %rs31, 255;
	setp.eq.s16 	%p239, %rs273, 0;
	or.pred  	%p240, %p238, %p239;
	@%p240 bra 	$L__BB12_44;
	min.s64 	%rd443, %rd38, %rd443;
	mov.b16 	%rs369, 1;
	bra.uni 	$L__BB12_45;
$L__BB12_44:
	setp.eq.s16 	%p241, %rs272, 0;
	selp.b16 	%rs369, %rs31, %rs369, %p241;
	selp.b64 	%rd443, %rd38, %rd443, %p241;
$L__BB12_45:
	cvt.u32.u16 	%r276, %rs369;
	and.b32  	%r257, %r276, 255;
	mov.b32 	%r273, 2;
	mov.b32 	%r275, -1;
	// begin inline asm
	shfl.sync.down.b32 %r256, %r257, %r273, %r249, %r275;
	// end inline asm
	// begin inline asm
	shfl.sync.down.b32 %r261, %r262, %r273, %r249, %r275;
	// end inline asm
	mov.b64 	{%r267, %r272}, %rd443;
	// begin inline asm
	shfl.sync.down.b32 %r266, %r267, %r273, %r249, %r275;
	// end inline asm
	// begin inline asm
	shfl.sync.down.b32 %r271, %r272, %r273, %r249, %r275;
	// end inline asm
	mov.b64 	%rd42, {%r266, %r271};
	cvt.u16.u32 	%rs34, %r256;
	add.s32 	%r277, %r230, 2;
	setp.gt.s32 	%p242, %r277, %r249;
	@%p242 bra 	$L__BB12_49;
	and.b16  	%rs276, %rs369, 255;
	setp.eq.s16 	%p243, %rs276, 0;
	and.b16  	%rs277, %rs34, 255;
	setp.eq.s16 	%p244, %rs277, 0;
	or.pred  	%p245, %p243, %p244;
	@%p245 bra 	$L__BB12_48;
	min.s64 	%rd443, %rd42, %rd443;
	mov.b16 	%rs369, 1;
	bra.uni 	$L__BB12_49;
$L__BB12_48:
	setp.eq.s16 	%p246, %rs276, 0;
	selp.b16 	%rs369, %rs34, %rs369, %p246;
	selp.b64 	%rd443, %rd42, %rd443, %p246;
$L__BB12_49:
	cvt.u32.u16 	%r298, %rs369;
	and.b32  	%r279, %r298, 255;
	mov.b32 	%r295, 4;
	mov.b32 	%r297, -1;
	// begin inline asm
	shfl.sync.down.b32 %r278, %r279, %r295, %r249, %r297;
	// end inline asm
	// begin inline asm
	shfl.sync.down.b32 %r283, %r284, %r295, %r249, %r297;
	// end inline asm
	mov.b64 	{%r289, %r294}, %rd443;
	// begin inline asm
	shfl.sync.down.b32 %r288, %r289, %r295, %r249, %r297;
	// end inline asm
	// begin inline asm
	shfl.sync.down.b32 %r293, %r294, %r295, %r249, %r297;
	// end inline asm
	mov.b64 	%rd46, {%r288, %r293};
	cvt.u16.u32 	%rs37, %r278;
	add.s32 	%r299, %r230, 4;
	setp.gt.s32 	%p247, %r299, %r249;
	@%p247 bra 	$L__BB12_53;
	and.b16  	%rs280, %rs369, 255;
	setp.eq.s16 	%p248, %rs280, 0;
	and.b16  	%rs281, %rs37, 255;
	setp.eq.s16 	%p249, %rs281, 0;
	or.pred  	%p250, %p248, %p249;
	@%p250 bra 	$L__BB12_52;
	min.s64 	%rd443, %rd46, %rd443;
	mov.b16 	%rs369, 1;
	bra.uni 	$L__BB12_53;
$L__BB12_52:
	setp.eq.s16 	%p251, %rs280, 0;
	selp.b16 	%rs369, %rs37, %rs369, %p251;
	selp.b64 	%rd443, %rd46, %rd443, %p251;
$L__BB12_53:
	cvt.u32.u16 	%r320, %rs369;
	and.b32  	%r301, %r320, 255;
	mov.b32 	%r317, 8;
	mov.b32 	%r319, -1;
	// begin inline asm
	shfl.sync.down.b32 %r300, %r301, %r317, %r249, %r319;
	// end inline asm
	// begin inline asm
	shfl.sync.down.b32 %r305, %r306, %r317, %r249, %r319;
	// end inline asm
	mov.b64 	{%r311, %r316}, %rd443;
	// begin inline asm
	shfl.sync.down.b32 %r310, %r311, %r317, %r249, %r319;
	// end inline asm
	// begin inline asm
	shfl.sync.down.b32 %r315, %r316, %r317, %r249, %r319;
	// end inline asm
	mov.b64 	%rd50, {%r310, %r315};
	cvt.u16.u32 	%rs40, %r300;
	add.s32 	%r321, %r230, 8;
	setp.gt.s32 	%p252, %r321, %r249;
	@%p252 bra 	$L__BB12_57;
	and.b16  	%rs284, %rs369, 255;
	setp.eq.s16 	%p253, %rs284, 0;
	and.b16  	%rs285, %rs40, 255;
	setp.eq.s16 	%p254, %rs285, 0;
	or.pred  	%p255, %p253, %p254;
	@%p255 bra 	$L__BB12_56;
	min.s64 	%rd443, %rd50, %rd443;
	mov.b16 	%rs369, 1;
	bra.uni 	$L__BB12_57;
$L__BB12_56:
	setp.eq.s16 	%p256, %rs284, 0;
	selp.b16 	%rs369, %rs40, %rs369, %p256;
	selp.b64 	%rd443, %rd50, %rd443, %p256;
$L__BB12_57:
	cvt.u32.u16 	%r342, %rs369;
	and.b32  	%r323, %r342, 255;
	mov.b32 	%r339, 16;
	mov.b32 	%r341, -1;
	// begin inline asm
	shfl.sync.down.b32 %r322, %r323, %r339, %r249, %r341;
	// end inline asm
	// begin inline asm
	shfl.sync.down.b32 %r327, %r328, %r339, %r249, %r341;
	// end inline asm
	mov.b64 	{%r333, %r338}, %rd443;
	// begin inline asm
	shfl.sync.down.b32 %r332, %r333, %r339, %r249, %r341;
	// end inline asm
	// begin inline asm
	shfl.sync.down.b32 %r337, %r338, %r339, %r249, %r341;
	// end inline asm
	mov.b64 	%rd54, {%r332, %r337};
	cvt.u16.u32 	%rs43, %r322;
	add.s32 	%r343, %r230, 16;
	setp.gt.s32 	%p257, %r343, %r249;
	@%p257 bra 	$L__BB12_61;
	and.b16  	%rs288, %rs369, 255;
	setp.eq.s16 	%p258, %rs288, 0;
	and.b16  	%rs289, %rs43, 255;
	setp.eq.s16 	%p259, %rs289, 0;
	or.pred  	%p260, %p258, %p259;
	@%p260 bra 	$L__BB12_60;
	min.s64 	%rd443, %rd54, %rd443;
	mov.b16 	%rs369, 1;
	bra.uni 	$L__BB12_61;
$L__BB12_60:
	setp.eq.s16 	%p261, %rs288, 0;
	selp.b16 	%rs369, %rs43, %rs369, %p261;
	selp.b64 	%rd443, %rd54, %rd443, %p261;
$L__BB12_61:
	setp.ne.s32 	%p262, %r230, 0;
	@%p262 bra 	$L__BB12_63;
	shr.u32 	%r344, %r7, 1;
	and.b32  	%r345, %r344, 496;
	mov.u32 	%r346, _ZZN3cub18CUB_300001_SM_10006detail6reduce18DeviceReduceKernelINS2_10policy_hubIN4cuda3std3__45tupleIJblEEEjN6thrust24THRUST_300001_SM_1000_NS8cuda_cub9__find_if7functorIS9_EEE10Policy1000ENSB_12zip_iteratorINS8_IJNSD_26transform_input_iterator_tIbNSC_6detail35transform_pair_of_input_iterators_tIbNSB_6detail15normal_iteratorINSB_10device_ptrIfEEEENSB_17constant_iteratorIfNSB_11use_defaultESS_EENS7_8equal_toIfEEEENS7_10__not_fn_tINS7_10__identityEEEEENSB_17counting_iteratorIlSS_SS_SS_EEEEEEEjSF_S9_SY_EEvT0_PT3_T1_NS0_13GridEvenShareIS18_EET2_T4_E12temp_storage;
	add.s32 	%r347, %r346, %r345;
	st.shared.u8 	[%r347+8], %rs369;
	st.shared.u64 	[%r347+16], %rd443;
$L__BB12_63:
	bar.sync 	0;
	setp.ne.s32 	%p263, %r7, 0;
	@%p263 bra 	$L__BB12_123;
	setp.lt.u32 	%p264, %r6, 33;
	@%p264 bra 	$L__BB12_66;
	ld.shared.u8 	%rs292, [_ZZN3cub18CUB_300001_SM_10006detail6reduce18DeviceReduceKernelINS2_10policy_hubIN4cuda3std3__45tupleIJblEEEjN6thrust24THRUST_300001_SM_1000_NS8cuda_cub9__find_if7functorIS9_EEE10Policy1000ENSB_12zip_iteratorINS8_IJNSD_26transform_input_iterator_tIbNSC_6detail35transform_pair_of_input_iterators_tIbNSB_6detail15normal_iteratorINSB_10device_ptrIfEEEENSB_17constant_iteratorIfNSB_11use_defaultESS_EENS7_8equal_toIfEEEENS7_10__not_fn_tINS7_10__identityEEEEENSB_17counting_iteratorIlSS_SS_SS_EEEEEEEjSF_S9_SY_EEvT0_PT3_T1_NS0_13GridEvenShareIS18_EET2_T4_E12temp_storage+24];
	ld.shared.u64 	%rd383, [_ZZN3cub18CUB_300001_SM_10006detail6reduce18DeviceReduceKernelINS2_10policy_hubIN4cuda3std3__45tupleIJblEEEjN6thrust24THRUST_300001_SM_1000_NS8cuda_cub9__find_if7functorIS9_EEE10Policy1000ENSB_12zip_iteratorINS8_IJNSD_26transform_input_iterator_tIbNSC_6detail35transform_pair_of_input_iterators_tIbNSB_6detail15normal_iteratorINSB_10device_ptrIfEEEENSB_17constant_iteratorIfNSB_11use_defaultESS_EENS7_8equal_toIfEEEENS7_10__not_fn_tINS7_10__identityEEEEENSB_17counting_iteratorIlSS_SS_SS_EEEEEEEjSF_S9_SY_EEvT0_PT3_T1_NS0_13GridEvenShareIS18_EET2_T4_E12temp_storage+32];
	and.b16  	%rs293, %rs369, 255;
	setp.eq.s16 	%p265, %rs293, 0;
	setp.eq.s16 	%p266, %rs292, 0;
	min.s64 	%rd384, %rd383, %rd443;
	selp.b16 	%rs294, %rs369, 1, %p266;
	selp.b16 	%rs369, %rs292, %rs294, %p265;
	selp.b64 	%rd385, %rd443, %rd384, %p266;
	selp.b64 	%rd443, %rd383, %rd385, %p265;
$L__BB12_66:
	setp.lt.u32 	%p267, %r6, 65;
	@%p267 bra 	$L__BB12_68;
	ld.shared.u8 	%rs295, [_ZZN3cub18CUB_300001_SM_10006detail6reduce18DeviceReduceKernelINS2_10policy_hubIN4cuda3std3__45tupleIJblEEEjN6thrust24THRUST_300001_SM_1000_NS8cuda_cub9__find_if7functorIS9_EEE10Policy1000ENSB_12zip_iteratorINS8_IJNSD_26transform_input_iterator_tIbNSC_6detail35transform_pair_of_input_iterators_tIbNSB_6detail15normal_iteratorINSB_10device_ptrIfEEEENSB_17constant_iteratorIfNSB_11use_defaultESS_EENS7_8equal_toIfEEEENS7_10__not_fn_tINS7_10__identityEEEEENSB_17counting_iteratorIlSS_SS_SS_EEEEEEEjSF_S9_SY_EEvT0_PT3_T1_NS0_13GridEvenShareIS18_EET2_T4_E12temp_storage+40];
	ld.shared.u64 	%rd386, [_ZZN3cub18CUB_300001_SM_10006detail6reduce18DeviceReduceKernelINS2_10policy_hubIN4cuda3std3__45tupleIJblEEEjN6thrust24THRUST_300001_SM_1000_NS8cuda_cub9__find_if7functorIS9_EEE10Policy1000ENSB_12zip_iteratorINS8_IJNSD_26transform_input_iterator_tIbNSC_6detail35transform_pair_of_input_iterators_tIbNSB_6detail15normal_iteratorINSB_10device_ptrIfEEEENSB_17constant_iteratorIfNSB_11use_defaultESS_EENS7_8equal_toIfEEEENS7_10__not_fn_tINS7_10__identityEEEEENSB_17counting_iteratorIlSS_SS_SS_EEEEEEEjSF_S9_SY_EEvT0_PT3_T1_NS0_13GridEvenShareIS18_EET2_T4_E12temp_storage+48];
	and.b16  	%rs296, %rs369, 255;
	setp.eq.s16 	%p268, %rs296, 0;
	setp.eq.s16 	%p269, %rs295, 0;
	min.s64 	%rd387, %rd386, %rd443;
	selp.b16 	%rs297, %rs369, 1, %p269;
	selp.b16 	%rs369, %rs295, %rs297, %p268;
	selp.b64 	%rd388, %rd443, %rd387, %p269;
	selp.b64 	%rd443, %rd386, %rd388, %p268;
$L__BB12_68:
	setp.lt.u32 	%p270, %r6, 97;
	@%p270 bra 	$L__BB12_70;
	ld.shared.u8 	%rs298, [_ZZN3cub18CUB_300001_SM_10006detail6reduce18DeviceReduceKernelINS2_10policy_hubIN4cuda3std3__45tupleIJblEEEjN6thrust24THRUST_300001_SM_1000_NS8cuda_cub9__find_if7functorIS9_EEE10Policy1000ENSB_12zip_iteratorINS8_IJNSD_26transform_input_iterator_tIbNSC_6detail35transform_pair_of_input_iterators_tIbNSB_6detail15normal_iteratorINSB_10device_ptrIfEEEENSB_17constant_iteratorIfNSB_11use_defaultESS_EENS7_8equal_toIfEEEENS7_10__not_fn_tINS7_10__identityEEEEENSB_17counting_iteratorIlSS_SS_SS_EEEEEEEjSF_S9_SY_EEvT0_PT3_T1_NS0_13GridEvenShareIS18_EET2_T4_E12temp_storage+56];
	ld.shared.u64 	%rd389, [_ZZN3cub18CUB_300001_SM_10006detail6reduce18DeviceReduceKernelINS2_10policy_hubIN4cuda3std3__45tupleIJblEEEjN6thrust24THRUST_300001_SM_1000_NS8cuda_cub9__find_if7functorIS9_EEE10Policy1000ENSB_12zip_iteratorINS8_IJNSD_26transform_input_iterator_tIbNSC_6detail35transform_pair_of_input_iterators_tIbNSB_6detail15normal_iteratorINSB_10device_ptrIfEEEENSB_17constant_iteratorIfNSB_11use_defaultESS_EENS7_8equal_toIfEEEENS7_10__not_fn_tINS7_10__identityEEEEENSB_17counting_iteratorIlSS_SS_SS_EEEEEEEjSF_S9_SY_EEvT0_PT3_T1_NS0_13GridEvenShareIS18_EET2_T4_E12temp_storage+64];
	and.b16  	%rs299, %rs369, 255;
	setp.eq.s16 	%p271, %rs299, 0;
	setp.eq.s16 	%p272, %rs298, 0;
	min.s64 	%rd390, %rd389, %rd443;
	selp.b16 	%rs300, %rs369, 1, %p272;
	selp.b16 	%rs369, %rs298, %rs300, %p271;
	selp.b64 	%rd391, %rd443, %rd390, %p272;
	selp.b64 	%rd443, %rd389, %rd391, %p271;
$L__BB12_70:
	setp.lt.u32 	%p273, %r6, 129;
	@%p273 bra 	$L__BB12_72;
	ld.shared.u8 	%rs301, [_ZZN3cub18CUB_300001_SM_10006detail6reduce18DeviceReduceKernelINS2_10policy_hubIN4cuda3std3__45tupleIJblEEEjN6thrust24THRUST_300001_SM_1000_NS8cuda_cub9__find_if7functorIS9_EEE10Policy1000ENSB_12zip_iteratorINS8_IJNSD_26transform_input_iterator_tIbNSC_6detail35transform_pair_of_input_iterators_tIbNSB_6detail15normal_iteratorINSB_10device_ptrIfEEEENSB_17constant_iteratorIfNSB_11use_defaultESS_EENS7_8equal_toIfEEEENS7_10__not_fn_tINS7_10__identityEEEEENSB_17counting_iteratorIlSS_SS_SS_EEEEEEEjSF_S9_SY_EEvT0_PT3_T1_NS0_13GridEvenShareIS18_EET2_T4_E12temp_storage+72];
	ld.shared.u64 	%rd392, [_ZZN3cub18CUB_300001_SM_10006detail6reduce18DeviceReduceKernelINS2_10policy_hubIN4cuda3std3__45tupleIJblEEEjN6thrust24THRUST_300001_SM_1000_NS8cuda_cub9__find_if7functorIS9_EEE10Policy1000ENSB_12zip_iteratorINS8_IJNSD_26transform_input_iterator_tIbNSC_6detail35transform_pair_of_input_iterators_tIbNSB_6detail15normal_iteratorINSB_10device_ptrIfEEEENSB_17constant_iteratorIfNSB_11use_defaultESS_EENS7_8equal_toIfEEEENS7_10__not_fn_tINS7_10__identityEEEEENSB_17counting_iteratorIlSS_SS_SS_EEEEEEEjSF_S9_SY_EEvT0_PT3_T1_NS0_13GridEvenShareIS18_EET2_T4_E12temp_storage+80];
	and.b16  	%rs302, %rs369, 255;
	setp.eq.s16 	%p274, %rs302, 0;
	setp.eq.s16 	%p275, %rs301, 0;
	min.s64 	%rd393, %rd392, %rd443;
	selp.b16 	%rs303, %rs369, 1, %p275;
	selp.b16 	%rs369, %rs301, %rs303, %p274;
	selp.b64 	%rd394, %rd443, %rd393, %p275;
	selp.b64 	%rd443, %rd392, %rd394, %p274;
$L__BB12_72:
	setp.lt.u32 	%p276, %r6, 161;
	@%p276 bra 	$L__BB12_74;
	ld.shared.u8 	%rs304, [_ZZN3cub18CUB_300001_SM_10006detail6reduce18DeviceReduceKernelINS2_10policy_hubIN4cuda3std3__45tupleIJblEEEjN6thrust24THRUST_300001_SM_1000_NS8cuda_cub9__find_if7functorIS9_EEE10Policy1000ENSB_12zip_iteratorINS8_IJNSD_26transform_input_iterator_tIbNSC_6detail35transform_pair_of_input_iterators_tIbNSB_6detail15normal_iteratorINSB_10device_ptrIfEEEENSB_17constant_iteratorIfNSB_11use_defaultESS_EENS7_8equal_toIfEEEENS7_10__not_fn_tINS7_10__identityEEEEENSB_17counting_iteratorIlSS_SS_SS_EEEEEEEjSF_S9_SY_EEvT0_PT3_T1_NS0_13GridEvenShareIS18_EET2_T4_E12temp_storage+88];
	ld.shared.u64 	%rd395, [_ZZN3cub18CUB_300001_SM_10006detail6reduce18DeviceReduceKernelINS2_10policy_hubIN4cuda3std3__45tupleIJblEEEjN6thrust24THRUST_300001_SM_1000_NS8cuda_cub9__find_if7functorIS9_EEE10Policy1000ENSB_12zip_iteratorINS8_IJNSD_26transform_input_iterator_tIbNSC_6detail35transform_pair_of_input_iterators_tIbNSB_6detail15normal_iteratorINSB_10device_ptrIfEEEENSB_17constant_iteratorIfNSB_11use_defaultESS_EENS7_8equal_toIfEEEENS7_10__not_fn_tINS7_10__identityEEEEENSB_17counting_iteratorIlSS_SS_SS_EEEEEEEjSF_S9_SY_EEvT0_PT3_T1_NS0_13GridEvenShareIS18_EET2_T4_E12temp_storage+96];
	and.b16  	%rs305, %rs369, 255;
	setp.eq.s16 	%p277, %rs305, 0;
	setp.eq.s16 	%p278, %rs304, 0;
	min.s64 	%rd396, %rd395, %rd443;
	selp.b16 	%rs306, %rs369, 1, %p278;
	selp.b16 	%rs369, %rs304, %rs306, %p277;
	selp.b64 	%rd397, %rd443, %rd396, %p278;
	selp.b64 	%rd443, %rd395, %rd397, %p277;
$L__BB12_74:
	setp.lt.u32 	%p279, %r6, 193;
	@%p279 bra 	$L__BB12_76;
	ld.shared.u8 	%rs307, [_ZZN3cub18CUB_300001_SM_10006detail6reduce18DeviceReduceKernelINS2_10policy_hubIN4cuda3std3__45tupleIJblEEEjN6thrust24THRUST_300001_SM_1000_NS8cuda_cub9__find_if7functorIS9_EEE10Policy1000ENSB_12zip_iteratorINS8_IJNSD_26transform_input_iterator_tIbNSC_6detail35transform_pair_of_input_iterators_tIbNSB_6detail15normal_iteratorINSB_10device_ptrIfEEEENSB_17constant_iteratorIfNSB_11use_defaultESS_EENS7_8equal_toIfEEEENS7_10__not_fn_tINS7_10__identityEEEEENSB_17counting_iteratorIlSS_SS_SS_EEEEEEEjSF_S9_SY_EEvT0_PT3_T1_NS0_13GridEvenShareIS18_EET2_T4_E12temp_storage+104];
	ld.shared.u64 	%rd398, [_ZZN3cub18CUB_300001_SM_10006detail6reduce18DeviceReduceKernelINS2_10policy_hubIN4cuda3std3__45tupleIJblEEEjN6thrust24THRUST_300001_SM_1000_NS8cuda_cub9__find_if7functorIS9_EEE10Policy1000ENSB_12zip_iteratorINS8_IJNSD_26transform_input_iterator_tIbNSC_6detail35transform_pair_of_input_iterators_tIbNSB_6detail15normal_iteratorINSB_10device_ptrIfEEEENSB_17constant_iteratorIfNSB_11use_defaultESS_EENS7_8equal_toIfEEEENS7_10__not_fn_tINS7_10__identityEEEEENSB_17counting_iteratorIlSS_SS_SS_EEEEEEEjSF_S9_SY_EEvT0_PT3_T1_NS0_13GridEvenShareIS18_EET2_T4_E12temp_storage+112];
	and.b16  	%rs308, %rs369, 255;
	setp.eq.s16 	%p280, %rs308, 0;
	setp.eq.s16 	%p281, %rs307, 0;
	min.s64 	%rd399, %rd398, %rd443;
	selp.b16 	%rs309, %rs369, 1, %p281;
	selp.b16 	%rs369, %rs307, %rs309, %p280;
	selp.b64 	%rd400, %rd443, %rd399, %p281;
	selp.b64 	%rd443, %rd398, %rd400, %p280;
$L__BB12_76:
	setp.lt.u32 	%p282, %r6, 225;
	@%p282 bra 	$L__BB12_123;
	ld.shared.u8 	%rs310, [_ZZN3cub18CUB_300001_SM_10006detail6reduce18DeviceReduceKernelINS2_10policy_hubIN4cuda3std3__45tupleIJblEEEjN6thrust24THRUST_300001_SM_1000_NS8cuda_cub9__find_if7functorIS9_EEE10Policy1000ENSB_12zip_iteratorINS8_IJNSD_26transform_input_iterator_tIbNSC_6detail35transform_pair_of_input_iterators_tIbNSB_6detail15normal_iteratorINSB_10device_ptrIfEEEENSB_17constant_iteratorIfNSB_11use_defaultESS_EENS7_8equal_toIfEEEENS7_10__not_fn_tINS7_10__identityEEEEENSB_17counting_iteratorIlSS_SS_SS_EEEEEEEjSF_S9_SY_EEvT0_PT3_T1_NS0_13GridEvenShareIS18_EET2_T4_E12temp_storage+120];
	ld.shared.u64 	%rd401, [_ZZN3cub18CUB_300001_SM_10006detail6reduce18DeviceReduceKernelINS2_10policy_hubIN4cuda3std3__45tupleIJblEEEjN6thrust24THRUST_300001_SM_1000_NS8cuda_cub9__find_if7functorIS9_EEE10Policy1000ENSB_12zip_iteratorINS8_IJNSD_26transform_input_iterator_tIbNSC_6detail35transform_pair_of_input_iterators_tIbNSB_6detail15normal_iteratorINSB_10device_ptrIfEEEENSB_17constant_iteratorIfNSB_11use_defaultESS_EENS7_8equal_toIfEEEENS7_10__not_fn_tINS7_10__identityEEEEENSB_17counting_iteratorIlSS_SS_SS_EEEEEEEjSF_S9_SY_EEvT0_PT3_T1_NS0_13GridEvenShareIS18_EET2_T4_E12temp_storage+128];
	and.b16  	%rs311, %rs369, 255;
	setp.eq.s16 	%p283, %rs311, 0;
	setp.eq.s16 	%p284, %rs310, 0;
	min.s64 	%rd402, %rd401, %rd443;
	selp.b16 	%rs312, %rs369, 1, %p284;
	selp.b16 	%rs369, %rs310, %rs312, %p283;
	selp.b64 	%rd403, %rd443, %rd402, %p284;
	selp.b64 	%rd443, %rd401, %rd403, %p283;
	bra.uni 	$L__BB12_123;
$L__BB12_78:
	mov.u32 	%r31, %tid.x;
	cvt.u64.u32 	%rd113, %r5;
	add.s64 	%rd114, %rd2, %rd113;
	cvt.u64.u32 	%rd115, %r31;
	add.s64 	%rd116, %rd115, %rd113;
	shl.b64 	%rd117, %rd116, 2;
	add.s64 	%rd118, %rd1, %rd117;
	ld.global.f32 	%f6, [%rd118];
	setp.eq.f32 	%p2, %f6, %f1;
	add.s32 	%r60, %r31, 256;
	cvt.u64.u32 	%rd119, %r60;
	ld.global.f32 	%f7, [%rd118+1024];
	setp.eq.f32 	%p3, %f7, %f1;
	add.s32 	%r61, %r31, 512;
	cvt.u64.u32 	%rd120, %r61;
	add.s64 	%rd121, %rd114, %rd120;
	ld.global.f32 	%f9, [%rd118+2048];
	setp.eq.f32 	%p4, %f9, %f1;
	add.s64 	%rd122, %rd121, 256;
	ld.global.f32 	%f10, [%rd118+3072];
	setp.neu.f32 	%p6, %f10, %f1;
	and.pred  	%p8, %p2, %p3;
	selp.b64 	%rd123, %rd119, %rd115, %p2;
	add.s64 	%rd124, %rd114, %rd123;
	min.s64 	%rd125, %rd121, %rd124;
	and.pred  	%p9, %p8, %p4;
	selp.b64 	%rd126, %rd124, %rd125, %p4;
	selp.b64 	%rd127, %rd121, %rd126, %p8;
	min.s64 	%rd128, %rd122, %rd127;
	not.pred 	%p10, %p9;
	or.pred  	%p11, %p10, %p6;
	selp.u16 	%rs369, 1, 0, %p11;
	selp.b64 	%rd129, %rd128, %rd127, %p6;
	selp.b64 	%rd443, %rd122, %rd129, %p9;
	setp.lt.u32 	%p12, %r6, %r4;
	@%p12 bra 	$L__BB12_99;
	add.s32 	%r63, %r31, %r4;
	add.s32 	%r64, %r63, %r5;
	add.s32 	%r467, %r64, 1024;
	not.b32 	%r65, %r31;
	add.s32 	%r66, %r65, %r1;
	sub.s32 	%r67, %r66, %r4;
	sub.s32 	%r466, %r67, %r5;
	mov.b32 	%r468, 0;
	mov.u32 	%r469, %r5;
$L__BB12_80:
	add.s32 	%r469, %r469, %r4;
	add.s32 	%r68, %r1, -1024;
	setp.gt.u32 	%p13, %r469, %r68;
	@%p13 bra 	$L__BB12_86;
	add.s32 	%r69, %r31, %r469;
	cvt.u64.u32 	%rd130, %r69;
	mul.wide.u32 	%rd131, %r69, 4;
	add.s64 	%rd132, %rd1, %rd131;
	add.s64 	%rd73, %rd2, %rd130;
	ld.global.f32 	%f2, [%rd132];
	ld.global.f32 	%f3, [%rd132+1024];
	ld.global.f32 	%f4, [%rd132+2048];
	ld.global.f32 	%f5, [%rd132+3072];
	and.b16  	%rs93, %rs369, 255;
	setp.eq.s16 	%p14, %rs93, 0;
	@%p14 bra 	$L__BB12_84;
	setp.eq.f32 	%p15, %f2, %f1;
	@%p15 bra 	$L__BB12_85;
	min.s64 	%rd443, %rd73, %rd443;
	mov.b16 	%rs369, 1;
	bra.uni 	$L__BB12_85;
$L__BB12_84:
	setp.neu.f32 	%p16, %f2, %f1;
	selp.u16 	%rs369, 1, 0, %p16;
	mov.u64 	%rd443, %rd73;
$L__BB12_85:
	add.s64 	%rd133, %rd73, 256;
	add.s64 	%rd134, %rd73, 512;
	add.s64 	%rd135, %rd73, 768;
	setp.neu.f32 	%p17, %f5, %f1;
	setp.neu.f32 	%p18, %f4, %f1;
	setp.neu.f32 	%p19, %f3, %f1;
	and.b16  	%rs95, %rs369, 255;
	setp.eq.s16 	%p20, %rs95, 0;
	min.s64 	%rd136, %rd133, %rd443;
	selp.b16 	%rs96, 1, %rs369, %p19;
	selp.u16 	%rs97, 1, 0, %p19;
	selp.b16 	%rs98, %rs97, %rs96, %p20;
	and.b16  	%rs99, %rs98, 255;
	selp.b64 	%rd137, %rd136, %rd443, %p19;
	selp.b64 	%rd138, %rd133, %rd137, %p20;
	setp.eq.s16 	%p21, %rs99, 0;
	min.s64 	%rd139, %rd134, %rd138;
	selp.b16 	%rs100, 1, %rs98, %p18;
	selp.u16 	%rs101, 1, 0, %p18;
	selp.b16 	%rs102, %rs101, %rs100, %p21;
	and.b16  	%rs103, %rs102, 255;
	selp.b64 	%rd140, %rd139, %rd138, %p18;
	selp.b64 	%rd141, %rd134, %rd140, %p21;
	setp.eq.s16 	%p22, %rs103, 0;
	min.s64 	%rd142, %rd135, %rd141;
	selp.b16 	%rs104, 1, %rs102, %p17;
	selp.u16 	%rs105, 1, 0, %p17;
	selp.b16 	%rs369, %rs105, %rs104, %p22;
	selp.b64 	%rd143, %rd142, %rd141, %p17;
	selp.b64 	%rd443, %rd135, %rd143, %p22;
	sub.s32 	%r70, %r1, %r469;
	setp.lt.u32 	%p23, %r70, %r4;
	add.s32 	%r468, %r468, 1;
	add.s32 	%r467, %r467, %r4;
	sub.s32 	%r466, %r466, %r4;
	@%p23 bra 	$L__BB12_99;
	bra.uni 	$L__BB12_80;
$L__BB12_86:
	setp.le.u32 	%p24, %r1, %r469;
	sub.s32 	%r71, %r1, %r469;
	setp.ge.s32 	%p25, %r31, %r71;
	or.pred  	%p26, %p24, %p25;
	@%p26 bra 	$L__BB12_99;
	add.s32 	%r42, %r1, %r65;
	add.s32 	%r74, %r4, %r5;
	sub.s32 	%r75, %r42, %r74;
	mul.lo.s32 	%r76, %r2, %r468;
	shl.b32 	%r77, %r76, 10;
	sub.s32 	%r78, %r75, %r77;
	shr.u32 	%r79, %r78, 8;
	add.s32 	%r43, %r79, 1;
	and.b32  	%r44, %r43, 7;
	setp.lt.u32 	%p27, %r78, 1792;
	mov.u32 	%r474, %r31;
	@%p27 bra 	$L__BB12_91;
	or.b32  	%r472, %r31, 1024;
	shr.u32 	%r80, %r466, 8;
	add.s32 	%r81, %r80, 1;
	and.b32  	%r82, %r81, 33554424;
	neg.s32 	%r470, %r82;
$L__BB12_89:
	.pragma "nounroll";
	add.s32 	%r83, %r467, -1024;
	cvt.u64.u32 	%rd145, %r83;
	mul.wide.u32 	%rd146, %r83, 4;
	add.s64 	%rd147, %rd1, %rd146;
	add.s64 	%rd148, %rd2, %rd145;
	ld.global.f32 	%f11, [%rd147];
	setp.neu.f32 	%p28, %f11, %f1;
	selp.u16 	%rs107, 1, 0, %p28;
	and.b16  	%rs108, %rs369, 255;
	setp.ne.s16 	%p30, %rs108, 0;
	and.pred  	%p31, %p30, %p28;
	min.s64 	%rd149, %rd148, %rd443;
	setp.eq.s16 	%p32, %rs108, 0;
	selp.b16 	%rs109, %rs107, %rs369, %p32;
	selp.b64 	%rd150, %rd148, %rd443, %p32;
	selp.b16 	%rs110, 1, %rs109, %p31;
	and.b16  	%rs111, %rs110, 255;
	selp.b64 	%rd151, %rd149, %rd150, %p31;
	add.s32 	%r84, %r467, -768;
	cvt.u64.u32 	%rd152, %r84;
	mul.wide.u32 	%rd153, %r84, 4;
	add.s64 	%rd154, %rd1, %rd153;
	add.s64 	%rd155, %rd2, %rd152;
	ld.global.f32 	%f12, [%rd154];
	setp.neu.f32 	%p33, %f12, %f1;
	selp.u16 	%rs112, 1, 0, %p33;
	setp.ne.s16 	%p35, %rs111, 0;
	and.pred  	%p36, %p35, %p33;
	min.s64 	%rd156, %rd155, %rd151;
	setp.eq.s16 	%p37, %rs111, 0;
	selp.b16 	%rs113, %rs112, %rs110, %p37;
	selp.b64 	%rd157, %rd155, %rd151, %p37;
	selp.b16 	%rs114, 1, %rs113, %p36;
	and.b16  	%rs115, %rs114, 255;
	selp.b64 	%rd158, %rd156, %rd157, %p36;
	add.s32 	%r85, %r467, -512;
	cvt.u64.u32 	%rd159, %r85;
	mul.wide.u32 	%rd160, %r85, 4;
	add.s64 	%rd161, %rd1, %rd160;
	add.s64 	%rd162, %rd2, %rd159;
	ld.global.f32 	%f13, [%rd161];
	setp.neu.f32 	%p38, %f13, %f1;
	selp.u16 	%rs116, 1, 0, %p38;
	setp.ne.s16 	%p40, %rs115, 0;
	and.pred  	%p41, %p40, %p38;
	min.s64 	%rd163, %rd162, %rd158;
	setp.eq.s16 	%p42, %rs115, 0;
	selp.b16 	%rs117, %rs116, %rs114, %p42;
	selp.b64 	%rd164, %rd162, %rd158, %p42;
	selp.b16 	%rs118, 1, %rs117, %p41;
	and.b16  	%rs119, %rs118, 255;
	selp.b64 	%rd165, %rd163, %rd164, %p41;
	add.s32 	%r86, %r467, 768;
	add.s32 	%r87, %r467, -256;
	cvt.u64.u32 	%rd166, %r87;
	mul.wide.u32 	%rd167, %r87, 4;
	add.s64 	%rd168, %rd1, %rd167;
	add.s64 	%rd169, %rd2, %rd166;
	ld.global.f32 	%f14, [%rd168];
	setp.neu.f32 	%p43, %f14, %f1;
	selp.u16 	%rs120, 1, 0, %p43;
	setp.ne.s16 	%p45, %rs119, 0;
	and.pred  	%p46, %p45, %p43;
	min.s64 	%rd170, %rd169, %rd165;
	setp.eq.s16 	%p47, %rs119, 0;
	selp.b16 	%rs121, %rs120, %rs118, %p47;
	selp.b64 	%rd171, %rd169, %rd165, %p47;
	selp.b16 	%rs122, 1, %rs121, %p46;
	and.b16  	%rs123, %rs122, 255;
	selp.b64 	%rd172, %rd170, %rd171, %p46;
	cvt.u64.u32 	%rd173, %r467;
	mul.wide.u32 	%rd174, %r467, 4;
	add.s64 	%rd175, %rd1, %rd174;
	add.s64 	%rd176, %rd2, %rd173;
	ld.global.f32 	%f15, [%rd175];
	setp.neu.f32 	%p48, %f15, %f1;
	selp.u16 	%rs124, 1, 0, %p48;
	setp.ne.s16 	%p50, %rs123, 0;
	and.pred  	%p51, %p50, %p48;
	min.s64 	%rd177, %rd176, %rd172;
	setp.eq.s16 	%p52, %rs123, 0;
	selp.b16 	%rs125, %rs124, %rs122, %p52;
	selp.b64 	%rd178, %rd176, %rd172, %p52;
	selp.b16 	%rs126, 1, %rs125, %p51;
	and.b16  	%rs127, %rs126, 255;
	selp.b64 	%rd179, %rd177, %rd178, %p51;
	add.s32 	%r88, %r467, 256;
	cvt.u64.u32 	%rd180, %r88;
	mul.wide.u32 	%rd181, %r88, 4;
	add.s64 	%rd182, %rd1, %rd181;
	add.s64 	%rd183, %rd2, %rd180;
	ld.global.f32 	%f16, [%rd182];
	setp.neu.f32 	%p53, %f16, %f1;
	selp.u16 	%rs128, 1, 0, %p53;
	setp.ne.s16 	%p55, %rs127, 0;
	and.pred  	%p56, %p55, %p53;
	min.s64 	%rd184, %rd183, %rd179;
	setp.eq.s16 	%p57, %rs127, 0;
	selp.b16 	%rs129, %rs128, %rs126, %p57;
	selp.b64 	%rd185, %rd183, %rd179, %p57;
	selp.b16 	%rs130, 1, %rs129, %p56;
	and.b16  	%rs131, %rs130, 255;
	selp.b64 	%rd186, %rd184, %rd185, %p56;
	add.s32 	%r89, %r467, 512;
	cvt.u64.u32 	%rd187, %r89;
	mul.wide.u32 	%rd188, %r89, 4;
	add.s64 	%rd189, %rd1, %rd188;
	add.s64 	%rd190, %rd2, %rd187;
	ld.global.f32 	%f17, [%rd189];
	setp.neu.f32 	%p58, %f17, %f1;
	selp.u16 	%rs132, 1, 0, %p58;
	setp.ne.s16 	%p60, %rs131, 0;
	and.pred  	%p61, %p60, %p58;
	min.s64 	%rd191, %rd190, %rd186;
	setp.eq.s16 	%p62, %rs131, 0;
	selp.b16 	%rs133, %rs132, %rs130, %p62;
	selp.b64 	%rd192, %rd190, %rd186, %p62;
	selp.b16 	%rs134, 1, %rs133, %p61;
	and.b16  	%rs135, %rs134, 255;
	selp.b64 	%rd193, %rd191, %rd192, %p61;
	cvt.u64.u32 	%rd194, %r86;
	mul.wide.u32 	%rd195, %r86, 4;
	add.s64 	%rd196, %rd1, %rd195;
	add.s64 	%rd197, %rd2, %rd194;
	ld.global.f32 	%f18, [%rd196];
	setp.neu.f32 	%p63, %f18, %f1;
	selp.u16 	%rs136, 1, 0, %p63;
	setp.ne.s16 	%p65, %rs135, 0;
	and.pred  	%p66, %p65, %p63;
	min.s64 	%rd198, %rd197, %rd193;
	setp.eq.s16 	%p67, %rs135, 0;
	selp.b16 	%rs137, %rs136, %rs134, %p67;
	selp.b64 	%rd199, %rd197, %rd193, %p67;
	selp.b16 	%rs369, 1, %rs137, %p66;
	selp.b64 	%rd443, %rd198, %rd199, %p66;
	add.s32 	%r472, %r472, 2048;
	add.s32 	%r467, %r467, 2048;
	add.s32 	%r470, %r470, 8;
	setp.ne.s32 	%p68, %r470, 0;
	@%p68 bra 	$L__BB12_89;
	add.s32 	%r474, %r472, -1024;
$L__BB12_91:
	setp.eq.s32 	%p69, %r44, 0;
	@%p69 bra 	$L__BB12_99;
	setp.lt.u32 	%p70, %r44, 4;
	@%p70 bra 	$L__BB12_94;
	add.s32 	%r90, %r474, %r469;
	cvt.u64.u32 	%rd201, %r90;
	mul.wide.u32 	%rd202, %r90, 4;
	add.s64 	%rd203, %rd1, %rd202;
	add.s64 	%rd204, %rd2, %rd201;
	ld.global.f32 	%f19, [%rd203];
	setp.neu.f32 	%p71, %f19, %f1;
	selp.u16 	%rs139, 1, 0, %p71;
	and.b16  	%rs140, %rs369, 255;
	setp.ne.s16 	%p73, %rs140, 0;
	and.pred  	%p74, %p73, %p71;
	min.s64 	%rd205, %rd204, %rd443;
	setp.eq.s16 	%p75, %rs140, 0;
	selp.b16 	%rs141, %rs139, %rs369, %p75;
	selp.b64 	%rd206, %rd204, %rd443, %p75;
	selp.b16 	%rs142, 1, %rs141, %p74;
	and.b16  	%rs143, %rs142, 255;
	selp.b64 	%rd207, %rd205, %rd206, %p74;
	add.s32 	%r91, %r90, 256;
	cvt.u64.u32 	%rd208, %r91;
	mul.wide.u32 	%rd209, %r91, 4;
	add.s64 	%rd210, %rd1, %rd209;
	add.s64 	%rd211, %rd2, %rd208;
	ld.global.f32 	%f20, [%rd210];
	setp.neu.f32 	%p76, %f20, %f1;
	selp.u16 	%rs144, 1, 0, %p76;
	setp.ne.s16 	%p78, %rs143, 0;
	and.pred  	%p79, %p78, %p76;
	min.s64 	%rd212, %rd211, %rd207;
	setp.eq.s16 	%p80, %rs143, 0;
	selp.b16 	%rs145, %rs144, %rs142, %p80;
	selp.b64 	%rd213, %rd211, %rd207, %p80;
	selp.b16 	%rs146, 1, %rs145, %p79;
	and.b16  	%rs147, %rs146, 255;
	selp.b64 	%rd214, %rd212, %rd213, %p79;
	add.s32 	%r92, %r90, 512;
	cvt.u64.u32 	%rd215, %r92;
	mul.wide.u32 	%rd216, %r92, 4;
	add.s64 	%rd217, %rd1, %rd216;
	add.s64 	%rd218, %rd2, %rd215;
	ld.global.f32 	%f21, [%rd217];
	setp.neu.f32 	%p81, %f21, %f1;
	selp.u16 	%rs148, 1, 0, %p81;
	setp.ne.s16 	%p83, %rs147, 0;
	and.pred  	%p84, %p83, %p81;
	min.s64 	%rd219, %rd218, %rd214;
	setp.eq.s16 	%p85, %rs147, 0;
	selp.b16 	%rs149, %rs148, %rs146, %p85;
	selp.b64 	%rd220, %rd218, %rd214, %p85;
	selp.b16 	%rs150, 1, %rs149, %p84;
	and.b16  	%rs151, %rs150, 255;
	selp.b64 	%rd221, %rd219, %rd220, %p84;
	add.s32 	%r93, %r90, 768;
	cvt.u64.u32 	%rd222, %r93;
	mul.wide.u32 	%rd223, %r93, 4;
	add.s64 	%rd224, %rd1, %rd223;
	add.s64 	%rd225, %rd2, %rd222;
	ld.global.f32 	%f22, [%rd224];
	setp.neu.f32 	%p86, %f22, %f1;
	selp.u16 	%rs152, 1, 0, %p86;
	setp.ne.s16 	%p88, %rs151, 0;
	and.pred  	%p89, %p88, %p86;
	min.s64 	%rd226, %rd225, %rd221;
	setp.eq.s16 	%p90, %rs151, 0;
	selp.b16 	%rs153, %rs152, %rs150, %p90;
	selp.b64 	%rd227, %rd225, %rd221, %p90;
	selp.b16 	%rs369, 1, %rs153, %p89;
	selp.b64 	%rd443, %rd226, %rd227, %p89;
	add.s32 	%r474, %r474, 1024;
$L__BB12_94:
	and.b32  	%r94, %r43, 3;
	setp.eq.s32 	%p91, %r94, 0;
	@%p91 bra 	$L__BB12_99;
	setp.eq.s32 	%p92, %r94, 1;
	@%p92 bra 	$L__BB12_97;
	add.s32 	%r95, %r474, %r469;
	cvt.u64.u32 	%rd229, %r95;
	mul.wide.u32 	%rd230, %r95, 4;
	add.s64 	%rd231, %rd1, %rd230;
	add.s64 	%rd232, %rd2, %rd229;
	ld.global.f32 	%f23, [%rd231];
	setp.neu.f32 	%p93, %f23, %f1;
	selp.u16 	%rs155, 1, 0, %p93;
	and.b16  	%rs156, %rs369, 255;
	setp.ne.s16 	%p95, %rs156, 0;
	and.pred  	%p96, %p95, %p93;
	min.s64 	%rd233, %rd232, %rd443;
	setp.eq.s16 	%p97, %rs156, 0;
	selp.b16 	%rs157, %rs155, %rs369, %p97;
	selp.b64 	%rd234, %rd232, %rd443, %p97;
	selp.b16 	%rs158, 1, %rs157, %p96;
	and.b16  	%rs159, %rs158, 255;
	selp.b64 	%rd235, %rd233, %rd234, %p96;
	add.s32 	%r96, %r95, 256;
	cvt.u64.u32 	%rd236, %r96;
	mul.wide.u32 	%rd237, %r96, 4;
	add.s64 	%rd238, %rd1, %rd237;
	add.s64 	%rd239, %rd2, %rd236;
	ld.global.f32 	%f24, [%rd238];
	setp.neu.f32 	%p98, %f24, %f1;
	selp.u16 	%rs160, 1, 0, %p98;
	setp.ne.s16 	%p100, %rs159, 0;
	and.pred  	%p101, %p100, %p98;
	min.s64 	%rd240, %rd239, %rd235;
	setp.eq.s16 	%p102, %rs159, 0;
	selp.b16 	%rs161, %rs160, %rs158, %p102;
	selp.b64 	%rd241, %rd239, %rd235, %p102;
	selp.b16 	%rs369, 1, %rs161, %p101;
	selp.b64 	%rd443, %rd240, %rd241, %p101;
	add.s32 	%r474, %r474, 512;
$L__BB12_97:
	and.b32  	%r97, %r42, 256;
	setp.ne.s32 	%p103, %r97, 0;
	@%p103 bra 	$L__BB12_99;
	add.s32 	%r98, %r474, %r469;
	cvt.u64.u32 	%rd242, %r98;
	mul.wide.u32 	%rd243, %r98, 4;
	add.s64 	%rd244, %rd1, %rd243;
	add.s64 	%rd245, %rd2, %rd242;
	ld.global.f32 	%f25, [%rd244];
	setp.neu.f32 	%p104, %f25, %f1;
	selp.u16 	%rs162, 1, 0, %p104;
	and.b16  	%rs163, %rs369, 255;
	setp.ne.s16 	%p106, %rs163, 0;
	and.pred  	%p107, %p106, %p104;
	min.s64 	%rd246, %rd245, %rd443;
	setp.eq.s16 	%p108, %rs163, 0;
	selp.b16 	%rs164, %rs162, %rs369, %p108;
	selp.b64 	%rd247, %rd245, %rd443, %p108;
	selp.b16 	%rs369, 1, %rs164, %p107;
	selp.b64 	%rd443, %rd246, %rd247, %p107;
$L__BB12_99:
	// begin inline asm
	mov.u32 %r99, %laneid;
	// end inline asm
	cvt.u32.u16 	%r120, %rs369;
	and.b32  	%r101, %r120, 255;
	mov.b32 	%r117, 1;
	mov.b32 	%r118, 31;
	mov.b32 	%r119, -1;
	// begin inline asm
	shfl.sync.down.b32 %r100, %r101, %r117, %r118, %r119;
	// end inline asm
	// begin inline asm
	shfl.sync.down.b32 %r105, %r106, %r117, %r118, %r119;
	// end inline asm
	mov.b64 	{%r111, %r116}, %rd443;
	// begin inline asm
	shfl.sync.down.b32 %r110, %r111, %r117, %r118, %r119;
	// end inline asm
	// begin inline asm
	shfl.sync.down.b32 %r115, %r116, %r117, %r118, %r119;
	// end inline asm
	mov.b64 	%rd89, {%r110, %r115};
	cvt.u16.u32 	%rs76, %r100;
	setp.gt.s32 	%p109, %r99, 30;
	@%p109 bra 	$L__BB12_103;
	and.b16  	%rs165, %rs369, 255;
	setp.eq.s16 	%p110, %rs165, 0;
	and.b16  	%rs166, %rs76, 255;
	setp.eq.s16 	%p111, %rs166, 0;
	or.pred  	%p112, %p110, %p111;
	@%p112 bra 	$L__BB12_102;
	min.s64 	%rd443, %rd89, %rd443;
	mov.b16 	%rs369, 1;
	bra.uni 	$L__BB12_103;
$L__BB12_102:
	setp.eq.s16 	%p113, %rs165, 0;
	selp.b16 	%rs369, %rs76, %rs369, %p113;
	selp.b64 	%rd443, %rd89, %rd443, %p113;
$L__BB12_103:
	cvt.u32.u16 	%r141, %rs369;
	and.b32  	%r122, %r141, 255;
	mov.b32 	%r138, 2;
	mov.b32 	%r139, 31;
	mov.b32 	%r140, -1;
	// begin inline asm
	shfl.sync.down.b32 %r121, %r122, %r138, %r139, %r140;
	// end inline asm
	// begin inline asm
	shfl.sync.down.b32 %r126, %r127, %r138, %r139, %r140;
	// end inline asm
	mov.b64 	{%r132, %r137}, %rd443;
	// begin inline asm
	shfl.sync.down.b32 %r131, %r132, %r138, %r139, %r140;
	// end inline asm
	// begin inline asm
	shfl.sync.down.b32 %r136, %r137, %r138, %r139, %r140;
	// end inline asm
	mov.b64 	%rd93, {%r131, %r136};
	cvt.u16.u32 	%rs79, %r121;
	setp.gt.s32 	%p114, %r99, 29;
	@%p114 bra 	$L__BB12_107;
	and.b16  	%rs169, %rs369, 255;
	setp.eq.s16 	%p115, %rs169, 0;
	and.b16  	%rs170, %rs79, 255;
	setp.eq.s16 	%p116, %rs170, 0;
	or.pred  	%p117, %p115, %p116;
	@%p117 bra 	$L__BB12_106;
	min.s64 	%rd443, %rd93, %rd443;
	mov.b16 	%rs369, 1;
	bra.uni 	$L__BB12_107;
$L__BB12_106:
	setp.eq.s16 	%p118, %rs169, 0;
	selp.b16 	%rs369, %rs79, %rs369, %p118;
	selp.b64 	%rd443, %rd93, %rd443, %p118;
$L__BB12_107:
	cvt.u32.u16 	%r162, %rs369;
	and.b32  	%r143, %r162, 255;
	mov.b32 	%r159, 4;
	mov.b32 	%r160, 31;
	mov.b32 	%r161, -1;
	// begin inline asm
	shfl.sync.down.b32 %r142, %r143, %r159, %r160, %r161;
	// end inline asm
	// begin inline asm
	shfl.sync.down.b32 %r147, %r148, %r159, %r160, %r161;
	// end inline asm
	mov.b64 	{%r153, %r158}, %rd443;
	// begin inline asm
	shfl.sync.down.b32 %r152, %r153, %r159, %r160, %r161;
	// end inline asm
	// begin inline asm
	shfl.sync.down.b32 %r157, %r158, %r159, %r160, %r161;
	// end inline asm
	mov.b64 	%rd97, {%r152, %r157};
	cvt.u16.u32 	%rs82, %r142;
	setp.gt.s32 	%p119, %r99, 27;
	@%p119 bra 	$L__BB12_111;
	and.b16  	%rs173, %rs369, 255;
	setp.eq.s16 	%p120, %rs173, 0;
	and.b16  	%rs174, %rs82, 255;
	setp.eq.s16 	%p121, %rs174, 0;
	or.pred  	%p122, %p120, %p121;
	@%p122 bra 	$L__BB12_110;
	min.s64 	%rd443, %rd97, %rd443;
	mov.b16 	%rs369, 1;
	bra.uni 	$L__BB12_111;
$L__BB12_110:
	setp.eq.s16 	%p123, %rs173, 0;
	selp.b16 	%rs369, %rs82, %rs369, %p123;
	selp.b64 	%rd443, %rd97, %rd443, %p123;
$L__BB12_111:
	cvt.u32.u16 	%r183, %rs369;
	and.b32  	%r164, %r183, 255;
	mov.b32 	%r180, 8;
	mov.b32 	%r181, 31;
	mov.b32 	%r182, -1;
	// begin inline asm
	shfl.sync.down.b32 %r163, %r164, %r180, %r181, %r182;
	// end inline asm
	// begin inline asm
	shfl.sync.down.b32 %r168, %r169, %r180, %r181, %r182;
	// end inline asm
	mov.b64 	{%r174, %r179}, %rd443;
	// begin inline asm
	shfl.sync.down.b32 %r173, %r174, %r180, %r181, %r182;
	// end inline asm
	// begin inline asm
	shfl.sync.down.b32 %r178, %r179, %r180, %r181, %r182;
	// end inline asm
	mov.b64 	%rd101, {%r173, %r178};
	cvt.u16.u32 	%rs85, %r163;
	setp.gt.s32 	%p124, %r99, 23;
	@%p124 bra 	$L__BB12_115;
	and.b16  	%rs177, %rs369, 255;
	setp.eq.s16 	%p125, %rs177, 0;
	and.b16  	%rs178, %rs85, 255;
	setp.eq.s16 	%p126, %rs178, 0;
	or.pred  	%p127, %p125, %p126;
	@%p127 bra 	$L__BB12_114;
	min.s64 	%rd443, %rd101, %rd443;
	mov.b16 	%rs369, 1;
	bra.uni 	$L__BB12_115;
$L__BB12_114:
	setp.eq.s16 	%p128, %rs177, 0;
	selp.b16 	%rs369, %rs85, %rs369, %p128;
	selp.b64 	%rd443, %rd101, %rd443, %p128;
$L__BB12_115:
	cvt.u32.u16 	%r204, %rs369;
	and.b32  	%r185, %r204, 255;
	mov.b32 	%r201, 16;
	mov.b32 	%r202, 31;
	mov.b32 	%r203, -1;
	// begin inline asm
	shfl.sync.down.b32 %r184, %r185, %r201, %r202, %r203;
	// end inline asm
	// begin inline asm
	shfl.sync.down.b32 %r189, %r190, %r201, %r202, %r203;
	// end inline asm
	mov.b64 	{%r195, %r200}, %rd443;
	// begin inline asm
	shfl.sync.down.b32 %r194, %r195, %r201, %r202, %r203;
	// end inline asm
	// begin inline asm
	shfl.sync.down.b32 %r199, %r200, %r201, %r202, %r203;
	// end inline asm
	mov.b64 	%rd105, {%r194, %r199};
	cvt.u16.u32 	%rs88, %r184;
	setp.gt.s32 	%p129, %r99, 15;
	@%p129 bra 	$L__BB12_119;
	and.b16  	%rs181, %rs369, 255;
	setp.eq.s16 	%p130, %rs181, 0;
	and.b16  	%rs182, %rs88, 255;
	setp.eq.s16 	%p131, %rs182, 0;
	or.pred  	%p132, %p130, %p131;
	@%p132 bra 	$L__BB12_118;
	min.s64 	%rd443, %rd105, %rd443;
	mov.b16 	%rs369, 1;
	bra.uni 	$L__BB12_119;
$L__BB12_118:
	setp.eq.s16 	%p133, %rs181, 0;
	selp.b16 	%rs369, %rs88, %rs369, %p133;
	selp.b64 	%rd443, %rd105, %rd443, %p133;
$L__BB12_119:
	setp.ne.s32 	%p134, %r99, 0;
	@%p134 bra 	$L__BB12_121;
	shr.u32 	%r205, %r31, 1;
	and.b32  	%r206, %r205, 496;
	mov.u32 	%r207, _ZZN3cub18CUB_300001_SM_10006detail6reduce18DeviceReduceKernelINS2_10policy_hubIN4cuda3std3__45tupleIJblEEEjN6thrust24THRUST_300001_SM_1000_NS8cuda_cub9__find_if7functorIS9_EEE10Policy1000ENSB_12zip_iteratorINS8_IJNSD_26transform_input_iterator_tIbNSC_6detail35transform_pair_of_input_iterators_tIbNSB_6detail15normal_iteratorINSB_10device_ptrIfEEEENSB_17constant_iteratorIfNSB_11use_defaultESS_EENS7_8equal_toIfEEEENS7_10__not_fn_tINS7_10__identityEEEEENSB_17counting_iteratorIlSS_SS_SS_EEEEEEEjSF_S9_SY_EEvT0_PT3_T1_NS0_13GridEvenShareIS18_EET2_T4_E12temp_storage;
	add.s32 	%r208, %r207, %r206;
	st.shared.u8 	[%r208+8], %rs369;
	st.shared.u64 	[%r208+16], %rd443;
$L__BB12_121:
	bar.sync 	0;
	setp.ne.s32 	%p135, %r31, 0;
	@%p135 bra 	$L__BB12_123;
	ld.shared.u8 	%rs185, [_ZZN3cub18CUB_300001_SM_10006detail6reduce18DeviceReduceKernelINS2_10policy_hubIN4cuda3std3__45tupleIJblEEEjN6thrust24THRUST_300001_SM_1000_NS8cuda_cub9__find_if7functorIS9_EEE10Policy1000ENSB_12zip_iteratorINS8_IJNSD_26transform_input_iterator_tIbNSC_6detail35transform_pair_of_input_iterators_tIbNSB_6detail15normal_iteratorINSB_10device_ptrIfEEEENSB_17constant_iteratorIfNSB_11use_defaultESS_EENS7_8equal_toIfEEEENS7_10__not_fn_tINS7_10__identityEEEEENSB_17counting_iteratorIlSS_SS_SS_EEEEEEEjSF_S9_SY_EEvT0_PT3_T1_NS0_13GridEvenShareIS18_EET2_T4_E12temp_storage+24];
	ld.shared.u64 	%rd248, [_ZZN3cub18CUB_300001_SM_10006detail6reduce18DeviceReduceKernelINS2_10policy_hubIN4cuda3std3__45tupleIJblEEEjN6thrust24THRUST_300001_SM_1000_NS8cuda_cub9__find_if7functorIS9_EEE10Policy1000ENSB_12zip_iteratorINS8_IJNSD_26transform_input_iterator_tIbNSC_6detail35transform_pair_of_input_iterators_tIbNSB_6detail15normal_iteratorINSB_10device_ptrIfEEEENSB_17constant_iteratorIfNSB_11use_defaultESS_EENS7_8equal_toIfEEEENS7_10__not_fn_tINS7_10__identityEEEEENSB_17counting_iteratorIlSS_SS_SS_EEEEEEEjSF_S9_SY_EEvT0_PT3_T1_NS0_13GridEvenShareIS18_EET2_T4_E12temp_storage+32];
	and.b16  	%rs186, %rs369, 255;
	setp.eq.s16 	%p136, %rs186, 0;
	setp.eq.s16 	%p137, %rs185, 0;
	min.s64 	%rd249, %rd248, %rd443;
	selp.b16 	%rs187, %rs369, 1, %p137;
	selp.b16 	%rs188, %rs185, %rs187, %p136;
	and.b16  	%rs189, %rs188, 255;
	selp.b64 	%rd250, %rd443, %rd249, %p137;
	selp.b64 	%rd251, %rd248, %rd250, %p136;
	ld.shared.u8 	%rs190, [_ZZN3cub18CUB_300001_SM_10006detail6reduce18DeviceReduceKernelINS2_10policy_hubIN4cuda3std3__45tupleIJblEEEjN6thrust24THRUST_300001_SM_1000_NS8cuda_cub9__find_if7functorIS9_EEE10Policy1000ENSB_12zip_iteratorINS8_IJNSD_26transform_input_iterator_tIbNSC_6detail35transform_pair_of_input_iterators_tIbNSB_6detail15normal_iteratorINSB_10device_ptrIfEEEENSB_17constant_iteratorIfNSB_11use_defaultESS_EENS7_8equal_toIfEEEENS7_10__not_fn_tINS7_10__identityEEEEENSB_17counting_iteratorIlSS_SS_SS_EEEEEEEjSF_S9_SY_EEvT0_PT3_T1_NS0_13GridEvenShareIS18_EET2_T4_E12temp_storage+40];
	ld.shared.u64 	%rd252, [_ZZN3cub18CUB_300001_SM_10006detail6reduce18DeviceReduceKernelINS2_10policy_hubIN4cuda3std3__45tupleIJblEEEjN6thrust24THRUST_300001_SM_1000_NS8cuda_cub9__find_if7functorIS9_EEE10Policy1000ENSB_12zip_iteratorINS8_IJNSD_26transform_input_iterator_tIbNSC_6detail35transform_pair_of_input_iterators_tIbNSB_6detail15normal_iteratorINSB_10device_ptrIfEEEENSB_17constant_iteratorIfNSB_11use_defaultESS_EENS7_8equal_toIfEEEENS7_10__not_fn_tINS7_10__identityEEEEENSB_17counting_iteratorIlSS_SS_SS_EEEEEEEjSF_S9_SY_EEvT0_PT3_T1_NS0_13GridEvenShareIS18_EET2_T4_E12temp_storage+48];
	setp.eq.s16 	%p138, %rs189, 0;
	setp.eq.s16 	%p139, %rs190, 0;
	min.s64 	%rd253, %rd252, %rd251;
	selp.b16 	%rs191, %rs188, 1, %p139;
	selp.b16 	%rs192, %rs190, %rs191, %p138;
	and.b16  	%rs193, %rs192, 255;
	selp.b64 	%rd254, %rd251, %rd253, %p139;
	selp.b64 	%rd255, %rd252, %rd254, %p138;
	ld.shared.u8 	%rs194, [_ZZN3cub18CUB_300001_SM_10006detail6reduce18DeviceReduceKernelINS2_10policy_hubIN4cuda3std3__45tupleIJblEEEjN6thrust24THRUST_300001_SM_1000_NS8cuda_cub9__find_if7functorIS9_EEE10Policy1000ENSB_12zip_iteratorINS8_IJNSD_26transform_input_iterator_tIbNSC_6detail35transform_pair_of_input_iterators_tIbNSB_6detail15normal_iteratorINSB_10device_ptrIfEEEENSB_17constant_iteratorIfNSB_11use_defaultESS_EENS7_8equal_toIfEEEENS7_10__not_fn_tINS7_10__identityEEEEENSB_17counting_iteratorIlSS_SS_SS_EEEEEEEjSF_S9_SY_EEvT0_PT3_T1_NS0_13GridEvenShareIS18_EET2_T4_E12temp_storage+56];
	ld.shared.u64 	%rd256, [_ZZN3cub18CUB_300001_SM_10006detail6reduce18DeviceReduceKernelINS2_10policy_hubIN4cuda3std3__45tupleIJblEEEjN6thrust24THRUST_300001_SM_1000_NS8cuda_cub9__find_if7functorIS9_EEE10Policy1000ENSB_12zip_iteratorINS8_IJNSD_26transform_input_iterator_tIbNSC_6detail35transform_pair_of_input_iterators_tIbNSB_6detail15normal_iteratorINSB_10device_ptrIfEEEENSB_17constant_iteratorIfNSB_11use_defaultESS_EENS7_8equal_toIfEEEENS7_10__not_fn_tINS7_10__identityEEEEENSB_17counting_iteratorIlSS_SS_SS_EEEEEEEjSF_S9_SY_EEvT0_PT3_T1_NS0_13GridEvenShareIS18_EET2_T4_E12temp_storage+64];
	setp.eq.s16 	%p140, %rs193, 0;
	setp.eq.s16 	%p141, %rs194, 0;
	min.s64 	%rd257, %rd256, %rd255;
	selp.b16 	%rs195, %rs192, 1, %p141;
	selp.b16 	%rs196, %rs194, %rs195, %p140;
	and.b16  	%rs197, %rs196, 255;
	selp.b64 	%rd258, %rd255, %rd257, %p141;
	selp.b64 	%rd259, %rd256, %rd258, %p140;
	ld.shared.u8 	%rs198, [_ZZN3cub18CUB_300001_SM_10006detail6reduce18DeviceReduceKernelINS2_10policy_hubIN4cuda3std3__45tupleIJblEEEjN6thrust24THRUST_300001_SM_1000_NS8cuda_cub9__find_if7functorIS9_EEE10Policy1000ENSB_12zip_iteratorINS8_IJNSD_26transform_input_iterator_tIbNSC_6detail35transform_pair_of_input_iterators_tIbNSB_6detail15normal_iteratorINSB_10device_ptrIfEEEENSB_17constant_iteratorIfNSB_11use_defaultESS_EENS7_8equal_toIfEEEENS7_10__not_fn_tINS7_10__identityEEEEENSB_17counting_iteratorIlSS_SS_SS_EEEEEEEjSF_S9_SY_EEvT0_PT3_T1_NS0_13GridEvenShareIS18_EET2_T4_E12temp_storage+72];
	ld.shared.u64 	%rd260, [_ZZN3cub18CUB_300001_SM_10006detail6reduce18DeviceReduceKernelINS2_10policy_hubIN4cuda3std3__45tupleIJblEEEjN6thrust24THRUST_300001_SM_1000_NS8cuda_cub9__find_if7functorIS9_EEE10Policy1000ENSB_12zip_iteratorINS8_IJNSD_26transform_input_iterator_tIbNSC_6detail35transform_pair_of_input_iterators_tIbNSB_6detail15normal_iteratorINSB_10device_ptrIfEEEENSB_17constant_iteratorIfNSB_11use_defaultESS_EENS7_8equal_toIfEEEENS7_10__not_fn_tINS7_10__identityEEEEENSB_17counting_iteratorIlSS_SS_SS_EEEEEEEjSF_S9_SY_EEvT0_PT3_T1_NS0_13GridEvenShareIS18_EET2_T4_E12temp_storage+80];
	setp.eq.s16 	%p142, %rs197, 0;
	setp.eq.s16 	%p143, %rs198, 0;
	min.s64 	%rd261, %rd260, %rd259;
	selp.b16 	%rs199, %rs196, 1, %p143;
	selp.b16 	%rs200, %rs198, %rs199, %p142;
	and.b16  	%rs201, %rs200, 255;
	selp.b64 	%rd262, %rd259, %rd261, %p143;
	selp.b64 	%rd263, %rd260, %rd262, %p142;
	ld.shared.u8 	%rs202, [_ZZN3cub18CUB_300001_SM_10006detail6reduce18DeviceReduceKernelINS2_10policy_hubIN4cuda3std3__45tupleIJblEEEjN6thrust24THRUST_300001_SM_1000_NS8cuda_cub9__find_if7functorIS9_EEE10Policy1000ENSB_12zip_iteratorINS8_IJNSD_26transform_input_iterator_tIbNSC_6detail35transform_pair_of_input_iterators_tIbNSB_6detail15normal_iteratorINSB_10device_ptrIfEEEENSB_17constant_iteratorIfNSB_11use_defaultESS_EENS7_8equal_toIfEEEENS7_10__not_fn_tINS7_10__identityEEEEENSB_17counting_iteratorIlSS_SS_SS_EEEEEEEjSF_S9_SY_EEvT0_PT3_T1_NS0_13GridEvenShareIS18_EET2_T4_E12temp_storage+88];
	ld.shared.u64 	%rd264, [_ZZN3cub18CUB_300001_SM_10006detail6reduce18DeviceReduceKernelINS2_10policy_hubIN4cuda3std3__45tupleIJblEEEjN6thrust24THRUST_300001_SM_1000_NS8cuda_cub9__find_if7functorIS9_EEE10Policy1000ENSB_12zip_iteratorINS8_IJNSD_26transform_input_iterator_tIbNSC_6detail35transform_pair_of_input_iterators_tIbNSB_6detail15normal_iteratorINSB_10device_ptrIfEEEENSB_17constant_iteratorIfNSB_11use_defaultESS_EENS7_8equal_toIfEEEENS7_10__not_fn_tINS7_10__identityEEEEENSB_17counting_iteratorIlSS_SS_SS_EEEEEEEjSF_S9_SY_EEvT0_PT3_T1_NS0_13GridEvenShareIS18_EET2_T4_E12temp_storage+96];
	setp.eq.s16 	%p144, %rs201, 0;
	setp.eq.s16 	%p145, %rs202, 0;
	min.s64 	%rd265, %rd264, %rd263;
	selp.b16 	%rs203, %rs200, 1, %p145;
	selp.b16 	%rs204, %rs202, %rs203, %p144;
	and.b16  	%rs205, %rs204, 255;
	selp.b64 	%rd266, %rd263, %rd265, %p145;
	selp.b64 	%rd267, %rd264, %rd266, %p144;
	ld.shared.u8 	%rs206, [_ZZN3cub18CUB_300001_SM_10006detail6reduce18DeviceReduceKernelINS2_10policy_hubIN4cuda3std3__45tupleIJblEEEjN6thrust24THRUST_300001_SM_1000_NS8cuda_cub9__find_if7functorIS9_EEE10Policy1000ENSB_12zip_iteratorINS8_IJNSD_26transform_input_iterator_tIbNSC_6detail35transform_pair_of_input_iterators_tIbNSB_6detail15normal_iteratorINSB_10device_ptrIfEEEENSB_17constant_iteratorIfNSB_11use_defaultESS_EENS7_8equal_toIfEEEENS7_10__not_fn_tINS7_10__identityEEEEENSB_17counting_iteratorIlSS_SS_SS_EEEEEEEjSF_S9_SY_EEvT0_PT3_T1_NS0_13GridEvenShareIS18_EET2_T4_E12temp_storage+104];
	ld.shared.u64 	%rd268, [_ZZN3cub18CUB_300001_SM_10006detail6reduce18DeviceReduceKernelINS2_10policy_hubIN4cuda3std3__45tupleIJblEEEjN6thrust24THRUST_300001_SM_1000_NS8cuda_cub9__find_if7functorIS9_EEE10Policy1000ENSB_12zip_iteratorINS8_IJNSD_26transform_input_iterator_tIbNSC_6detail35transform_pair_of_input_iterators_tIbNSB_6detail15normal_iteratorINSB_10device_ptrIfEEEENSB_17constant_iteratorIfNSB_11use_defaultESS_EENS7_8equal_toIfEEEENS7_10__not_fn_tINS7_10__identityEEEEENSB_17counting_iteratorIlSS_SS_SS_EEEEEEEjSF_S9_SY_EEvT0_PT3_T1_NS0_13GridEvenShareIS18_EET2_T4_E12temp_storage+112];
	setp.eq.s16 	%p146, %rs205, 0;
	setp.eq.s16 	%p147, %rs206, 0;
	min.s64 	%rd269, %rd268, %rd267;
	selp.b16 	%rs207, %rs204, 1, %p147;
	selp.b16 	%rs208, %rs206, %rs207, %p146;
	and.b16  	%rs209, %rs208, 255;
	selp.b64 	%rd270, %rd267, %rd269, %p147;
	selp.b64 	%rd271, %rd268, %rd270, %p146;
	ld.shared.u8 	%rs210, [_ZZN3cub18CUB_300001_SM_10006detail6reduce18DeviceReduceKernelINS2_10policy_hubIN4cuda3std3__45tupleIJblEEEjN6thrust24THRUST_300001_SM_1000_NS8cuda_cub9__find_if7functorIS9_EEE10Policy1000ENSB_12zip_iteratorINS8_IJNSD_26transform_input_iterator_tIbNSC_6detail35transform_pair_of_input_iterators_tIbNSB_6detail15normal_iteratorINSB_10device_ptrIfEEEENSB_17constant_iteratorIfNSB_11use_defaultESS_EENS7_8equal_toIfEEEENS7_10__not_fn_tINS7_10__identityEEEEENSB_17counting_iteratorIlSS_SS_SS_EEEEEEEjSF_S9_SY_EEvT0_PT3_T1_NS0_13GridEvenShareIS18_EET2_T4_E12temp_storage+120];
	ld.shared.u64 	%rd272, [_ZZN3cub18CUB_300001_SM_10006detail6reduce18DeviceReduceKernelINS2_10policy_hubIN4cuda3std3__45tupleIJblEEEjN6thrust24THRUST_300001_SM_1000_NS8cuda_cub9__find_if7functorIS9_EEE10Policy1000ENSB_12zip_iteratorINS8_IJNSD_26transform_input_iterator_tIbNSC_6detail35transform_pair_of_input_iterators_tIbNSB_6detail15normal_iteratorINSB_10device_ptrIfEEEENSB_17constant_iteratorIfNSB_11use_defaultESS_EENS7_8equal_toIfEEEENS7_10__not_fn_tINS7_10__identityEEEEENSB_17counting_iteratorIlSS_SS_SS_EEEEEEEjSF_S9_SY_EEvT0_PT3_T1_NS0_13GridEvenShareIS18_EET2_T4_E12temp_storage+128];
	setp.eq.s16 	%p148, %rs209, 0;
	setp.eq.s16 	%p149, %rs210, 0;
	min.s64 	%rd273, %rd272, %rd271;
	selp.b16 	%rs211, %rs208, 1, %p149;
	selp.b16 	%rs369, %rs210, %rs211, %p148;
	selp.b64 	%rd274, %rd271, %rd273, %p149;
	selp.b64 	%rd443, %rd272, %rd274, %p148;
$L__BB12_123:
	mov.u32 	%r458, %tid.x;
	setp.ne.s32 	%p326, %r458, 0;
	@%p326 bra 	$L__BB12_125;
	cvta.to.global.u64 	%rd431, %rd111;
	mul.wide.u32 	%rd432, %r3, 16;
	add.s64 	%rd433, %rd431, %rd432;
	st.global.u8 	[%rd433], %rs369;
	st.global.u64 	[%rd433+8], %rd443;
$L__BB12_125:
	ret;

}
	// .globl	_ZN3cub18CUB_300001_SM_10006detail6reduce28DeviceReduceSingleTileKernelINS2_10policy_hubIN4cuda3std3__45tupleIJblEEEjN6thrust24THRUST_300001_SM_1000_NS8cuda_cub9__find_if7functorIS9_EEE10Policy1000EPS9_SI_iSF_S9_S9_NS7_10__identityEEEvT0_T1_T2_T3_T4_T6_
.visible .entry _ZN3cub18CUB_300001_SM_10006detail6reduce28DeviceReduceSingleTileKernelINS2_10policy_hubIN4cuda3std3__45tupleIJblEEEjN6thrust24THRUST_300001_SM_1000_NS8cuda_cub9__find_if7functorIS9_EEE10Policy1000EPS9_SI_iSF_S9_S9_NS7_10__identityEEEvT0_T1_T2_T3_T4_T6_(
	.param .u64 .ptr .align 1 _ZN3cub18CUB_300001_SM_10006detail6reduce28DeviceReduceSingleTileKernelINS2_10policy_hubIN4cuda3std3__45tupleIJblEEEjN6thrust24THRUST_300001_SM_1000_NS8cuda_cub9__find_if7functorIS9_EEE10Policy1000EPS9_SI_iSF_S9_S9_NS7_10__identityEEEvT0_T1_T2_T3_T4_T6__param_0,
	.param .u64 .ptr .align 1 _ZN3cub18CUB_300001_SM_10006detail6reduce28DeviceReduceSingleTileKernelINS2_10policy_hubIN4cuda3std3__45tupleIJblEEEjN6thrust24THRUST_300001_SM_1000_NS8cuda_cub9__find_if7functorIS9_EEE10Policy1000EPS9_SI_iSF_S9_S9_NS7_10__identityEEEvT0_T1_T2_T3_T4_T6__param_1,
	.param .u32 _ZN3cub18CUB_300001_SM_10006detail6reduce28DeviceReduceSingleTileKernelINS2_10policy_hubIN4cuda3std3__45tupleIJblEEEjN6thrust24THRUST_300001_SM_1000_NS8cuda_cub9__find_if7functorIS9_EEE10Policy1000EPS9_SI_iSF_S9_S9_NS7_10__identityEEEvT0_T1_T2_T3_T4_T6__param_2,
	.param .align 1 .b8 _ZN3cub18CUB_300001_SM_10006detail6reduce28DeviceReduceSingleTileKernelINS2_10policy_hubIN4cuda3std3__45tupleIJblEEEjN6thrust24THRUST_300001_SM_1000_NS8cuda_cub9__find_if7functorIS9_EEE10Policy1000EPS9_SI_iSF_S9_S9_NS7_10__identityEEEvT0_T1_T2_T3_T4_T6__param_3[1],
	.param .align 8 .b8 _ZN3cub18CUB_300001_SM_10006detail6reduce28DeviceReduceSingleTileKernelINS2_10policy_hubIN4cuda3std3__45tupleIJblEEEjN6thrust24THRUST_300001_SM_1000_NS8cuda_cub9__find_if7functorIS9_EEE10Policy1000EPS9_SI_iSF_S9_S9_NS7_10__identityEEEvT0_T1_T2_T3_T4_T6__param_4[16],
	.param .align 1 .b8 _ZN3cub18CUB_300001_SM_10006detail6reduce28DeviceReduceSingleTileKernelINS2_10policy_hubIN4cuda3std3__45tupleIJblEEEjN6thrust24THRUST_300001_SM_1000_NS8cuda_cub9__find_if7functorIS9_EEE10Policy1000EPS9_SI_iSF_S9_S9_NS7_10__identityEEEvT0_T1_T2_T3_T4_T6__param_5[1]
)
.maxntid 256
.minnctapersm 1
{
	.reg .pred 	%p<188>;
	.reg .b16 	%rs<340>;
	.reg .b32 	%r<406>;
	.reg .b64 	%rd<359>;
	// demoted variable
	.shared .align 8 .b8 _ZZN3cub18CUB_300001_SM_10006detail6reduce28DeviceReduceSingleTileKernelINS2_10policy_hubIN4cuda3std3__45tupleIJblEEEjN6thrust24THRUST_300001_SM_1000_NS8cuda_cub9__find_if7functorIS9_EEE10Policy1000EPS9_SI_iSF_S9_S9_NS7_10__identityEEEvT0_T1_T2_T3_T4_T6_E12temp_storage[152];
	ld.param.u64 	%rd106, [_ZN3cub18CUB_300001_SM_10006detail6reduce28DeviceReduceSingleTileKernelINS2_10policy_hubIN4cuda3std3__45tupleIJblEEEjN6thrust24THRUST_300001_SM_1000_NS8cuda_cub9__find_if7functorIS9_EEE10Policy1000EPS9_SI_iSF_S9_S9_NS7_10__identityEEEvT0_T1_T2_T3_T4_T6__param_4+8];
	ld.param.u64 	%rd105, [_ZN3cub18CUB_300001_SM_10006detail6reduce28DeviceReduceSingleTileKernelINS2_10policy_hubIN4cuda3std3__45tupleIJblEEEjN6thrust24THRUST_300001_SM_1000_NS8cuda_cub9__find_if7functorIS9_EEE10Policy1000EPS9_SI_iSF_S9_S9_NS7_10__identityEEEvT0_T1_T2_T3_T4_T6__param_0];
	ld.param.u64 	%rd107, [_ZN3cub18CUB_300001_SM_10006detail6reduce28DeviceReduceSingleTileKernelINS2_10policy_hubIN4cuda3std3__45tupleIJblEEEjN6thrust24THRUST_300001_SM_1000_NS8cuda_cub9__find_if7functorIS9_EEE10Policy1000EPS9_SI_iSF_S9_S9_NS7_10__identityEEEvT0_T1_T2_T3_T4_T6__param_1];
	ld.param.u32 	%r38, [_ZN3cub18CUB_300001_SM_10006detail6reduce28DeviceReduceSingleTileKernelINS2_10policy_hubIN4cuda3std3__45tupleIJblEEEjN6thrust24THRUST_300001_SM_1000_NS8cuda_cub9__find_if7functorIS9_EEE10Policy1000EPS9_SI_iSF_S9_S9_NS7_10__identityEEEvT0_T1_T2_T3_T4_T6__param_2];
	ld.param.u8 	%rs82, [_ZN3cub18CUB_300001_SM_10006detail6reduce28DeviceReduceSingleTileKernelINS2_10policy_hubIN4cuda3std3__45tupleIJblEEEjN6thrust24THRUST_300001_SM_1000_NS8cuda_cub9__find_if7functorIS9_EEE10Policy1000EPS9_SI_iSF_S9_S9_NS7_10__identityEEEvT0_T1_T2_T3_T4_T6__param_4];
	cvta.to.global.u64 	%rd1, %rd107;
	setp.ne.s32 	%p1, %r38, 0;
	@%p1 bra 	$L__BB13_3;
	mov.u32 	%r392, %tid.x;
	setp.ne.s32 	%p187, %r392, 0;
	@%p187 bra 	$L__BB13_112;
	st.global.u8 	[%rd1], %rs82;
	st.global.u64 	[%rd1+8], %rd106;
	bra.uni 	$L__BB13_112;
$L__BB13_3:
	setp.gt.s32 	%p2, %r38, 1023;
	@%p2 bra 	$L__BB13_74;
	mov.u32 	%r1, %tid.x;
	setp.ge.s32 	%p77, %r1, %r38;
	mov.b16 	%rs311, 0;
	mov.b64 	%rd329, 0;
	mov.u32 	%r396, %r1;
	@%p77 bra 	$L__BB13_6;
	mul.wide.u32 	%rd234, %r1, 16;
	add.s64 	%rd231, %rd105, %rd234;
	// begin inline asm
	ld.global.nc.u64 %rd230, [%rd231];
	// end inline asm
	add.s64 	%rd233, %rd231, 8;
	// begin inline asm
	ld.global.nc.u64 %rd329, [%rd233];
	// end inline asm
	cvt.u16.u64 	%rs311, %rd230;
	add.s32 	%r396, %r1, 256;
$L__BB13_6:
	setp.ge.s32 	%p78, %r396, %r38;
	@%p78 bra 	$L__BB13_12;
	not.b32 	%r158, %r396;
	add.s32 	%r4, %r38, %r158;
	and.b32  	%r159, %r4, 768;
	setp.eq.s32 	%p79, %r159, 768;
	@%p79 bra 	$L__BB13_10;
	mul.wide.u32 	%rd236, %r396, 16;
	add.s64 	%rd323, %rd105, %rd236;
	shr.u32 	%r160, %r4, 8;
	add.s32 	%r161, %r160, 1;
	and.b32  	%r162, %r161, 3;
	neg.s32 	%r394, %r162;
$L__BB13_9:
	.pragma "nounroll";
	// begin inline asm
	ld.global.nc.u64 %rd237, [%rd323];
	// end inline asm
	add.s64 	%rd240, %rd323, 8;
	// begin inline asm
	ld.global.nc.u64 %rd239, [%rd240];
	// end inline asm
	cvt.u16.u64 	%rs190, %rd237;
	and.b16  	%rs191, %rs190, 255;
	and.b16  	%rs192, %rs311, 255;
	setp.eq.s16 	%p80, %rs192, 0;
	setp.eq.s16 	%p81, %rs191, 0;
	min.s64 	%rd241, %rd239, %rd329;
	selp.b64 	%rd242, %rd329, %rd241, %p81;
	selp.b64 	%rd329, %rd239, %rd242, %p80;
	selp.b16 	%rs193, %rs311, 1, %p81;
	selp.b16 	%rs311, %rs190, %rs193, %p80;
	add.s32 	%r396, %r396, 256;
	add.s64 	%rd323, %rd323, 4096;
	add.s32 	%r394, %r394, 1;
	setp.ne.s32 	%p82, %r394, 0;
	@%p82 bra 	$L__BB13_9;
$L__BB13_10:
	setp.lt.u32 	%p83, %r4, 768;
	@%p83 bra 	$L__BB13_12;
$L__BB13_11:
	mul.wide.s32 	%rd259, %r396, 16;
	add.s64 	%rd244, %rd105, %rd259;
	// begin inline asm
	ld.global.nc.u64 %rd243, [%rd244];
	// end inline asm
	add.s64 	%rd246, %rd244, 8;
	// begin inline asm
	ld.global.nc.u64 %rd245, [%rd246];
	// end inline asm
	cvt.u16.u64 	%rs194, %rd243;
	and.b16  	%rs195, %rs194, 255;
	and.b16  	%rs196, %rs311, 255;
	setp.eq.s16 	%p84, %rs196, 0;
	setp.eq.s16 	%p85, %rs195, 0;
	min.s64 	%rd260, %rd245, %rd329;
	selp.b64 	%rd261, %rd329, %rd260, %p85;
	selp.b64 	%rd262, %rd245, %rd261, %p84;
	selp.b16 	%rs197, %rs311, 1, %p85;
	selp.b16 	%rs198, %rs194, %rs197, %p84;
	and.b16  	%rs199, %rs198, 255;
	add.s64 	%rd248, %rd244, 4096;
	// begin inline asm
	ld.global.nc.u64 %rd247, [%rd248];
	// end inline asm
	add.s64 	%rd250, %rd244, 4104;
	// begin inline asm
	ld.global.nc.u64 %rd249, [%rd250];
	// end inline asm
	cvt.u16.u64 	%rs200, %rd247;
	and.b16  	%rs201, %rs200, 255;
	setp.eq.s16 	%p86, %rs199, 0;
	setp.eq.s16 	%p87, %rs201, 0;
	min.s64 	%rd263, %rd249, %rd262;
	selp.b64 	%rd264, %rd262, %rd263, %p87;
	selp.b64 	%rd265, %rd249, %rd264, %p86;
	selp.b16 	%rs202, %rs198, 1, %p87;
	selp.b16 	%rs203, %rs200, %rs202, %p86;
	and.b16  	%rs204, %rs203, 255;
	add.s64 	%rd252, %rd244, 8192;
	// begin inline asm
	ld.global.nc.u64 %rd251, [%rd252];
	// end inline asm
	add.s64 	%rd254, %rd244, 8200;
	// begin inline asm
	ld.global.nc.u64 %rd253, [%rd254];
	// end inline asm
	cvt.u16.u64 	%rs205, %rd251;
	and.b16  	%rs206, %rs205, 255;
	setp.eq.s16 	%p88, %rs204, 0;
	setp.eq.s16 	%p89, %rs206, 0;
	min.s64 	%rd266, %rd253, %rd265;
	selp.b64 	%rd267, %rd265, %rd266, %p89;
	selp.b64 	%rd268, %rd253, %rd267, %p88;
	selp.b16 	%rs207, %rs203, 1, %p89;
	selp.b16 	%rs208, %rs205, %rs207, %p88;
	and.b16  	%rs209, %rs208, 255;
	add.s64 	%rd256, %rd244, 12288;
	// begin inline asm
	ld.global.nc.u64 %rd255, [%rd256];
	// end inline asm
	add.s64 	%rd258, %rd244, 12296;
	// begin inline asm
	ld.global.nc.u64 %rd257, [%rd258];
	// end inline asm
	cvt.u16.u64 	%rs210, %rd255;
	and.b16  	%rs211, %rs210, 255;
	setp.eq.s16 	%p90, %rs209, 0;
	setp.eq.s16 	%p91, %rs211, 0;
	min.s64 	%rd269, %rd257, %rd268;
	selp.b64 	%rd270, %rd268, %rd269, %p91;
	selp.b64 	%rd329, %rd257, %rd270, %p90;
	selp.b16 	%rs212, %rs208, 1, %p91;
	selp.b16 	%rs311, %rs210, %rs212, %p90;
	add.s32 	%r396, %r396, 1024;
	setp.lt.s32 	%p92, %r396, %r38;
	@%p92 bra 	$L__BB13_11;
$L__BB13_12:
	setp.lt.s32 	%p93, %r38, 256;
	@%p93 bra 	$L__BB13_37;
	// begin inline asm
	mov.u32 %r281, %laneid;
	// end inline asm
	cvt.u32.u16 	%r302, %rs311;
	and.b32  	%r283, %r302, 255;
	mov.b32 	%r299, 1;
	mov.b32 	%r300, 31;
	mov.b32 	%r301, -1;
	// begin inline asm
	shfl.sync.down.b32 %r282, %r283, %r299, %r300, %r301;
	// end inline asm
	// begin inline asm
	shfl.sync.down.b32 %r287, %r288, %r299, %r300, %r301;
	// end inline asm
	mov.b64 	{%r293, %r298}, %rd329;
	// begin inline asm
	shfl.sync.down.b32 %r292, %r293, %r299, %r300, %r301;
	// end inline asm
	// begin inline asm
	shfl.sync.down.b32 %r297, %r298, %r299, %r300, %r301;
	// end inline asm
	mov.b64 	%rd14, {%r292, %r297};
	cvt.u16.u32 	%rs10, %r282;
	setp.gt.s32 	%p143, %r281, 30;
	@%p143 bra 	$L__BB13_17;
	and.b16  	%rs254, %rs311, 255;
	setp.eq.s16 	%p144, %rs254, 0;
	and.b16  	%rs255, %rs10, 255;
	setp.eq.s16 	%p145, %rs255, 0;
	or.pred  	%p146, %p144, %p145;
	@%p146 bra 	$L__BB13_16;
	min.s64 	%rd329, %rd14, %rd329;
	mov.b16 	%rs311, 1;
	bra.uni 	$L__BB13_17;
$L__BB13_16:
	setp.eq.s16 	%p147, %rs254, 0;
	selp.b64 	%rd329, %rd14, %rd329, %p147;
	selp.b16 	%rs311, %rs10, %rs311, %p147;
$L__BB13_17:
	cvt.u32.u16 	%r323, %rs311;
	and.b32  	%r304, %r323, 255;
	mov.b32 	%r320, 2;
	mov.b32 	%r321, 31;
	mov.b32 	%r322, -1;
	// begin inline asm
	shfl.sync.down.b32 %r303, %r304, %r320, %r321, %r322;
	// end inline asm
	// begin inline asm
	shfl.sync.down.b32 %r308, %r309, %r320, %r321, %r322;
	// end inline asm
	mov.b64 	{%r314, %r319}, %rd329;
	// begin inline asm
	shfl.sync.down.b32 %r313, %r314, %r320, %r321, %r322;
	// end inline asm
	// begin inline asm
	shfl.sync.down.b32 %r318, %r319, %r320, %r321, %r322;
	// end inline asm
	mov.b64 	%rd18, {%r313, %r318};
	cvt.u16.u32 	%rs13, %r303;
	setp.gt.s32 	%p148, %r281, 29;
	@%p148 bra 	$L__BB13_21;
	and.b16  	%rs258, %rs311, 255;
	setp.eq.s16 	%p149, %rs258, 0;
	and.b16  	%rs259, %rs13, 255;
	setp.eq.s16 	%p150, %rs259, 0;
	or.pred  	%p151, %p149, %p150;
	@%p151 bra 	$L__BB13_20;
	min.s64 	%rd329, %rd18, %rd329;
	mov.b16 	%rs311, 1;
	bra.uni 	$L__BB13_21;
$L__BB13_20:
	setp.eq.s16 	%p152, %rs258, 0;
	selp.b64 	%rd329, %rd18, %rd329, %p152;
	selp.b16 	%rs311, %rs13, %rs311, %p152;
$L__BB13_21:
	cvt.u32.u16 	%r344, %rs311;
	and.b32  	%r325, %r344, 255;
	mov.b32 	%r341, 4;
	mov.b32 	%r342, 31;
	mov.b32 	%r343, -1;
	// begin inline asm
	shfl.sync.down.b32 %r324, %r325, %r341, %r342, %r343;
	// end inline asm
	// begin inline asm
	shfl.sync.down.b32 %r329, %r330, %r341, %r342, %r343;
	// end inline asm
	mov.b64 	{%r335, %r340}, %rd329;
	// begin inline asm
	shfl.sync.down.b32 %r334, %r335, %r341, %r342, %r343;
	// end inline asm
	// begin inline asm
	shfl.sync.down.b32 %r339, %r340, %r341, %r342, %r343;
	// end inline asm
	mov.b64 	%rd22, {%r334, %r339};
	cvt.u16.u32 	%rs16, %r324;
	setp.gt.s32 	%p153, %r281, 27;
	@%p153 bra 	$L__BB13_25;
	and.b16  	%rs262, %rs311, 255;
	setp.eq.s16 	%p154, %rs262, 0;
	and.b16  	%rs263, %rs16, 255;
	setp.eq.s16 	%p155, %rs263, 0;
	or.pred  	%p156, %p154, %p155;
	@%p156 bra 	$L__BB13_24;
	min.s64 	%rd329, %rd22, %rd329;
	mov.b16 	%rs311, 1;
	bra.uni 	$L__BB13_25;
$L__BB13_24:
	setp.eq.s16 	%p157, %rs262, 0;
	selp.b64 	%rd329, %rd22, %rd329, %p157;
	selp.b16 	%rs311, %rs16, %rs311, %p157;
$L__BB13_25:
	cvt.u32.u16 	%r365, %rs311;
	and.b32  	%r346, %r365, 255;
	mov.b32 	%r362, 8;
	mov.b32 	%r363, 31;
	mov.b32 	%r364, -1;
	// begin inline asm
	shfl.sync.down.b32 %r345, %r346, %r362, %r363, %r364;
	// end inline asm
	// begin inline asm
	shfl.sync.down.b32 %r350, %r351, %r362, %r363, %r364;
	// end inline asm
	mov.b64 	{%r356, %r361}, %rd329;
	// begin inline asm
	shfl.sync.down.b32 %r355, %r356, %r362, %r363, %r364;
	// end inline asm
	// begin inline asm
	shfl.sync.down.b32 %r360, %r361, %r362, %r363, %r364;
	// end inline asm
	mov.b64 	%rd26, {%r355, %r360};
	cvt.u16.u32 	%rs19, %r345;
	setp.gt.s32 	%p158, %r281, 23;
	@%p158 bra 	$L__BB13_29;
	and.b16  	%rs266, %rs311, 255;
	setp.eq.s16 	%p159, %rs266, 0;
	and.b16  	%rs267, %rs19, 255;
	setp.eq.s16 	%p160, %rs267, 0;
	or.pred  	%p161, %p159, %p160;
	@%p161 bra 	$L__BB13_28;
	min.s64 	%rd329, %rd26, %rd329;
	mov.b16 	%rs311, 1;
	bra.uni 	$L__BB13_29;
$L__BB13_28:
	setp.eq.s16 	%p162, %rs266, 0;
	selp.b64 	%rd329, %rd26, %rd329, %p162;
	selp.b16 	%rs311, %rs19, %rs311, %p162;
$L__BB13_29:
	cvt.u32.u16 	%r386, %rs311;
	and.b32  	%r367, %r386, 255;
	mov.b32 	%r383, 16;
	mov.b32 	%r384, 31;
	mov.b32 	%r385, -1;
	// begin inline asm
	shfl.sync.down.b32 %r366, %r367, %r383, %r384, %r385;
	// end inline asm
	// begin inline asm
	shfl.sync.down.b32 %r371, %r372, %r383, %r384, %r385;
	// end inline asm
	mov.b64 	{%r377, %r382}, %rd329;
	// begin inline asm
	shfl.sync.down.b32 %r376, %r377, %r383, %r384, %r385;
	// end inline asm
	// begin inline asm
	shfl.sync.down.b32 %r381, %r382, %r383, %r384, %r385;
	// end inline asm
	mov.b64 	%rd30, {%r376, %r381};
	cvt.u16.u32 	%rs22, %r366;
	setp.gt.s32 	%p163, %r281, 15;
	@%p163 bra 	$L__BB13_33;
	and.b16  	%rs270, %rs311, 255;
	setp.eq.s16 	%p164, %rs270, 0;
	and.b16  	%rs271, %rs22, 255;
	setp.eq.s16 	%p165, %rs271, 0;
	or.pred  	%p166, %p164, %p165;
	@%p166 bra 	$L__BB13_32;
	min.s64 	%rd329, %rd30, %rd329;
	mov.b16 	%rs311, 1;
	bra.uni 	$L__BB13_33;
$L__BB13_32:
	setp.eq.s16 	%p167, %rs270, 0;
	selp.b64 	%rd329, %rd30, %rd329, %p167;
	selp.b16 	%rs311, %rs22, %rs311, %p167;
$L__BB13_33:
	setp.ne.s32 	%p168, %r281, 0;
	@%p168 bra 	$L__BB13_35;
	shr.u32 	%r387, %r1, 1;
	and.b32  	%r388, %r387, 496;
	mov.u32 	%r389, _ZZN3cub18CUB_300001_SM_10006detail6reduce28DeviceReduceSingleTileKernelINS2_10policy_hubIN4cuda3std3__45tupleIJblEEEjN6thrust24THRUST_300001_SM_1000_NS8cuda_cub9__find_if7functorIS9_EEE10Policy1000EPS9_SI_iSF_S9_S9_NS7_10__identityEEEvT0_T1_T2_T3_T4_T6_E12temp_storage;
	add.s32 	%r390, %r389, %r388;
	st.shared.u8 	[%r390+8], %rs311;
	st.shared.u64 	[%r390+16], %rd329;
$L__BB13_35:
	bar.sync 	0;
	setp.ne.s32 	%p169, %r1, 0;
	@%p169 bra 	$L__BB13_110;
	ld.shared.u8 	%rs274, [_ZZN3cub18CUB_300001_SM_10006detail6reduce28DeviceReduceSingleTileKernelINS2_10policy_hubIN4cuda3std3__45tupleIJblEEEjN6thrust24THRUST_300001_SM_1000_NS8cuda_cub9__find_if7functorIS9_EEE10Policy1000EPS9_SI_iSF_S9_S9_NS7_10__identityEEEvT0_T1_T2_T3_T4_T6_E12temp_storage+24];
	ld.shared.u64 	%rd292, [_ZZN3cub18CUB_300001_SM_10006detail6reduce28DeviceReduceSingleTileKernelINS2_10policy_hubIN4cuda3std3__45tupleIJblEEEjN6thrust24THRUST_300001_SM_1000_NS8cuda_cub9__find_if7functorIS9_EEE10Policy1000EPS9_SI_iSF_S9_S9_NS7_10__identityEEEvT0_T1_T2_T3_T4_T6_E12temp_storage+32];
	and.b16  	%rs275, %rs311, 255;
	setp.eq.s16 	%p170, %rs275, 0;
	setp.eq.s16 	%p171, %rs274, 0;
	min.s64 	%rd293, %rd292, %rd329;
	selp.b64 	%rd294, %rd329, %rd293, %p171;
	selp.b64 	%rd295, %rd292, %rd294, %p170;
	selp.b16 	%rs276, %rs311, 1, %p171;
	selp.b16 	%rs277, %rs274, %rs276, %p170;
	and.b16  	%rs278, %rs277, 255;
	ld.shared.u8 	%rs279, [_ZZN3cub18CUB_300001_SM_10006detail6reduce28DeviceReduceSingleTileKernelINS2_10policy_hubIN4cuda3std3__45tupleIJblEEEjN6thrust24THRUST_300001_SM_1000_NS8cuda_cub9__find_if7functorIS9_EEE10Policy1000EPS9_SI_iSF_S9_S9_NS7_10__identityEEEvT0_T1_T2_T3_T4_T6_E12temp_storage+40];
	ld.shared.u64 	%rd296, [_ZZN3cub18CUB_300001_SM_10006detail6reduce28DeviceReduceSingleTileKernelINS2_10policy_hubIN4cuda3std3__45tupleIJblEEEjN6thrust24THRUST_300001_SM_1000_NS8cuda_cub9__find_if7functorIS9_EEE10Policy1000EPS9_SI_iSF_S9_S9_NS7_10__identityEEEvT0_T1_T2_T3_T4_T6_E12temp_storage+48];
	setp.eq.s16 	%p172, %rs278, 0;
	setp.eq.s16 	%p173, %rs279, 0;
	min.s64 	%rd297, %rd296, %rd295;
	selp.b64 	%rd298, %rd295, %rd297, %p173;
	selp.b64 	%rd299, %rd296, %rd298, %p172;
	selp.b16 	%rs280, %rs277, 1, %p173;
	selp.b16 	%rs281, %rs279, %rs280, %p172;
	and.b16  	%rs282, %rs281, 255;
	ld.shared.u8 	%rs283, [_ZZN3cub18CUB_300001_SM_10006detail6reduce28DeviceReduceSingleTileKernelINS2_10policy_hubIN4cuda3std3__45tupleIJblEEEjN6thrust24THRUST_300001_SM_1000_NS8cuda_cub9__find_if7functorIS9_EEE10Policy1000EPS9_SI_iSF_S9_S9_NS7_10__identityEEEvT0_T1_T2_T3_T4_T6_E12temp_storage+56];
	ld.shared.u64 	%rd300, [_ZZN3cub18CUB_300001_SM_10006detail6reduce28DeviceReduceSingleTileKernelINS2_10policy_hubIN4cuda3std3__45tupleIJblEEEjN6thrust24THRUST_300001_SM_1000_NS8cuda_cub9__find_if7functorIS9_EEE10Policy1000EPS9_SI_iSF_S9_S9_NS7_10__identityEEEvT0_T1_T2_T3_T4_T6_E12temp_storage+64];
	setp.eq.s16 	%p174, %rs282, 0;
	setp.eq.s16 	%p175, %rs283, 0;
	min.s64 	%rd301, %rd300, %rd299;
	selp.b16 	%rs284, %rs281, 1, %p175;
	selp.b16 	%rs285, %rs283, %rs284, %p174;
	and.b16  	%rs286, %rs285, 255;
	selp.b64 	%rd302, %rd299, %rd301, %p175;
	selp.b64 	%rd303, %rd300, %rd302, %p174;
	ld.shared.u8 	%rs287, [_ZZN3cub18CUB_300001_SM_10006detail6reduce28DeviceReduceSingleTileKernelINS2_10policy_hubIN4cuda3std3__45tupleIJblEEEjN6thrust24THRUST_300001_SM_1000_NS8cuda_cub9__find_if7functorIS9_EEE10Policy1000EPS9_SI_iSF_S9_S9_NS7_10__identityEEEvT0_T1_T2_T3_T4_T6_E12temp_storage+72];
	ld.shared.u64 	%rd304, [_ZZN3cub18CUB_300001_SM_10006detail6reduce28DeviceReduceSingleTileKernelINS2_10policy_hubIN4cuda3std3__45tupleIJblEEEjN6thrust24THRUST_300001_SM_1000_NS8cuda_cub9__find_if7functorIS9_EEE10Policy1000EPS9_SI_iSF_S9_S9_NS7_10__identityEEEvT0_T1_T2_T3_T4_T6_E12temp_storage+80];
	setp.eq.s16 	%p176, %rs286, 0;
	setp.eq.s16 	%p177, %rs287, 0;
	min.s64 	%rd305, %rd304, %rd303;
	selp.b16 	%rs288, %rs285, 1, %p177;
	selp.b16 	%rs289, %rs287, %rs288, %p176;
	and.b16  	%rs290, %rs289, 255;
	selp.b64 	%rd306, %rd303, %rd305, %p177;
	selp.b64 	%rd307, %rd304, %rd306, %p176;
	ld.shared.u8 	%rs291, [_ZZN3cub18CUB_300001_SM_10006detail6reduce28DeviceReduceSingleTileKernelINS2_10policy_hubIN4cuda3std3__45tupleIJblEEEjN6thrust24THRUST_300001_SM_1000_NS8cuda_cub9__find_if7functorIS9_EEE10Policy1000EPS9_SI_iSF_S9_S9_NS7_10__identityEEEvT0_T1_T2_T3_T4_T6_E12temp_storage+88];
	ld.shared.u64 	%rd308, [_ZZN3cub18CUB_300001_SM_10006detail6reduce28DeviceReduceSingleTileKernelINS2_10policy_hubIN4cuda3std3__45tupleIJblEEEjN6thrust24THRUST_300001_SM_1000_NS8cuda_cub9__find_if7functorIS9_EEE10Policy1000EPS9_SI_iSF_S9_S9_NS7_10__identityEEEvT0_T1_T2_T3_T4_T6_E12temp_storage+96];
	setp.eq.s16 	%p178, %rs290, 0;
	setp.eq.s16 	%p179, %rs291, 0;
	min.s64 	%rd309, %rd308, %rd307;
	selp.b16 	%rs292, %rs289, 1, %p179;
	selp.b16 	%rs293, %rs291, %rs292, %p178;
	and.b16  	%rs294, %rs293, 255;
	selp.b64 	%rd310, %rd307, %rd309, %p179;
	selp.b64 	%rd311, %rd308, %rd310, %p178;
	ld.shared.u8 	%rs295, [_ZZN3cub18CUB_300001_SM_10006detail6reduce28DeviceReduceSingleTileKernelINS2_10policy_hubIN4cuda3std3__45tupleIJblEEEjN6thrust24THRUST_300001_SM_1000_NS8cuda_cub9__find_if7functorIS9_EEE10Policy1000EPS9_SI_iSF_S9_S9_NS7_10__identityEEEvT0_T1_T2_T3_T4_T6_E12temp_storage+104];
	ld.shared.u64 	%rd312, [_ZZN3cub18CUB_300001_SM_10006detail6reduce28DeviceReduceSingleTileKernelINS2_10policy_hubIN4cuda3std3__45tupleIJblEEEjN6thrust24THRUST_300001_SM_1000_NS8cuda_cub9__find_if7functorIS9_EEE10Policy1000EPS9_SI_iSF_S9_S9_NS7_10__identityEEEvT0_T1_T2_T3_T4_T6_E12temp_storage+112];
	setp.eq.s16 	%p180, %rs294, 0;
	setp.eq.s16 	%p181, %rs295, 0;
	min.s64 	%rd313, %rd312, %rd311;
	selp.b16 	%rs296, %rs293, 1, %p181;
	selp.b16 	%rs297, %rs295, %rs296, %p180;
	and.b16  	%rs298, %rs297, 255;
	selp.b64 	%rd314, %rd311, %rd313, %p181;
	selp.b64 	%rd315, %rd312, %rd314, %p180;
	ld.shared.u8 	%rs299, [_ZZN3cub18CUB_300001_SM_10006detail6reduce28DeviceReduceSingleTileKernelINS2_10policy_hubIN4cuda3std3__45tupleIJblEEEjN6thrust24THRUST_300001_SM_1000_NS8cuda_cub9__find_if7functorIS9_EEE10Policy1000EPS9_SI_iSF_S9_S9_NS7_10__identityEEEvT0_T1_T2_T3_T4_T6_E12temp_storage+120];
	ld.shared.u64 	%rd316, [_ZZN3cub18CUB_300001_SM_10006detail6reduce28DeviceReduceSingleTileKernelINS2_10policy_hubIN4cuda3std3__45tupleIJblEEEjN6thrust24THRUST_300001_SM_1000_NS8cuda_cub9__find_if7functorIS9_EEE10Policy1000EPS9_SI_iSF_S9_S9_NS7_10__identityEEEvT0_T1_T2_T3_T4_T6_E12temp_storage+128];
	setp.eq.s16 	%p182, %rs298, 0;
	setp.eq.s16 	%p183, %rs299, 0;
	min.s64 	%rd317, %rd316, %rd315;
	selp.b16 	%rs300, %rs297, 1, %p183;
	selp.b16 	%rs311, %rs299, %rs300, %p182;
	selp.b64 	%rd318, %rd315, %rd317, %p183;
	selp.b64 	%rd329, %rd316, %rd318, %p182;
	bra.uni 	$L__BB13_110;
$L__BB13_37:
	// begin inline asm
	mov.u32 %r163, %laneid;
	// end inline asm
	and.b32  	%r184, %r1, 992;
	add.s32 	%r185, %r184, 32;
	setp.gt.s32 	%p94, %r185, %r38;
	not.b32 	%r186, %r184;
	add.s32 	%r187, %r38, %r186;
	selp.b32 	%r182, %r187, 31, %p94;
	cvt.u32.u16 	%r188, %rs311;
	and.b32  	%r165, %r188, 255;
	mov.b32 	%r181, 1;
	mov.b32 	%r183, -1;
	// begin inline asm
	shfl.sync.down.b32 %r164, %r165, %r181, %r182, %r183;
	// end inline asm
	// begin inline asm
	shfl.sync.down.b32 %r169, %r170, %r181, %r182, %r183;
	// end inline asm
	mov.b64 	{%r175, %r180}, %rd329;
	// begin inline asm
	shfl.sync.down.b32 %r174, %r175, %r181, %r182, %r183;
	// end inline asm
	// begin inline asm
	shfl.sync.down.b32 %r179, %r180, %r181, %r182, %r183;
	// end inline asm
	mov.b64 	%rd35, {%r174, %r179};
	cvt.u16.u32 	%rs26, %r164;
	setp.ge.s32 	%p95, %r163, %r182;
	@%p95 bra 	$L__BB13_41;
	and.b16  	%rs213, %rs311, 255;
	setp.eq.s16 	%p96, %rs213, 0;
	and.b16  	%rs214, %rs26, 255;
	setp.eq.s16 	%p97, %rs214, 0;
	or.pred  	%p98, %p96, %p97;
	@%p98 bra 	$L__BB13_40;
	min.s64 	%rd329, %rd35, %rd329;
	mov.b16 	%rs311, 1;
	bra.uni 	$L__BB13_41;
$L__BB13_40:
	setp.eq.s16 	%p99, %rs213, 0;
	selp.b16 	%rs311, %rs26, %rs311, %p99;
	selp.b64 	%rd329, %rd35, %rd329, %p99;
$L__BB13_41:
	cvt.u32.u16 	%r209, %rs311;
	and.b32  	%r190, %r209, 255;
	mov.b32 	%r206, 2;
	mov.b32 	%r208, -1;
	// begin inline asm
	shfl.sync.down.b32 %r189, %r190, %r206, %r182, %r208;
	// end inline asm
	// begin inline asm
	shfl.sync.down.b32 %r194, %r195, %r206, %r182, %r208;
	// end inline asm
	mov.b64 	{%r200, %r205}, %rd329;
	// begin inline asm
	shfl.sync.down.b32 %r199, %r200, %r206, %r182, %r208;
	// end inline asm
	// begin inline asm
	shfl.sync.down.b32 %r204, %r205, %r206, %r182, %r208;
	// end inline asm
	mov.b64 	%rd39, {%r199, %r204};
	cvt.u16.u32 	%rs29, %r189;
	add.s32 	%r210, %r163, 2;
	setp.gt.s32 	%p100, %r210, %r182;
	@%p100 bra 	$L__BB13_45;
	and.b16  	%rs217, %rs311, 255;
	setp.eq.s16 	%p101, %rs217, 0;
	and.b16  	%rs218, %rs29, 255;
	setp.eq.s16 	%p102, %rs218, 0;
	or.pred  	%p103, %p101, %p102;
	@%p103 bra 	$L__BB13_44;
	min.s64 	%rd329, %rd39, %rd329;
	mov.b16 	%rs311, 1;
	bra.uni 	$L__BB13_45;
$L__BB13_44:
	setp.eq.s16 	%p104, %rs217, 0;
	selp.b16 	%rs311, %rs29, %rs311, %p104;
	selp.b64 	%rd329, %rd39, %rd329, %p104;
$L__BB13_45:
	cvt.u32.u16 	%r231, %rs311;
	and.b32  	%r212, %r231, 255;
	mov.b32 	%r228, 4;
	mov.b32 	%r230, -1;
	// begin inline asm
	shfl.sync.down.b32 %r211, %r212, %r228, %r182, %r230;
	// end inline asm
	// begin inline asm
	shfl.sync.down.b32 %r216, %r217, %r228, %r182, %r230;
	// end inline asm
	mov.b64 	{%r222, %r227}, %rd329;
	// begin inline asm
	shfl.sync.down.b32 %r221, %r222, %r228, %r182, %r230;
	// end inline asm
	// begin inline asm
	shfl.sync.down.b32 %r226, %r227, %r228, %r182, %r230;
	// end inline asm
	mov.b64 	%rd43, {%r221, %r226};
	cvt.u16.u32 	%rs32, %r211;
	add.s32 	%r232, %r163, 4;
	setp.gt.s32 	%p105, %r232, %r182;
	@%p105 bra 	$L__BB13_49;
	and.b16  	%rs221, %rs311, 255;
	setp.eq.s16 	%p106, %rs221, 0;
	and.b16  	%rs222, %rs32, 255;
	setp.eq.s16 	%p107, %rs222, 0;
	or.pred  	%p108, %p106, %p107;
	@%p108 bra 	$L__BB13_48;
	min.s64 	%rd329, %rd43, %rd329;
	mov.b16 	%rs311, 1;
	bra.uni 	$L__BB13_49;
$L__BB13_48:
	setp.eq.s16 	%p109, %rs221, 0;
	selp.b16 	%rs311, %rs32, %rs311, %p109;
	selp.b64 	%rd329, %rd43, %rd329, %p109;
$L__BB13_49:
	cvt.u32.u16 	%r253, %rs311;
	and.b32  	%r234, %r253, 255;
	mov.b32 	%r250, 8;
	mov.b32 	%r252, -1;
	// begin inline asm
	shfl.sync.down.b32 %r233, %r234, %r250, %r182, %r252;
	// end inline asm
	// begin inline asm
	shfl.sync.down.b32 %r238, %r239, %r250, %r182, %r252;
	// end inline asm
	mov.b64 	{%r244, %r249}, %rd329;
	// begin inline asm
	shfl.sync.down.b32 %r243, %r244, %r250, %r182, %r252;
	// end inline asm
	// begin inline asm
	shfl.sync.down.b32 %r248, %r249, %r250, %r182, %r252;
	// end inline asm
	mov.b64 	%rd47, {%r243, %r248};
	cvt.u16.u32 	%rs35, %r233;
	add.s32 	%r254, %r163, 8;
	setp.gt.s32 	%p110, %r254, %r182;
	@%p110 bra 	$L__BB13_53;
	and.b16  	%rs225, %rs311, 255;
	setp.eq.s16 	%p111, %rs225, 0;
	and.b16  	%rs226, %rs35, 255;
	setp.eq.s16 	%p112, %rs226, 0;
	or.pred  	%p113, %p111, %p112;
	@%p113 bra 	$L__BB13_52;
	min.s64 	%rd329, %rd47, %rd329;
	mov.b16 	%rs311, 1;
	bra.uni 	$L__BB13_53;
$L__BB13_52:
	setp.eq.s16 	%p114, %rs225, 0;
	selp.b16 	%rs311, %rs35, %rs311, %p114;
	selp.b64 	%rd329, %rd47, %rd329, %p114;
$L__BB13_53:
	cvt.u32.u16 	%r275, %rs311;
	and.b32  	%r256, %r275, 255;
	mov.b32 	%r272, 16;
	mov.b32 	%r274, -1;
	// begin inline asm
	shfl.sync.down.b32 %r255, %r256, %r272, %r182, %r274;
	// end inline asm
	// begin inline asm
	shfl.sync.down.b32 %r260, %r261, %r272, %r182, %r274;
	// end inline asm
	mov.b64 	{%r266, %r271}, %rd329;
	// begin inline asm
	shfl.sync.down.b32 %r265, %r266, %r272, %r182, %r274;
	// end inline asm
	// begin inline asm
	shfl.sync.down.b32 %r270, %r271, %r272, %r182, %r274;
	// end inline asm
	mov.b64 	%rd51, {%r265, %r270};
	cvt.u16.u32 	%rs38, %r255;
	add.s32 	%r276, %r163, 16;
	setp.gt.s32 	%p115, %r276, %r182;
	@%p115 bra 	$L__BB13_57;
	and.b16  	%rs229, %rs311, 255;
	setp.eq.s16 	%p116, %rs229, 0;
	and.b16  	%rs230, %rs38, 255;
	setp.eq.s16 	%p117, %rs230, 0;
	or.pred  	%p118, %p116, %p117;
	@%p118 bra 	$L__BB13_56;
	min.s64 	%rd329, %rd51, %rd329;
	mov.b16 	%rs311, 1;
	bra.uni 	$L__BB13_57;
$L__BB13_56:
	setp.eq.s16 	%p119, %rs229, 0;
	selp.b16 	%rs311, %rs38, %rs311, %p119;
	selp.b64 	%rd329, %rd51, %rd329, %p119;
$L__BB13_57:
	setp.ne.s32 	%p120, %r163, 0;
	@%p120 bra 	$L__BB13_59;
	shr.u32 	%r277, %r1, 1;
	and.b32  	%r278, %r277, 496;
	mov.u32 	%r279, _ZZN3cub18CUB_300001_SM_10006detail6reduce28DeviceReduceSingleTileKernelINS2_10policy_hubIN4cuda3std3__45tupleIJblEEEjN6thrust24THRUST_300001_SM_1000_NS8cuda_cub9__find_if7functorIS9_EEE10Policy1000EPS9_SI_iSF_S9_S9_NS7_10__identityEEEvT0_T1_T2_T3_T4_T6_E12temp_storage;
	add.s32 	%r280, %r279, %r278;
	st.shared.u8 	[%r280+8], %rs311;
	st.shared.u64 	[%r280+16], %rd329;
$L__BB13_59:
	bar.sync 	0;
	setp.ne.s32 	%p121, %r1, 0;
	@%p121 bra 	$L__BB13_110;
	setp.lt.s32 	%p122, %r38, 33;
	@%p122 bra 	$L__BB13_62;
	ld.shared.u8 	%rs233, [_ZZN3cub18CUB_300001_SM_10006detail6reduce28DeviceReduceSingleTileKernelINS2_10policy_hubIN4cuda3std3__45tupleIJblEEEjN6thrust24THRUST_300001_SM_1000_NS8cuda_cub9__find_if7functorIS9_EEE10Policy1000EPS9_SI_iSF_S9_S9_NS7_10__identityEEEvT0_T1_T2_T3_T4_T6_E12temp_storage+24];
	ld.shared.u64 	%rd271, [_ZZN3cub18CUB_300001_SM_10006detail6reduce28DeviceReduceSingleTileKernelINS2_10policy_hubIN4cuda3std3__45tupleIJblEEEjN6thrust24THRUST_300001_SM_1000_NS8cuda_cub9__find_if7functorIS9_EEE10Policy1000EPS9_SI_iSF_S9_S9_NS7_10__identityEEEvT0_T1_T2_T3_T4_T6_E12temp_storage+32];
	and.b16  	%rs234, %rs311, 255;
	setp.eq.s16 	%p123, %rs234, 0;
	setp.eq.s16 	%p124, %rs233, 0;
	min.s64 	%rd272, %rd271, %rd329;
	selp.b16 	%rs235, %rs311, 1, %p124;
	selp.b16 	%rs311, %rs233, %rs235, %p123;
	selp.b64 	%rd273, %rd329, %rd272, %p124;
	selp.b64 	%rd329, %rd271, %rd273, %p123;
$L__BB13_62:
	setp.lt.s32 	%p125, %r38, 65;
	@%p125 bra 	$L__BB13_64;
	ld.shared.u8 	%rs236, [_ZZN3cub18CUB_300001_SM_10006detail6reduce28DeviceReduceSingleTileKernelINS2_10policy_hubIN4cuda3std3__45tupleIJblEEEjN6thrust24THRUST_300001_SM_1000_NS8cuda_cub9__find_if7functorIS9_EEE10Policy1000EPS9_SI_iSF_S9_S9_NS7_10__identityEEEvT0_T1_T2_T3_T4_T6_E12temp_storage+40];
	ld.shared.u64 	%rd274, [_ZZN3cub18CUB_300001_SM_10006detail6reduce28DeviceReduceSingleTileKernelINS2_10policy_hubIN4cuda3std3__45tupleIJblEEEjN6thrust24THRUST_300001_SM_1000_NS8cuda_cub9__find_if7functorIS9_EEE10Policy1000EPS9_SI_iSF_S9_S9_NS7_10__identityEEEvT0_T1_T2_T3_T4_T6_E12temp_storage+48];
	and.b16  	%rs237, %rs311, 255;
	setp.eq.s16 	%p126, %rs237, 0;
	setp.eq.s16 	%p127, %rs236, 0;
	min.s64 	%rd275, %rd274, %rd329;
	selp.b16 	%rs238, %rs311, 1, %p127;
	selp.b16 	%rs311, %rs236, %rs238, %p126;
	selp.b64 	%rd276, %rd329, %rd275, %p127;
	selp.b64 	%rd329, %rd274, %rd276, %p126;
$L__BB13_64:
	setp.lt.s32 	%p128, %r38, 97;
	@%p128 bra 	$L__BB13_66;
	ld.shared.u8 	%rs239, [_ZZN3cub18CUB_300001_SM_10006detail6reduce28DeviceReduceSingleTileKernelINS2_10policy_hubIN4cuda3std3__45tupleIJblEEEjN6thrust24THRUST_300001_SM_1000_NS8cuda_cub9__find_if7functorIS9_EEE10Policy1000EPS9_SI_iSF_S9_S9_NS7_10__identityEEEvT0_T1_T2_T3_T4_T6_E12temp_storage+56];
	ld.shared.u64 	%rd277, [_ZZN3cub18CUB_300001_SM_10006detail6reduce28DeviceReduceSingleTileKernelINS2_10policy_hubIN4cuda3std3__45tupleIJblEEEjN6thrust24THRUST_300001_SM_1000_NS8cuda_cub9__find_if7functorIS9_EEE10Policy1000EPS9_SI_iSF_S9_S9_NS7_10__identityEEEvT0_T1_T2_T3_T4_T6_E12temp_storage+64];
	and.b16  	%rs240, %rs311, 255;
	setp.eq.s16 	%p129, %rs240, 0;
	setp.eq.s16 	%p130, %rs239, 0;
	min.s64 	%rd278, %rd277, %rd329;
	selp.b16 	%rs241, %rs311, 1, %p130;
	selp.b16 	%rs311, %rs239, %rs241, %p129;
	selp.b64 	%rd279, %rd329, %rd278, %p130;
	selp.b64 	%rd329, %rd277, %rd279, %p129;
$L__BB13_66:
	setp.lt.s32 	%p131, %r38, 129;
	@%p131 bra 	$L__BB13_68;
	ld.shared.u8 	%rs242, [_ZZN3cub18CUB_300001_SM_10006detail6reduce28DeviceReduceSingleTileKernelINS2_10policy_hubIN4cuda3std3__45tupleIJblEEEjN6thrust24THRUST_300001_SM_1000_NS8cuda_cub9__find_if7functorIS9_EEE10Policy1000EPS9_SI_iSF_S9_S9_NS7_10__identityEEEvT0_T1_T2_T3_T4_T6_E12temp_storage+72];
	ld.shared.u64 	%rd280, [_ZZN3cub18CUB_300001_SM_10006detail6reduce28DeviceReduceSingleTileKernelINS2_10policy_hubIN4cuda3std3__45tupleIJblEEEjN6thrust24THRUST_300001_SM_1000_NS8cuda_cub9__find_if7functorIS9_EEE10Policy1000EPS9_SI_iSF_S9_S9_NS7_10__identityEEEvT0_T1_T2_T3_T4_T6_E12temp_storage+80];
	and.b16  	%rs243, %rs311, 255;
	setp.eq.s16 	%p132, %rs243, 0;
	setp.eq.s16 	%p133, %rs242, 0;
	min.s64 	%rd281, %rd280, %rd329;
	selp.b16 	%rs244, %rs311, 1, %p133;
	selp.b16 	%rs311, %rs242, %rs244, %p132;
	selp.b64 	%rd282, %rd329, %rd281, %p133;
	selp.b64 	%rd329, %rd280, %rd282, %p132;
$L__BB13_68:
	setp.lt.s32 	%p134, %r38, 161;
	@%p134 bra 	$L__BB13_70;
	ld.shared.u8 	%rs245, [_ZZN3cub18CUB_300001_SM_10006detail6reduce28DeviceReduceSingleTileKernelINS2_10policy_hubIN4cuda3std3__45tupleIJblEEEjN6thrust24THRUST_300001_SM_1000_NS8cuda_cub9__find_if7functorIS9_EEE10Policy1000EPS9_SI_iSF_S9_S9_NS7_10__identityEEEvT0_T1_T2_T3_T4_T6_E12temp_storage+88];
	ld.shared.u64 	%rd283, [_ZZN3cub18CUB_300001_SM_10006detail6reduce28DeviceReduceSingleTileKernelINS2_10policy_hubIN4cuda3std3__45tupleIJblEEEjN6thrust24THRUST_300001_SM_1000_NS8cuda_cub9__find_if7functorIS9_EEE10Policy1000EPS9_SI_iSF_S9_S9_NS7_10__identityEEEvT0_T1_T2_T3_T4_T6_E12temp_storage+96];
	and.b16  	%rs246, %rs311, 255;
	setp.eq.s16 	%p135, %rs246, 0;
	setp.eq.s16 	%p136, %rs245, 0;
	min.s64 	%rd284, %rd283, %rd329;
	selp.b16 	%rs247, %rs311, 1, %p136;
	selp.b16 	%rs311, %rs245, %rs247, %p135;
	selp.b64 	%rd285, %rd329, %rd284, %p136;
	selp.b64 	%rd329, %rd283, %rd285, %p135;
$L__BB13_70:
	setp.lt.s32 	%p137, %r38, 193;
	@%p137 bra 	$L__BB13_72;
	ld.shared.u8 	%rs248, [_ZZN3cub18CUB_300001_SM_10006detail6reduce28DeviceReduceSingleTileKernelINS2_10policy_hubIN4cuda3std3__45tupleIJblEEEjN6thrust24THRUST_300001_SM_1000_NS8cuda_cub9__find_if7functorIS9_EEE10Policy1000EPS9_SI_iSF_S9_S9_NS7_10__identityEEEvT0_T1_T2_T3_T4_T6_E12temp_storage+104];
	ld.shared.u64 	%rd286, [_ZZN3cub18CUB_300001_SM_10006detail6reduce28DeviceReduceSingleTileKernelINS2_10policy_hubIN4cuda3std3__45tupleIJblEEEjN6thrust24THRUST_300001_SM_1000_NS8cuda_cub9__find_if7functorIS9_EEE10Policy1000EPS9_SI_iSF_S9_S9_NS7_10__identityEEEvT0_T1_T2_T3_T4_T6_E12temp_storage+112];
	and.b16  	%rs249, %rs311, 255;
	setp.eq.s16 	%p138, %rs249, 0;
	setp.eq.s16 	%p139, %rs248, 0;
	min.s64 	%rd287, %rd286, %rd329;
	selp.b16 	%rs250, %rs311, 1, %p139;
	selp.b16 	%rs311, %rs248, %rs250, %p138;
	selp.b64 	%rd288, %rd329, %rd287, %p139;
	selp.b64 	%rd329, %rd286, %rd288, %p138;
$L__BB13_72:
	setp.lt.s32 	%p140, %r38, 225;
	@%p140 bra 	$L__BB13_110;
	ld.shared.u8 	%rs251, [_ZZN3cub18CUB_300001_SM_10006detail6reduce28DeviceReduceSingleTileKernelINS2_10policy_hubIN4cuda3std3__45tupleIJblEEEjN6thrust24THRUST_300001_SM_1000_NS8cuda_cub9__find_if7functorIS9_EEE10Policy1000EPS9_SI_iSF_S9_S9_NS7_10__identityEEEvT0_T1_T2_T3_T4_T6_E12temp_storage+120];
	ld.shared.u64 	%rd289, [_ZZN3cub18CUB_300001_SM_10006detail6reduce28DeviceReduceSingleTileKernelINS2_10policy_hubIN4cuda3std3__45tupleIJblEEEjN6thrust24THRUST_300001_SM_1000_NS8cuda_cub9__find_if7functorIS9_EEE10Policy1000EPS9_SI_iSF_S9_S9_NS7_10__identityEEEvT0_T1_T2_T3_T4_T6_E12temp_storage+128];
	and.b16  	%rs252, %rs311, 255;
	setp.eq.s16 	%p141, %rs252, 0;
	setp.eq.s16 	%p142, %rs251, 0;
	min.s64 	%rd290, %rd289, %rd329;
	selp.b16 	%rs253, %rs311, 1, %p142;
	selp.b16 	%rs311, %rs251, %rs253, %p141;
	selp.b64 	%rd291, %rd329, %rd290, %p142;
	selp.b64 	%rd329, %rd289, %rd291, %p141;
	bra.uni 	$L__BB13_110;
$L__BB13_74:
	mov.u32 	%r16, %tid.x;
	mul.wide.u32 	%rd124, %r16, 16;
	add.s64 	%rd109, %rd105, %rd124;
	// begin inline asm
	ld.global.nc.u64 %rd108, [%rd109];
	// end inline asm
	add.s64 	%rd111, %rd109, 8;
	// begin inline asm
	ld.global.nc.u64 %rd110, [%rd111];
	// end inline asm
	cvt.u16.u64 	%rs83, %rd108;
	and.b16  	%rs84, %rs83, 255;
	add.s64 	%rd113, %rd109, 4096;
	// begin inline asm
	ld.global.nc.u64 %rd112, [%rd113];
	// end inline asm
	add.s64 	%rd115, %rd109, 4104;
	// begin inline asm
	ld.global.nc.u64 %rd114, [%rd115];
	// end inline asm
	cvt.u16.u64 	%rs85, %rd112;
	and.b16  	%rs86, %rs85, 255;
	add.s64 	%rd117, %rd109, 8192;
	// begin inline asm
	ld.global.nc.u64 %rd116, [%rd117];
	// end inline asm
	add.s64 	%rd119, %rd109, 8200;
	// begin inline asm
	ld.global.nc.u64 %rd118, [%rd119];
	// end inline asm
	cvt.u16.u64 	%rs87, %rd116;
	and.b16  	%rs88, %rs87, 255;
	add.s64 	%rd121, %rd109, 12288;
	// begin inline asm
	ld.global.nc.u64 %rd120, [%rd121];
	// end inline asm
	add.s64 	%rd123, %rd109, 12296;
	// begin inline asm
	ld.global.nc.u64 %rd122, [%rd123];
	// end inline asm
	cvt.u16.u64 	%rs89, %rd120;
	and.b16  	%rs90, %rs89, 255;
	setp.eq.s16 	%p3, %rs84, 0;
	setp.eq.s16 	%p4, %rs86, 0;
	min.s64 	%rd125, %rd114, %rd110;
	selp.b16 	%rs91, %rs83, 1, %p4;
	selp.b64 	%rd126, %rd110, %rd125, %p4;
	selp.b16 	%rs92, %rs85, %rs91, %p3;
	and.b16  	%rs93, %rs92, 255;
	selp.b64 	%rd127, %rd114, %rd126, %p3;
	setp.eq.s16 	%p5, %rs93, 0;
	setp.eq.s16 	%p6, %rs88, 0;
	min.s64 	%rd128, %rd118, %rd127;
	selp.b16 	%rs94, %rs92, 1, %p6;
	selp.b64 	%rd129, %rd127, %rd128, %p6;
	selp.b16 	%rs95, %rs87, %rs94, %p5;
	and.b16  	%rs96, %rs95, 255;
	selp.b64 	%rd130, %rd118, %rd129, %p5;
	setp.eq.s16 	%p7, %rs96, 0;
	setp.eq.s16 	%p8, %rs90, 0;
	min.s64 	%rd131, %rd122, %rd130;
	selp.b16 	%rs97, %rs95, 1, %p8;
	selp.b64 	%rd132, %rd130, %rd131, %p8;
	selp.b16 	%rs311, %rs89, %rs97, %p7;
	selp.b64 	%rd329, %rd122, %rd132, %p7;
	setp.lt.u32 	%p9, %r38, 2048;
	mov.b32 	%r399, 1024;
	@%p9 bra 	$L__BB13_78;
	add.s32 	%r17, %r38, -1024;
	mov.b32 	%r399, 1024;
$L__BB13_76:
	mul.wide.s32 	%rd149, %r399, 16;
	add.s64 	%rd134, %rd109, %rd149;
	// begin inline asm
	ld.global.nc.u64 %rd133, [%rd134];
	// end inline asm
	add.s64 	%rd136, %rd134, 8;
	// begin inline asm
	ld.global.nc.u64 %rd135, [%rd136];
	// end inline asm
	cvt.u16.u64 	%rs98, %rd133;
	and.b16  	%rs99, %rs98, 255;
	add.s64 	%rd138, %rd134, 4096;
	// begin inline asm
	ld.global.nc.u64 %rd137, [%rd138];
	// end inline asm
	add.s64 	%rd140, %rd134, 4104;
	// begin inline asm
	ld.global.nc.u64 %rd139, [%rd140];
	// end inline asm
	cvt.u16.u64 	%rs100, %rd137;
	and.b16  	%rs101, %rs100, 255;
	add.s64 	%rd142, %rd134, 8192;
	// begin inline asm
	ld.global.nc.u64 %rd141, [%rd142];
	// end inline asm
	add.s64 	%rd144, %rd134, 8200;
	// begin inline asm
	ld.global.nc.u64 %rd143, [%rd144];
	// end inline asm
	cvt.u16.u64 	%rs102, %rd141;
	and.b16  	%rs103, %rs102, 255;
	add.s64 	%rd146, %rd134, 12288;
	// begin inline asm
	ld.global.nc.u64 %rd145, [%rd146];
	// end inline asm
	add.s64 	%rd148, %rd134, 12296;
	// begin inline asm
	ld.global.nc.u64 %rd147, [%rd148];
	// end inline asm
	cvt.u16.u64 	%rs104, %rd145;
	and.b16  	%rs105, %rs104, 255;
	and.b16  	%rs106, %rs311, 255;
	setp.eq.s16 	%p10, %rs106, 0;
	setp.eq.s16 	%p11, %rs99, 0;
	min.s64 	%rd150, %rd135, %rd329;
	selp.b16 	%rs107, %rs311, 1, %p11;
	selp.b64 	%rd151, %rd329, %rd150, %p11;
	selp.b16 	%rs108, %rs98, %rs107, %p10;
	and.b16  	%rs109, %rs108, 255;
	selp.b64 	%rd152, %rd135, %rd151, %p10;
	setp.eq.s16 	%p12, %rs109, 0;
	setp.eq.s16 	%p13, %rs101, 0;
	min.s64 	%rd153, %rd139, %rd152;
	selp.b16 	%rs110, %rs108, 1, %p13;
	selp.b64 	%rd154, %rd152, %rd153, %p13;
	selp.b16 	%rs111, %rs100, %rs110, %p12;
	and.b16  	%rs112, %rs111, 255;
	selp.b64 	%rd155, %rd139, %rd154, %p12;
	setp.eq.s16 	%p14, %rs112, 0;
	setp.eq.s16 	%p15, %rs103, 0;
	min.s64 	%rd156, %rd143, %rd155;
	selp.b16 	%rs113, %rs111, 1, %p15;
	selp.b64 	%rd157, %rd155, %rd156, %p15;
	selp.b16 	%rs114, %rs102, %rs113, %p14;
	and.b16  	%rs115, %rs114, 255;
	selp.b64 	%rd158, %rd143, %rd157, %p14;
	setp.eq.s16 	%p16, %rs115, 0;
	setp.eq.s16 	%p17, %rs105, 0;
	min.s64 	%rd159, %rd147, %rd158;
	selp.b16 	%rs116, %rs114, 1, %p17;
	selp.b64 	%rd160, %rd158, %rd159, %p17;
	selp.b16 	%rs311, %rs104, %rs116, %p16;
	selp.b64 	%rd329, %rd147, %rd160, %p16;
	sub.s32 	%r41, %r38, %r399;
	setp.lt.s32 	%p18, %r41, 1024;
	@%p18 bra 	$L__BB13_86;
	add.s32 	%r399, %r399, 1024;
	setp.le.s32 	%p19, %r399, %r17;
	@%p19 bra 	$L__BB13_76;
$L__BB13_78:
	setp.le.s32 	%p20, %r38, %r399;
	@%p20 bra 	$L__BB13_86;
	sub.s32 	%r21, %r38, %r399;
	setp.ge.s32 	%p21, %r16, %r21;
	@%p21 bra 	$L__BB13_86;
	not.b32 	%r42, %r16;
	add.s32 	%r43, %r38, %r42;
	sub.s32 	%r22, %r43, %r399;
	and.b32  	%r44, %r22, 768;
	setp.eq.s32 	%p22, %r44, 768;
	mov.u32 	%r403, %r16;
	@%p22 bra 	$L__BB13_83;
	add.s32 	%r401, %r16, %r399;
	shr.u32 	%r45, %r22, 8;
	add.s32 	%r46, %r45, 1;
	and.b32  	%r47, %r46, 3;
	neg.s32 	%r400, %r47;
	mov.u32 	%r403, %r16;
$L__BB13_82:
	.pragma "nounroll";
	mul.wide.u32 	%rd166, %r401, 16;
	add.s64 	%rd163, %rd105, %rd166;
	// begin inline asm
	ld.global.nc.u64 %rd162, [%rd163];
	// end inline asm
	add.s64 	%rd165, %rd163, 8;
	// begin inline asm
	ld.global.nc.u64 %rd164, [%rd165];
	// end inline asm
	cvt.u16.u64 	%rs118, %rd162;
	and.b16  	%rs119, %rs118, 255;
	and.b16  	%rs120, %rs311, 255;
	setp.eq.s16 	%p23, %rs120, 0;
	setp.eq.s16 	%p24, %rs119, 0;
	min.s64 	%rd167, %rd164, %rd329;
	selp.b16 	%rs121, %rs311, 1, %p24;
	selp.b16 	%rs311, %rs118, %rs121, %p23;
	selp.b64 	%rd168, %rd329, %rd167, %p24;
	selp.b64 	%rd329, %rd164, %rd168, %p23;
	add.s32 	%r403, %r403, 256;
	add.s32 	%r401, %r401, 256;
	add.s32 	%r400, %r400, 1;
	setp.ne.s32 	%p25, %r400, 0;
	@%p25 bra 	$L__BB13_82;
$L__BB13_83:
	setp.lt.u32 	%p26, %r22, 768;
	@%p26 bra 	$L__BB13_86;
	cvt.u64.u32 	%rd169, %r403;
	cvt.u64.u32 	%rd170, %r399;
	add.s64 	%rd171, %rd169, %rd170;
	shl.b64 	%rd172, %rd171, 4;
	add.s64 	%rd173, %rd172, %rd105;
	add.s64 	%rd350, %rd173, 12296;
	add.s32 	%r404, %r403, %r399;
$L__BB13_85:
	mul.wide.u32 	%rd190, %r404, 16;
	add.s64 	%rd175, %rd105, %rd190;
	// begin inline asm
	ld.global.nc.u64 %rd174, [%rd175];
	// end inline asm
	add.s64 	%rd177, %rd175, 8;
	// begin inline asm
	ld.global.nc.u64 %rd176, [%rd177];
	// end inline asm
	cvt.u16.u64 	%rs122, %rd174;
	and.b16  	%rs123, %rs122, 255;
	and.b16  	%rs124, %rs311, 255;
	setp.eq.s16 	%p27, %rs124, 0;
	setp.eq.s16 	%p28, %rs123, 0;
	min.s64 	%rd191, %rd176, %rd329;
	selp.b16 	%rs125, %rs311, 1, %p28;
	selp.b16 	%rs126, %rs122, %rs125, %p27;
	and.b16  	%rs127, %rs126, 255;
	selp.b64 	%rd192, %rd329, %rd191, %p28;
	selp.b64 	%rd193, %rd176, %rd192, %p27;
	add.s64 	%rd179, %rd350, -8200;
	// begin inline asm
	ld.global.nc.u64 %rd178, [%rd179];
	// end inline asm
	add.s64 	%rd181, %rd350, -8192;
	// begin inline asm
	ld.global.nc.u64 %rd180, [%rd181];
	// end inline asm
	cvt.u16.u64 	%rs128, %rd178;
	and.b16  	%rs129, %rs128, 255;
	setp.eq.s16 	%p29, %rs127, 0;
	setp.eq.s16 	%p30, %rs129, 0;
	min.s64 	%rd194, %rd180, %rd193;
	selp.b16 	%rs130, %rs126, 1, %p30;
	selp.b16 	%rs131, %rs128, %rs130, %p29;
	and.b16  	%rs132, %rs131, 255;
	selp.b64 	%rd195, %rd193, %rd194, %p30;
	selp.b64 	%rd196, %rd180, %rd195, %p29;
	add.s64 	%rd183, %rd350, -4104;
	// begin inline asm
	ld.global.nc.u64 %rd182, [%rd183];
	// end inline asm
	add.s64 	%rd185, %rd350, -4096;
	// begin inline asm
	ld.global.nc.u64 %rd184, [%rd185];
	// end inline asm
	cvt.u16.u64 	%rs133, %rd182;
	and.b16  	%rs134, %rs133, 255;
	setp.eq.s16 	%p31, %rs132, 0;
	setp.eq.s16 	%p32, %rs134, 0;
	min.s64 	%rd197, %rd184, %rd196;
	selp.b16 	%rs135, %rs131, 1, %p32;
	selp.b16 	%rs136, %rs133, %rs135, %p31;
	and.b16  	%rs137, %rs136, 255;
	selp.b64 	%rd198, %rd196, %rd197, %p32;
	selp.b64 	%rd199, %rd184, %rd198, %p31;
	add.s64 	%rd187, %rd350, -8;
	// begin inline asm
	ld.global.nc.u64 %rd186, [%rd187];
	// end inline asm
	// begin inline asm
	ld.global.nc.u64 %rd188, [%rd350];
	// end inline asm
	cvt.u16.u64 	%rs138, %rd186;
	and.b16  	%rs139, %rs138, 255;
	setp.eq.s16 	%p33, %rs137, 0;
	setp.eq.s16 	%p34, %rs139, 0;
	min.s64 	%rd200, %rd188, %rd199;
	selp.b16 	%rs140, %rs136, 1, %p34;
	selp.b16 	%rs311, %rs138, %rs140, %p33;
	selp.b64 	%rd201, %rd199, %rd200, %p34;
	selp.b64 	%rd329, %rd188, %rd201, %p33;
	add.s32 	%r403, %r403, 1024;
	add.s64 	%rd350, %rd350, 16384;
	add.s32 	%r404, %r404, 1024;
	setp.lt.s32 	%p35, %r403, %r21;
	@%p35 bra 	$L__BB13_85;
$L__BB13_86:
	// begin inline asm
	mov.u32 %r48, %laneid;
	// end inline asm
	cvt.u32.u16 	%r69, %rs311;
	and.b32  	%r50, %r69, 255;
	mov.b32 	%r66, 1;
	mov.b32 	%r67, 31;
	mov.b32 	%r68, -1;
	// begin inline asm
	shfl.sync.down.b32 %r49, %r50, %r66, %r67, %r68;
	// end inline asm
	// begin inline asm
	shfl.sync.down.b32 %r54, %r55, %r66, %r67, %r68;
	// end inline asm
	mov.b64 	{%r60, %r65}, %rd329;
	// begin inline asm
	shfl.sync.down.b32 %r59, %r60, %r66, %r67, %r68;
	// end inline asm
	// begin inline asm
	shfl.sync.down.b32 %r64, %r65, %r66, %r67, %r68;
	// end inline asm
	mov.b64 	%rd83, {%r59, %r64};
	cvt.u16.u32 	%rs65, %r49;
	setp.gt.s32 	%p36, %r48, 30;
	@%p36 bra 	$L__BB13_90;
	and.b16  	%rs141, %rs311, 255;
	setp.eq.s16 	%p37, %rs141, 0;
	and.b16  	%rs142, %rs65, 255;
	setp.eq.s16 	%p38, %rs142, 0;
	or.pred  	%p39, %p37, %p38;
	@%p39 bra 	$L__BB13_89;
	min.s64 	%rd329, %rd83, %rd329;
	mov.b16 	%rs311, 1;
	bra.uni 	$L__BB13_90;
$L__BB13_89:
	setp.eq.s16 	%p40, %rs141, 0;
	selp.b16 	%rs311, %rs65, %rs311, %p40;
	selp.b64 	%rd329, %rd83, %rd329, %p40;
$L__BB13_90:
	cvt.u32.u16 	%r90, %rs311;
	and.b32  	%r71, %r90, 255;
	mov.b32 	%r87, 2;
	mov.b32 	%r88, 31;
	mov.b32 	%r89, -1;
	// begin inline asm
	shfl.sync.down.b32 %r70, %r71, %r87, %r88, %r89;
	// end inline asm
	// begin inline asm
	shfl.sync.down.b32 %r75, %r76, %r87, %r88, %r89;
	// end inline asm
	mov.b64 	{%r81, %r86}, %rd329;
	// begin inline asm
	shfl.sync.down.b32 %r80, %r81, %r87, %r88, %r89;
	// end inline asm
	// begin inline asm
	shfl.sync.down.b32 %r85, %r86, %r87, %r88, %r89;
	// end inline asm
	mov.b64 	%rd87, {%r80, %r85};
	cvt.u16.u32 	%rs68, %r70;
	setp.gt.s32 	%p41, %r48, 29;
	@%p41 bra 	$L__BB13_94;
	and.b16  	%rs145, %rs311, 255;
	setp.eq.s16 	%p42, %rs145, 0;
	and.b16  	%rs146, %rs68, 255;
	setp.eq.s16 	%p43, %rs146, 0;
	or.pred  	%p44, %p42, %p43;
	@%p44 bra 	$L__BB13_93;
	min.s64 	%rd329, %rd87, %rd329;
	mov.b16 	%rs311, 1;
	bra.uni 	$L__BB13_94;
$L__BB13_93:
	setp.eq.s16 	%p45, %rs145, 0;
	selp.b16 	%rs311, %rs68, %rs311, %p45;
	selp.b64 	%rd329, %rd87, %rd329, %p45;
$L__BB13_94:
	cvt.u32.u16 	%r111, %rs311;
	and.b32  	%r92, %r111, 255;
	mov.b32 	%r108, 4;
	mov.b32 	%r109, 31;
	mov.b32 	%r110, -1;
	// begin inline asm
	shfl.sync.down.b32 %r91, %r92, %r108, %r109, %r110;
	// end inline asm
	// begin inline asm
	shfl.sync.down.b32 %r96, %r97, %r108, %r109, %r110;
	// end inline asm
	mov.b64 	{%r102, %r107}, %rd329;
	// begin inline asm
	shfl.sync.down.b32 %r101, %r102, %r108, %r109, %r110;
	// end inline asm
	// begin inline asm
	shfl.sync.down.b32 %r106, %r107, %r108, %r109, %r110;
	// end inline asm
	mov.b64 	%rd91, {%r101, %r106};
	cvt.u16.u32 	%rs71, %r91;
	setp.gt.s32 	%p46, %r48, 27;
	@%p46 bra 	$L__BB13_98;
	and.b16  	%rs149, %rs311, 255;
	setp.eq.s16 	%p47, %rs149, 0;
	and.b16  	%rs150, %rs71, 255;
	setp.eq.s16 	%p48, %rs150, 0;
	or.pred  	%p49, %p47, %p48;
	@%p49 bra 	$L__BB13_97;
	min.s64 	%rd329, %rd91, %rd329;
	mov.b16 	%rs311, 1;
	bra.uni 	$L__BB13_98;
$L__BB13_97:
	setp.eq.s16 	%p50, %rs149, 0;
	selp.b16 	%rs311, %rs71, %rs311, %p50;
	selp.b64 	%rd329, %rd91, %rd329, %p50;
$L__BB13_98:
	cvt.u32.u16 	%r132, %rs311;
	and.b32  	%r113, %r132, 255;
	mov.b32 	%r129, 8;
	mov.b32 	%r130, 31;
	mov.b32 	%r131, -1;
	// begin inline asm
	shfl.sync.down.b32 %r112, %r113, %r129, %r130, %r131;
	// end inline asm
	// begin inline asm
	shfl.sync.down.b32 %r117, %r118, %r129, %r130, %r131;
	// end inline asm
	mov.b64 	{%r123, %r128}, %rd329;
	// begin inline asm
	shfl.sync.down.b32 %r122, %r123, %r129, %r130, %r131;
	// end inline asm
	// begin inline asm
	shfl.sync.down.b32 %r127, %r128, %r129, %r130, %r131;
	// end inline asm
	mov.b64 	%rd95, {%r122, %r127};
	cvt.u16.u32 	%rs74, %r112;
	setp.gt.s32 	%p51, %r48, 23;
	@%p51 bra 	$L__BB13_102;
	and.b16  	%rs153, %rs311, 255;
	setp.eq.s16 	%p52, %rs153, 0;
	and.b16  	%rs154, %rs74, 255;
	setp.eq.s16 	%p53, %rs154, 0;
	or.pred  	%p54, %p52, %p53;
	@%p54 bra 	$L__BB13_101;
	min.s64 	%rd329, %rd95, %rd329;
	mov.b16 	%rs311, 1;
	bra.uni 	$L__BB13_102;
$L__BB13_101:
	setp.eq.s16 	%p55, %rs153, 0;
	selp.b16 	%rs311, %rs74, %rs311, %p55;
	selp.b64 	%rd329, %rd95, %rd329, %p55;
$L__BB13_102:
	cvt.u32.u16 	%r153, %rs311;
	and.b32  	%r134, %r153, 255;
	mov.b32 	%r150, 16;
	mov.b32 	%r151, 31;
	mov.b32 	%r152, -1;
	// begin inline asm
	shfl.sync.down.b32 %r133, %r134, %r150, %r151, %r152;
	// end inline asm
	// begin inline asm
	shfl.sync.down.b32 %r138, %r139, %r150, %r151, %r152;
	// end inline asm
	mov.b64 	{%r144, %r149}, %rd329;
	// begin inline asm
	shfl.sync.down.b32 %r143, %r144, %r150, %r151, %r152;
	// end inline asm
	// begin inline asm
	shfl.sync.down.b32 %r148, %r149, %r150, %r151, %r152;
	// end inline asm
	mov.b64 	%rd99, {%r143, %r148};
	cvt.u16.u32 	%rs77, %r133;
	setp.gt.s32 	%p56, %r48, 15;
	@%p56 bra 	$L__BB13_106;
	and.b16  	%rs157, %rs311, 255;
	setp.eq.s16 	%p57, %rs157, 0;
	and.b16  	%rs158, %rs77, 255;
	setp.eq.s16 	%p58, %rs158, 0;
	or.pred  	%p59, %p57, %p58;
	@%p59 bra 	$L__BB13_105;
	min.s64 	%rd329, %rd99, %rd329;
	mov.b16 	%rs311, 1;
	bra.uni 	$L__BB13_106;
$L__BB13_105:
	setp.eq.s16 	%p60, %rs157, 0;
	selp.b16 	%rs311, %rs77, %rs311, %p60;
	selp.b64 	%rd329, %rd99, %rd329, %p60;
$L__BB13_106:
	setp.ne.s32 	%p61, %r48, 0;
	@%p61 bra 	$L__BB13_108;
	shr.u32 	%r154, %r16, 1;
	and.b32  	%r155, %r154, 496;
	mov.u32 	%r156, _ZZN3cub18CUB_300001_SM_10006detail6reduce28DeviceReduceSingleTileKernelINS2_10policy_hubIN4cuda3std3__45tupleIJblEEEjN6thrust24THRUST_300001_SM_1000_NS8cuda_cub9__find_if7functorIS9_EEE10Policy1000EPS9_SI_iSF_S9_S9_NS7_10__identityEEEvT0_T1_T2_T3_T4_T6_E12temp_storage;
	add.s32 	%r157, %r156, %r155;
	st.shared.u8 	[%r157+8], %rs311;
	st.shared.u64 	[%r157+16], %rd329;
$L__BB13_108:
	bar.sync 	0;
	setp.ne.s32 	%p62, %r16, 0;
	@%p62 bra 	$L__BB13_110;
	ld.shared.u8 	%rs161, [_ZZN3cub18CUB_300001_SM_10006detail6reduce28DeviceReduceSingleTileKernelINS2_10policy_hubIN4cuda3std3__45tupleIJblEEEjN6thrust24THRUST_300001_SM_1000_NS8cuda_cub9__find_if7functorIS9_EEE10Policy1000EPS9_SI_iSF_S9_S9_NS7_10__identityEEEvT0_T1_T2_T3_T4_T6_E12temp_storage+24];
	ld.shared.u64 	%rd202, [_ZZN3cub18CUB_300001_SM_10006detail6reduce28DeviceReduceSingleTileKernelINS2_10policy_hubIN4cuda3std3__45tupleIJblEEEjN6thrust24THRUST_300001_SM_1000_NS8cuda_cub9__find_if7functorIS9_EEE10Policy1000EPS9_SI_iSF_S9_S9_NS7_10__identityEEEvT0_T1_T2_T3_T4_T6_E12temp_storage+32];
	and.b16  	%rs162, %rs311, 255;
	setp.eq.s16 	%p63, %rs162, 0;
	setp.eq.s16 	%p64, %rs161, 0;
	min.s64 	%rd203, %rd202, %rd329;
	selp.b16 	%rs163, %rs311, 1, %p64;
	selp.b16 	%rs164, %rs161, %rs163, %p63;
	and.b16  	%rs165, %rs164, 255;
	selp.b64 	%rd204, %rd329, %rd203, %p64;
	selp.b64 	%rd205, %rd202, %rd204, %p63;
	ld.shared.u8 	%rs166, [_ZZN3cub18CUB_300001_SM_10006detail6reduce28DeviceReduceSingleTileKernelINS2_10policy_hubIN4cuda3std3__45tupleIJblEEEjN6thrust24THRUST_300001_SM_1000_NS8cuda_cub9__find_if7functorIS9_EEE10Policy1000EPS9_SI_iSF_S9_S9_NS7_10__identityEEEvT0_T1_T2_T3_T4_T6_E12temp_storage+40];
	ld.shared.u64 	%rd206, [_ZZN3cub18CUB_300001_SM_10006detail6reduce28DeviceReduceSingleTileKernelINS2_10policy_hubIN4cuda3std3__45tupleIJblEEEjN6thrust24THRUST_300001_SM_1000_NS8cuda_cub9__find_if7functorIS9_EEE10Policy1000EPS9_SI_iSF_S9_S9_NS7_10__identityEEEvT0_T1_T2_T3_T4_T6_E12temp_storage+48];
	setp.eq.s16 	%p65, %rs165, 0;
	setp.eq.s16 	%p66, %rs166, 0;
	min.s64 	%rd207, %rd206, %rd205;
	selp.b16 	%rs167, %rs164, 1, %p66;
	selp.b16 	%rs168, %rs166, %rs167, %p65;
	and.b16  	%rs169, %rs168, 255;
	selp.b64 	%rd208, %rd205, %rd207, %p66;
	selp.b64 	%rd209, %rd206, %rd208, %p65;
	ld.shared.u8 	%rs170, [_ZZN3cub18CUB_300001_SM_10006detail6reduce28DeviceReduceSingleTileKernelINS2_10policy_hubIN4cuda3std3__45tupleIJblEEEjN6thrust24THRUST_300001_SM_1000_NS8cuda_cub9__find_if7functorIS9_EEE10Policy1000EPS9_SI_iSF_S9_S9_NS7_10__identityEEEvT0_T1_T2_T3_T4_T6_E12temp_storage+56];
	ld.shared.u64 	%rd210, [_ZZN3cub18CUB_300001_SM_10006detail6reduce28DeviceReduceSingleTileKernelINS2_10policy_hubIN4cuda3std3__45tupleIJblEEEjN6thrust24THRUST_300001_SM_1000_NS8cuda_cub9__find_if7functorIS9_EEE10Policy1000EPS9_SI_iSF_S9_S9_NS7_10__identityEEEvT0_T1_T2_T3_T4_T6_E12temp_storage+64];
	setp.eq.s16 	%p67, %rs169, 0;
	setp.eq.s16 	%p68, %rs170, 0;
	min.s64 	%rd211, %rd210, %rd209;
	selp.b16 	%rs171, %rs168, 1, %p68;
	selp.b16 	%rs172, %rs170, %rs171, %p67;
	and.b16  	%rs173, %rs172, 255;
	selp.b64 	%rd212, %rd209, %rd211, %p68;
	selp.b64 	%rd213, %rd210, %rd212, %p67;
	ld.shared.u8 	%rs174, [_ZZN3cub18CUB_300001_SM_10006detail6reduce28DeviceReduceSingleTileKernelINS2_10policy_hubIN4cuda3std3__45tupleIJblEEEjN6thrust24THRUST_300001_SM_1000_NS8cuda_cub9__find_if7functorIS9_EEE10Policy1000EPS9_SI_iSF_S9_S9_NS7_10__identityEEEvT0_T1_T2_T3_T4_T6_E12temp_storage+72];
	ld.shared.u64 	%rd214, [_ZZN3cub18CUB_300001_SM_10006detail6reduce28DeviceReduceSingleTileKernelINS2_10policy_hubIN4cuda3std3__45tupleIJblEEEjN6thrust24THRUST_300001_SM_1000_NS8cuda_cub9__find_if7functorIS9_EEE10Policy1000EPS9_SI_iSF_S9_S9_NS7_10__identityEEEvT0_T1_T2_T3_T4_T6_E12temp_storage+80];
	setp.eq.s16 	%p69, %rs173, 0;
	setp.eq.s16 	%p70, %rs174, 0;
	min.s64 	%rd215, %rd214, %rd213;
	selp.b16 	%rs175, %rs172, 1, %p70;
	selp.b16 	%rs176, %rs174, %rs175, %p69;
	and.b16  	%rs177, %rs176, 255;
	selp.b64 	%rd216, %rd213, %rd215, %p70;
	selp.b64 	%rd217, %rd214, %rd216, %p69;
	ld.shared.u8 	%rs178, [_ZZN3cub18CUB_300001_SM_10006detail6reduce28DeviceReduceSingleTileKernelINS2_10policy_hubIN4cuda3std3__45tupleIJblEEEjN6thrust24THRUST_300001_SM_1000_NS8cuda_cub9__find_if7functorIS9_EEE10Policy1000EPS9_SI_iSF_S9_S9_NS7_10__identityEEEvT0_T1_T2_T3_T4_T6_E12temp_storage+88];
	ld.shared.u64 	%rd218, [_ZZN3cub18CUB_300001_SM_10006detail6reduce28DeviceReduceSingleTileKernelINS2_10policy_hubIN4cuda3std3__45tupleIJblEEEjN6thrust24THRUST_300001_SM_1000_NS8cuda_cub9__find_if7functorIS9_EEE10Policy1000EPS9_SI_iSF_S9_S9_NS7_10__identityEEEvT0_T1_T2_T3_T4_T6_E12temp_storage+96];
	setp.eq.s16 	%p71, %rs177, 0;
	setp.eq.s16 	%p72, %rs178, 0;
	min.s64 	%rd219, %rd218, %rd217;
	selp.b16 	%rs179, %rs176, 1, %p72;
	selp.b16 	%rs180, %rs178, %rs179, %p71;
	and.b16  	%rs181, %rs180, 255;
	selp.b64 	%rd220, %rd217, %rd219, %p72;
	selp.b64 	%rd221, %rd218, %rd220, %p71;
	ld.shared.u8 	%rs182, [_ZZN3cub18CUB_300001_SM_10006detail6reduce28DeviceReduceSingleTileKernelINS2_10policy_hubIN4cuda3std3__45tupleIJblEEEjN6thrust24THRUST_300001_SM_1000_NS8cuda_cub9__find_if7functorIS9_EEE10Policy1000EPS9_SI_iSF_S9_S9_NS7_10__identityEEEvT0_T1_T2_T3_T4_T6_E12temp_storage+104];
	ld.shared.u64 	%rd222, [_ZZN3cub18CUB_300001_SM_10006detail6reduce28DeviceReduceSingleTileKernelINS2_10policy_hubIN4cuda3std3__45tupleIJblEEEjN6thrust24THRUST_300001_SM_1000_NS8cuda_cub9__find_if7functorIS9_EEE10Policy1000EPS9_SI_iSF_S9_S9_NS7_10__identityEEEvT0_T1_T2_T3_T4_T6_E12temp_storage+112];
	setp.eq.s16 	%p73, %rs181, 0;
	setp.eq.s16 	%p74, %rs182, 0;
	min.s64 	%rd223, %rd222, %rd221;
	selp.b16 	%rs183, %rs180, 1, %p74;
	selp.b16 	%rs184, %rs182, %rs183, %p73;
	and.b16  	%rs185, %rs184, 255;
	selp.b64 	%rd224, %rd221, %rd223, %p74;
	selp.b64 	%rd225, %rd222, %rd224, %p73;
	ld.shared.u8 	%rs186, [_ZZN3cub18CUB_300001_SM_10006detail6reduce28DeviceReduceSingleTileKernelINS2_10policy_hubIN4cuda3std3__45tupleIJblEEEjN6thrust24THRUST_300001_SM_1000_NS8cuda_cub9__find_if7functorIS9_EEE10Policy1000EPS9_SI_iSF_S9_S9_NS7_10__identityEEEvT0_T1_T2_T3_T4_T6_E12temp_storage+120];
	ld.shared.u64 	%rd226, [_ZZN3cub18CUB_300001_SM_10006detail6reduce28DeviceReduceSingleTileKernelINS2_10policy_hubIN4cuda3std3__45tupleIJblEEEjN6thrust24THRUST_300001_SM_1000_NS8cuda_cub9__find_if7functorIS9_EEE10Policy1000EPS9_SI_iSF_S9_S9_NS7_10__identityEEEvT0_T1_T2_T3_T4_T6_E12temp_storage+128];
	setp.eq.s16 	%p75, %rs185, 0;
	setp.eq.s16 	%p76, %rs186, 0;
	min.s64 	%rd227, %rd226, %rd225;
	selp.b16 	%rs187, %rs184, 1, %p76;
	selp.b16 	%rs311, %rs186, %rs187, %p75;
	selp.b64 	%rd228, %rd225, %rd227, %p76;
	selp.b64 	%rd329, %rd226, %rd228, %p75;
$L__BB13_110:
	mov.u32 	%r391, %tid.x;
	setp.ne.s32 	%p184, %r391, 0;
	@%p184 bra 	$L__BB13_112;
	setp.eq.s16 	%p185, %rs82, 0;
	and.b16  	%rs302, %rs311, 255;
	setp.eq.s16 	%p186, %rs302, 0;
	min.s64 	%rd319, %rd329, %rd106;
	selp.b16 	%rs303, %rs82, 1, %p186;
	selp.b16 	%rs304, %rs311, %rs303, %p185;
	selp.b64 	%rd320, %rd106, %rd319, %p186;
	selp.b64 	%rd321, %rd329, %rd320, %p185;
	st.global.u8 	[%rd1], %rs304;
	st.global.u64 	[%rd1+8], %rd321;
$L__BB13_112:
	ret;

}
	// .globl	_ZN3cub18CUB_300001_SM_10006detail6reduce28DeviceReduceSingleTileKernelINS2_10policy_hubIN4cuda3std3__45tupleIJblEEEyN6thrust24THRUST_300001_SM_1000_NS8cuda_cub9__find_if7functorIS9_EEE10Policy1000ENSB_12zip_iteratorINS8_IJNSD_26transform_input_iterator_tIbNSC_6detail35transform_pair_of_input_iterators_tIbNSB_6detail15normal_iteratorINSB_10device_ptrIfEEEENSB_17constant_iteratorIfNSB_11use_defaultESS_EENS7_8equal_toIfEEEENS7_10__not_fn_tINS7_10__identityEEEEENSB_17counting_iteratorIlSS_SS_SS_EEEEEEEPS9_ySF_S9_S9_SY_EEvT0_T1_T2_T3_T4_T6_
.visible .entry _ZN3cub18CUB_300001_SM_10006detail6reduce28DeviceReduceSingleTileKernelINS2_10policy_hubIN4cuda3std3__45tupleIJblEEEyN6thrust24THRUST_300001_SM_1000_NS8cuda_cub9__find_if7functorIS9_EEE10Policy1000ENSB_12zip_iteratorINS8_IJNSD_26transform_input_iterator_tIbNSC_6detail35transform_pair_of_input_iterators_tIbNSB_6detail15normal_iteratorINSB_10device_ptrIfEEEENSB_17constant_iteratorIfNSB_11use_defaultESS_EENS7_8equal_toIfEEEENS7_10__not_fn_tINS7_10__identityEEEEENSB_17counting_iteratorIlSS_SS_SS_EEEEEEEPS9_ySF_S9_S9_SY_EEvT0_T1_T2_T3_T4_T6_(
	.param .align 8 .b8 _ZN3cub18CUB_300001_SM_10006detail6reduce28DeviceReduceSingleTileKernelINS2_10policy_hubIN4cuda3std3__45tupleIJblEEEyN6thrust24THRUST_300001_SM_1000_NS8cuda_cub9__find_if7functorIS9_EEE10Policy1000ENSB_12zip_iteratorINS8_IJNSD_26transform_input_iterator_tIbNSC_6detail35transform_pair_of_input_iterators_tIbNSB_6detail15normal_iteratorINSB_10device_ptrIfEEEENSB_17constant_iteratorIfNSB_11use_defaultESS_EENS7_8equal_toIfEEEENS7_10__not_fn_tINS7_10__identityEEEEENSB_17counting_iteratorIlSS_SS_SS_EEEEEEEPS9_ySF_S9_S9_SY_EEvT0_T1_T2_T3_T4_T6__param_0[48],
	.param .u64 .ptr .align 1 _ZN3cub18CUB_300001_SM_10006detail6reduce28DeviceReduceSingleTileKernelINS2_10policy_hubIN4cuda3std3__45tupleIJblEEEyN6thrust24THRUST_300001_SM_1000_NS8cuda_cub9__find_if7functorIS9_EEE10Policy1000ENSB_12zip_iteratorINS8_IJNSD_26transform_input_iterator_tIbNSC_6detail35transform_pair_of_input_iterators_tIbNSB_6detail15normal_iteratorINSB_10device_ptrIfEEEENSB_17constant_iteratorIfNSB_11use_defaultESS_EENS7_8equal_toIfEEEENS7_10__not_fn_tINS7_10__identityEEEEENSB_17counting_iteratorIlSS_SS_SS_EEEEEEEPS9_ySF_S9_S9_SY_EEvT0_T1_T2_T3_T4_T6__param_1,
	.param .u64 _ZN3cub18CUB_300001_SM_10006detail6reduce28DeviceReduceSingleTileKernelINS2_10policy_hubIN4cuda3std3__45tupleIJblEEEyN6thrust24THRUST_300001_SM_1000_NS8cuda_cub9__find_if7functorIS9_EEE10Policy1000ENSB_12zip_iteratorINS8_IJNSD_26transform_input_iterator_tIbNSC_6detail35transform_pair_of_input_iterators_tIbNSB_6detail15normal_iteratorINSB_10device_ptrIfEEEENSB_17constant_iteratorIfNSB_11use_defaultESS_EENS7_8equal_toIfEEEENS7_10__not_fn_tINS7_10__identityEEEEENSB_17counting_iteratorIlSS_SS_SS_EEEEEEEPS9_ySF_S9_S9_SY_EEvT0_T1_T2_T3_T4_T6__param_2,
	.param .align 1 .b8 _ZN3cub18CUB_300001_SM_10006detail6reduce28DeviceReduceSingleTileKernelINS2_10policy_hubIN4cuda3std3__45tupleIJblEEEyN6thrust24THRUST_300001_SM_1000_NS8cuda_cub9__find_if7functorIS9_EEE10Policy1000ENSB_12zip_iteratorINS8_IJNSD_26transform_input_iterator_tIbNSC_6detail35transform_pair_of_input_iterators_tIbNSB_6detail15normal_iteratorINSB_10device_ptrIfEEEENSB_17constant_iteratorIfNSB_11use_defaultESS_EENS7_8equal_toIfEEEENS7_10__not_fn_tINS7_10__identityEEEEENSB_17counting_iteratorIlSS_SS_SS_EEEEEEEPS9_ySF_S9_S9_SY_EEvT0_T1_T2_T3_T4_T6__param_3[1],
	.param .align 8 .b8 _ZN3cub18CUB_300001_SM_10006detail6reduce28DeviceReduceSingleTileKernelINS2_10policy_hubIN4cuda3std3__45tupleIJblEEEyN6thrust24THRUST_300001_SM_1000_NS8cuda_cub9__find_if7functorIS9_EEE10Policy1000ENSB_12zip_iteratorINS8_IJNSD_26transform_input_iterator_tIbNSC_6detail35transform_pair_of_input_iterators_tIbNSB_6detail15normal_iteratorINSB_10device_ptrIfEEEENSB_17constant_iteratorIfNSB_11use_defaultESS_EENS7_8equal_toIfEEEENS7_10__not_fn_tINS7_10__identityEEEEENSB_17counting_iteratorIlSS_SS_SS_EEEEEEEPS9_ySF_S9_S9_SY_EEvT0_T1_T2_T3_T4_T6__param_4[16],
	.param .align 1 .b8 _ZN3cub18CUB_300001_SM_10006detail6reduce28DeviceReduceSingleTileKernelINS2_10policy_hubIN4cuda3std3__45tupleIJblEEEyN6thrust24THRUST_300001_SM_1000_NS8cuda_cub9__find_if7functorIS9_EEE10Policy1000ENSB_12zip_iteratorINS8_IJNSD_26transform_input_iterator_tIbNSC_6detail35transform_pair_of_input_iterators_tIbNSB_6detail15normal_iteratorINSB_10device_ptrIfEEEENSB_17constant_iteratorIfNSB_11use_defaultESS_EENS7_8equal_toIfEEEENS7_10__not_fn_tINS7_10__identityEEEEENSB_17counting_iteratorIlSS_SS_SS_EEEEEEEPS9_ySF_S9_S9_SY_EEvT0_T1_T2_T3_T4_T6__param_5[1]
)
.maxntid 256
.minnctapersm 1
{
	.reg .pred 	%p<331>;
	.reg .b16 	%rs<428>;
	.reg .b32 	%r<439>;
	.reg .b32 	%f<43>;
	.reg .b64 	%rd<438>;
	// demoted variable
	.shared .align 8 .b8 _ZZN3cub18CUB_300001_SM_10006detail6reduce28DeviceReduceSingleTileKernelINS2_10policy_hubIN4cuda3std3__45tupleIJblEEEyN6thrust24THRUST_300001_SM_1000_NS8cuda_cub9__find_if7functorIS9_EEE10Policy1000ENSB_12zip_iteratorINS8_IJNSD_26transform_input_iterator_tIbNSC_6detail35transform_pair_of_input_iterators_tIbNSB_6detail15normal_iteratorINSB_10device_ptrIfEEEENSB_17constant_iteratorIfNSB_11use_defaultESS_EENS7_8equal_toIfEEEENS7_10__not_fn_tINS7_10__identityEEEEENSB_17counting_iteratorIlSS_SS_SS_EEEEEEEPS9_ySF_S9_S9_SY_EEvT0_T1_T2_T3_T4_T6_E12temp_storage[152];
	ld.param.u64 	%rd123, [_ZN3cub18CUB_300001_SM_10006detail6reduce28DeviceReduceSingleTileKernelINS2_10policy_hubIN4cuda3std3__45tupleIJblEEEyN6thrust24THRUST_300001_SM_1000_NS8cuda_cub9__find_if7functorIS9_EEE10Policy1000ENSB_12zip_iteratorINS8_IJNSD_26transform_input_iterator_tIbNSC_6detail35transform_pair_of_input_iterators_tIbNSB_6detail15normal_iteratorINSB_10device_ptrIfEEEENSB_17constant_iteratorIfNSB_11use_defaultESS_EENS7_8equal_toIfEEEENS7_10__not_fn_tINS7_10__identityEEEEENSB_17counting_iteratorIlSS_SS_SS_EEEEEEEPS9_ySF_S9_S9_SY_EEvT0_T1_T2_T3_T4_T6__param_4+8];
	ld.param.u64 	%rd121, [_ZN3cub18CUB_300001_SM_10006detail6reduce28DeviceReduceSingleTileKernelINS2_10policy_hubIN4cuda3std3__45tupleIJblEEEyN6thrust24THRUST_300001_SM_1000_NS8cuda_cub9__find_if7functorIS9_EEE10Policy1000ENSB_12zip_iteratorINS8_IJNSD_26transform_input_iterator_tIbNSC_6detail35transform_pair_of_input_iterators_tIbNSB_6detail15normal_iteratorINSB_10device_ptrIfEEEENSB_17constant_iteratorIfNSB_11use_defaultESS_EENS7_8equal_toIfEEEENS7_10__not_fn_tINS7_10__identityEEEEENSB_17counting_iteratorIlSS_SS_SS_EEEEEEEPS9_ySF_S9_S9_SY_EEvT0_T1_T2_T3_T4_T6__param_0+40];
	ld.param.f32 	%f6, [_ZN3cub18CUB_300001_SM_10006detail6reduce28DeviceReduceSingleTileKernelINS2_10policy_hubIN4cuda3std3__45tupleIJblEEEyN6thrust24THRUST_300001_SM_1000_NS8cuda_cub9__find_if7functorIS9_EEE10Policy1000ENSB_12zip_iteratorINS8_IJNSD_26transform_input_iterator_tIbNSC_6detail35transform_pair_of_input_iterators_tIbNSB_6detail15normal_iteratorINSB_10device_ptrIfEEEENSB_17constant_iteratorIfNSB_11use_defaultESS_EENS7_8equal_toIfEEEENS7_10__not_fn_tINS7_10__identityEEEEENSB_17counting_iteratorIlSS_SS_SS_EEEEEEEPS9_ySF_S9_S9_SY_EEvT0_T1_T2_T3_T4_T6__param_0+16];
	ld.param.u64 	%rd119, [_ZN3cub18CUB_300001_SM_10006detail6reduce28DeviceReduceSingleTileKernelINS2_10policy_hubIN4cuda3std3__45tupleIJblEEEyN6thrust24THRUST_300001_SM_1000_NS8cuda_cub9__find_if7functorIS9_EEE10Policy1000ENSB_12zip_iteratorINS8_IJNSD_26transform_input_iterator_tIbNSC_6detail35transform_pair_of_input_iterators_tIbNSB_6detail15normal_iteratorINSB_10device_ptrIfEEEENSB_17constant_iteratorIfNSB_11use_defaultESS_EENS7_8equal_toIfEEEENS7_10__not_fn_tINS7_10__identityEEEEENSB_17counting_iteratorIlSS_SS_SS_EEEEEEEPS9_ySF_S9_S9_SY_EEvT0_T1_T2_T3_T4_T6__param_0];
	ld.param.u64 	%rd124, [_ZN3cub18CUB_300001_SM_10006detail6reduce28DeviceReduceSingleTileKernelINS2_10policy_hubIN4cuda3std3__45tupleIJblEEEyN6thrust24THRUST_300001_SM_1000_NS8cuda_cub9__find_if7functorIS9_EEE10Policy1000ENSB_12zip_iteratorINS8_IJNSD_26transform_input_iterator_tIbNSC_6detail35transform_pair_of_input_iterators_tIbNSB_6detail15normal_iteratorINSB_10device_ptrIfEEEENSB_17constant_iteratorIfNSB_11use_defaultESS_EENS7_8equal_toIfEEEENS7_10__not_fn_tINS7_10__identityEEEEENSB_17counting_iteratorIlSS_SS_SS_EEEEEEEPS9_ySF_S9_S9_SY_EEvT0_T1_T2_T3_T4_T6__param_1];
	ld.param.u64 	%rd122, [_ZN3cub18CUB_300001_SM_10006detail6reduce28DeviceReduceSingleTileKernelINS2_10policy_hubIN4cuda3std3__45tupleIJblEEEyN6thrust24THRUST_300001_SM_1000_NS8cuda_cub9__find_if7functorIS9_EEE10Policy1000ENSB_12zip_iteratorINS8_IJNSD_26transform_input_iterator_tIbNSC_6detail35transform_pair_of_input_iterators_tIbNSB_6detail15normal_iteratorINSB_10device_ptrIfEEEENSB_17constant_iteratorIfNSB_11use_defaultESS_EENS7_8equal_toIfEEEENS7_10__not_fn_tINS7_10__identityEEEEENSB_17counting_iteratorIlSS_SS_SS_EEEEEEEPS9_ySF_S9_S9_SY_EEvT0_T1_T2_T3_T4_T6__param_2];
	ld.param.u8 	%rs114, [_ZN3cub18CUB_300001_SM_10006detail6reduce28DeviceReduceSingleTileKernelINS2_10policy_hubIN4cuda3std3__45tupleIJblEEEyN6thrust24THRUST_300001_SM_1000_NS8cuda_cub9__find_if7functorIS9_EEE10Policy1000ENSB_12zip_iteratorINS8_IJNSD_26transform_input_iterator_tIbNSC_6detail35transform_pair_of_input_iterators_tIbNSB_6detail15normal_iteratorINSB_10device_ptrIfEEEENSB_17constant_iteratorIfNSB_11use_defaultESS_EENS7_8equal_toIfEEEENS7_10__not_fn_tINS7_10__identityEEEEENSB_17counting_iteratorIlSS_SS_SS_EEEEEEEPS9_ySF_S9_S9_SY_EEvT0_T1_T2_T3_T4_T6__param_4];
	cvta.to.global.u64 	%rd1, %rd124;
	setp.ne.s64 	%p1, %rd122, 0;
	@%p1 bra 	$L__BB14_3;
	mov.u32 	%r427, %tid.x;
	setp.ne.s32 	%p330, %r427, 0;
	@%p330 bra 	$L__BB14_126;
	st.global.u8 	[%rd1], %rs114;
	st.global.u64 	[%rd1+8], %rd123;
	bra.uni 	$L__BB14_126;
$L__BB14_3:
	cvta.to.global.u64 	%rd2, %rd119;
	setp.gt.u64 	%p2, %rd122, 1023;
	@%p2 bra 	$L__BB14_80;
	cvt.u32.u64 	%r1, %rd122;
	mov.u32 	%r2, %tid.x;
	setp.ge.u32 	%p151, %r2, %r1;
	mov.b16 	%rs395, 0;
	mov.b64 	%rd403, 0;
	mov.u32 	%r431, %r2;
	@%p151 bra 	$L__BB14_6;
	cvt.u64.u32 	%rd265, %r2;
	mul.wide.u32 	%rd266, %r2, 4;
	add.s64 	%rd267, %rd2, %rd266;
	add.s64 	%rd403, %rd121, %rd265;
	ld.global.f32 	%f27, [%rd267];
	setp.neu.f32 	%p152, %f27, %f6;
	selp.u16 	%rs395, 1, 0, %p152;
	add.s32 	%r431, %r2, 256;
$L__BB14_6:
	setp.ge.u32 	%p153, %r431, %r1;
	@%p153 bra 	$L__BB14_18;
	not.b32 	%r189, %r431;
	add.s32 	%r5, %r189, %r1;
	shr.u32 	%r190, %r5, 8;
	add.s32 	%r6, %r190, 1;
	and.b32  	%r7, %r6, 7;
	setp.lt.u32 	%p154, %r5, 1792;
	@%p154 bra 	$L__BB14_10;
	and.b32  	%r191, %r6, 33554424;
	neg.s32 	%r429, %r191;
$L__BB14_9:
	.pragma "nounroll";
	cvt.u64.u32 	%rd269, %r431;
	mul.wide.u32 	%rd270, %r431, 4;
	add.s64 	%rd271, %rd2, %rd270;
	add.s64 	%rd272, %rd121, %rd269;
	ld.global.f32 	%f28, [%rd271];
	setp.neu.f32 	%p155, %f28, %f6;
	selp.u16 	%rs236, 1, 0, %p155;
	and.b16  	%rs237, %rs395, 255;
	setp.ne.s16 	%p157, %rs237, 0;
	and.pred  	%p158, %p157, %p155;
	min.s64 	%rd273, %rd272, %rd403;
	setp.eq.s16 	%p159, %rs237, 0;
	selp.b64 	%rd274, %rd272, %rd403, %p159;
	selp.b16 	%rs238, %rs236, %rs395, %p159;
	selp.b64 	%rd275, %rd273, %rd274, %p158;
	selp.b16 	%rs239, 1, %rs238, %p158;
	and.b16  	%rs240, %rs239, 255;
	add.s64 	%rd276, %rd272, 256;
	ld.global.f32 	%f29, [%rd271+1024];
	setp.neu.f32 	%p160, %f29, %f6;
	selp.u16 	%rs241, 1, 0, %p160;
	setp.ne.s16 	%p162, %rs240, 0;
	and.pred  	%p163, %p162, %p160;
	min.s64 	%rd277, %rd276, %rd275;
	setp.eq.s16 	%p164, %rs240, 0;
	selp.b64 	%rd278, %rd276, %rd275, %p164;
	selp.b16 	%rs242, %rs241, %rs239, %p164;
	selp.b64 	%rd279, %rd277, %rd278, %p163;
	selp.b16 	%rs243, 1, %rs242, %p163;
	and.b16  	%rs244, %rs243, 255;
	add.s64 	%rd280, %rd272, 512;
	ld.global.f32 	%f30, [%rd271+2048];
	setp.neu.f32 	%p165, %f30, %f6;
	selp.u16 	%rs245, 1, 0, %p165;
	setp.ne.s16 	%p167, %rs244, 0;
	and.pred  	%p168, %p167, %p165;
	min.s64 	%rd281, %rd280, %rd279;
	setp.eq.s16 	%p169, %rs244, 0;
	selp.b64 	%rd282, %rd280, %rd279, %p169;
	selp.b16 	%rs246, %rs245, %rs243, %p169;
	selp.b64 	%rd283, %rd281, %rd282, %p168;
	selp.b16 	%rs247, 1, %rs246, %p168;
	and.b16  	%rs248, %rs247, 255;
	add.s64 	%rd284, %rd272, 768;
	ld.global.f32 	%f31, [%rd271+3072];
	setp.neu.f32 	%p170, %f31, %f6;
	selp.u16 	%rs249, 1, 0, %p170;
	setp.ne.s16 	%p172, %rs248, 0;
	and.pred  	%p173, %p172, %p170;
	min.s64 	%rd285, %rd284, %rd283;
	setp.eq.s16 	%p174, %rs248, 0;
	selp.b64 	%rd286, %rd284, %rd283, %p174;
	selp.b16 	%rs250, %rs249, %rs247, %p174;
	selp.b64 	%rd287, %rd285, %rd286, %p173;
	selp.b16 	%rs251, 1, %rs250, %p173;
	and.b16  	%rs252, %rs251, 255;
	add.s64 	%rd288, %rd272, 1024;
	ld.global.f32 	%f32, [%rd271+4096];
	setp.neu.f32 	%p175, %f32, %f6;
	selp.u16 	%rs253, 1, 0, %p175;
	setp.ne.s16 	%p177, %rs252, 0;
	and.pred  	%p178, %p177, %p175;
	min.s64 	%rd289, %rd288, %rd287;
	setp.eq.s16 	%p179, %rs252, 0;
	selp.b64 	%rd290, %rd288, %rd287, %p179;
	selp.b16 	%rs254, %rs253, %rs251, %p179;
	selp.b64 	%rd291, %rd289, %rd290, %p178;
	selp.b16 	%rs255, 1, %rs254, %p178;
	and.b16  	%rs256, %rs255, 255;
	add.s64 	%rd292, %rd272, 1280;
	ld.global.f32 	%f33, [%rd271+5120];
	setp.neu.f32 	%p180, %f33, %f6;
	selp.u16 	%rs257, 1, 0, %p180;
	setp.ne.s16 	%p182, %rs256, 0;
	and.pred  	%p183, %p182, %p180;
	min.s64 	%rd293, %rd292, %rd291;
	setp.eq.s16 	%p184, %rs256, 0;
	selp.b64 	%rd294, %rd292, %rd291, %p184;
	selp.b16 	%rs258, %rs257, %rs255, %p184;
	selp.b64 	%rd295, %rd293, %rd294, %p183;
	selp.b16 	%rs259, 1, %rs258, %p183;
	and.b16  	%rs260, %rs259, 255;
	add.s64 	%rd296, %rd272, 1536;
	ld.global.f32 	%f34, [%rd271+6144];
	setp.neu.f32 	%p185, %f34, %f6;
	selp.u16 	%rs261, 1, 0, %p185;
	setp.ne.s16 	%p187, %rs260, 0;
	and.pred  	%p188, %p187, %p185;
	min.s64 	%rd297, %rd296, %rd295;
	setp.eq.s16 	%p189, %rs260, 0;
	selp.b64 	%rd298, %rd296, %rd295, %p189;
	selp.b16 	%rs262, %rs261, %rs259, %p189;
	selp.b64 	%rd299, %rd297, %rd298, %p188;
	selp.b16 	%rs263, 1, %rs262, %p188;
	and.b16  	%rs264, %rs263, 255;
	add.s64 	%rd300, %rd272, 1792;
	ld.global.f32 	%f35, [%rd271+7168];
	setp.neu.f32 	%p190, %f35, %f6;
	selp.u16 	%rs265, 1, 0, %p190;
	setp.ne.s16 	%p192, %rs264, 0;
	and.pred  	%p193, %p192, %p190;
	min.s64 	%rd301, %rd300, %rd299;
	setp.eq.s16 	%p194, %rs264, 0;
	selp.b64 	%rd302, %rd300, %rd299, %p194;
	selp.b16 	%rs266, %rs265, %rs263, %p194;
	selp.b64 	%rd403, %rd301, %rd302, %p193;
	selp.b16 	%rs395, 1, %rs266, %p193;
	add.s32 	%r431, %r431, 2048;
	add.s32 	%r429, %r429, 8;
	setp.ne.s32 	%p195, %r429, 0;
	@%p195 bra 	$L__BB14_9;
$L__BB14_10:
	setp.eq.s32 	%p196, %r7, 0;
	@%p196 bra 	$L__BB14_18;
	setp.lt.u32 	%p197, %r7, 4;
	@%p197 bra 	$L__BB14_13;
	cvt.u64.u32 	%rd304, %r431;
	mul.wide.u32 	%rd305, %r431, 4;
	add.s64 	%rd306, %rd2, %rd305;
	add.s64 	%rd307, %rd121, %rd304;
	ld.global.f32 	%f36, [%rd306];
	setp.neu.f32 	%p198, %f36, %f6;
	selp.u16 	%rs268, 1, 0, %p198;
	and.b16  	%rs269, %rs395, 255;
	setp.ne.s16 	%p200, %rs269, 0;
	and.pred  	%p201, %p200, %p198;
	min.s64 	%rd308, %rd307, %rd403;
	setp.eq.s16 	%p202, %rs269, 0;
	selp.b64 	%rd309, %rd307, %rd403, %p202;
	selp.b16 	%rs270, %rs268, %rs395, %p202;
	selp.b64 	%rd310, %rd308, %rd309, %p201;
	selp.b16 	%rs271, 1, %rs270, %p201;
	and.b16  	%rs272, %rs271, 255;
	add.s32 	%r192, %r431, 256;
	cvt.u64.u32 	%rd311, %r192;
	add.s64 	%rd312, %rd121, %rd311;
	ld.global.f32 	%f37, [%rd306+1024];
	setp.neu.f32 	%p203, %f37, %f6;
	selp.u16 	%rs273, 1, 0, %p203;
	setp.ne.s16 	%p205, %rs272, 0;
	and.pred  	%p206, %p205, %p203;
	min.s64 	%rd313, %rd312, %rd310;
	setp.eq.s16 	%p207, %rs272, 0;
	selp.b64 	%rd314, %rd312, %rd310, %p207;
	selp.b16 	%rs274, %rs273, %rs271, %p207;
	selp.b64 	%rd315, %rd313, %rd314, %p206;
	selp.b16 	%rs275, 1, %rs274, %p206;
	and.b16  	%rs276, %rs275, 255;
	add.s32 	%r193, %r431, 512;
	cvt.u64.u32 	%rd316, %r193;
	add.s64 	%rd317, %rd121, %rd316;
	ld.global.f32 	%f38, [%rd306+2048];
	setp.neu.f32 	%p208, %f38, %f6;
	selp.u16 	%rs277, 1, 0, %p208;
	setp.ne.s16 	%p210, %rs276, 0;
	and.pred  	%p211, %p210, %p208;
	min.s64 	%rd318, %rd317, %rd315;
	setp.eq.s16 	%p212, %rs276, 0;
	selp.b64 	%rd319, %rd317, %rd315, %p212;
	selp.b16 	%rs278, %rs277, %rs275, %p212;
	selp.b64 	%rd320, %rd318, %rd319, %p211;
	selp.b16 	%rs279, 1, %rs278, %p211;
	and.b16  	%rs280, %rs279, 255;
	add.s32 	%r194, %r431, 768;
	cvt.u64.u32 	%rd321, %r194;
	add.s64 	%rd322, %rd121, %rd321;
	ld.global.f32 	%f39, [%rd306+3072];
	setp.neu.f32 	%p213, %f39, %f6;
	selp.u16 	%rs281, 1, 0, %p213;
	setp.ne.s16 	%p215, %rs280, 0;
	and.pred  	%p216, %p215, %p213;
	min.s64 	%rd323, %rd322, %rd320;
	setp.eq.s16 	%p217, %rs280, 0;
	selp.b64 	%rd324, %rd322, %rd320, %p217;
	selp.b16 	%rs282, %rs281, %rs279, %p217;
	selp.b64 	%rd403, %rd323, %rd324, %p216;
	selp.b16 	%rs395, 1, %rs282, %p216;
	add.s32 	%r431, %r431, 1024;
$L__BB14_13:
	and.b32  	%r195, %r6, 3;
	setp.eq.s32 	%p218, %r195, 0;
	@%p218 bra 	$L__BB14_18;
	setp.eq.s32 	%p219, %r195, 1;
	@%p219 bra 	$L__BB14_16;
	cvt.u64.u32 	%rd326, %r431;
	mul.wide.u32 	%rd327, %r431, 4;
	add.s64 	%rd328, %rd2, %rd327;
	add.s64 	%rd329, %rd121, %rd326;
	ld.global.f32 	%f40, [%rd328];
	setp.neu.f32 	%p220, %f40, %f6;
	selp.u16 	%rs284, 1, 0, %p220;
	and.b16  	%rs285, %rs395, 255;
	setp.ne.s16 	%p222, %rs285, 0;
	and.pred  	%p223, %p222, %p220;
	min.s64 	%rd330, %rd329, %rd403;
	setp.eq.s16 	%p224, %rs285, 0;
	selp.b64 	%rd331, %rd329, %rd403, %p224;
	selp.b16 	%rs286, %rs284, %rs395, %p224;
	selp.b64 	%rd332, %rd330, %rd331, %p223;
	selp.b16 	%rs287, 1, %rs286, %p223;
	and.b16  	%rs288, %rs287, 255;
	add.s32 	%r196, %r431, 256;
	cvt.u64.u32 	%rd333, %r196;
	add.s64 	%rd334, %rd121, %rd333;
	ld.global.f32 	%f41, [%rd328+1024];
	setp.neu.f32 	%p225, %f41, %f6;
	selp.u16 	%rs289, 1, 0, %p225;
	setp.ne.s16 	%p227, %rs288, 0;
	and.pred  	%p228, %p227, %p225;
	min.s64 	%rd335, %rd334, %rd332;
	setp.eq.s16 	%p229, %rs288, 0;
	selp.b64 	%rd336, %rd334, %rd332, %p229;
	selp.b16 	%rs290, %rs289, %rs287, %p229;
	selp.b64 	%rd403, %rd335, %rd336, %p228;
	selp.b16 	%rs395, 1, %rs290, %p228;
	add.s32 	%r431, %r431, 512;
$L__BB14_16:
	and.b32  	%r197, %r5, 256;
	setp.ne.s32 	%p230, %r197, 0;
	@%p230 bra 	$L__BB14_18;
	cvt.u64.u32 	%rd337, %r431;
	mul.wide.u32 	%rd338, %r431, 4;
	add.s64 	%rd339, %rd2, %rd338;
	add.s64 	%rd340, %rd121, %rd337;
	ld.global.f32 	%f42, [%rd339];
	setp.neu.f32 	%p231, %f42, %f6;
	selp.u16 	%rs291, 1, 0, %p231;
	and.b16  	%rs292, %rs395, 255;
	setp.ne.s16 	%p233, %rs292, 0;
	and.pred  	%p234, %p233, %p231;
	min.s64 	%rd341, %rd340, %rd403;
	setp.eq.s16 	%p235, %rs292, 0;
	selp.b64 	%rd342, %rd340, %rd403, %p235;
	selp.b16 	%rs293, %rs291, %rs395, %p235;
	selp.b64 	%rd403, %rd341, %rd342, %p234;
	selp.b16 	%rs395, 1, %rs293, %p234;
$L__BB14_18:
	setp.lt.u64 	%p236, %rd122, 256;
	@%p236 bra 	$L__BB14_43;
	// begin inline asm
	mov.u32 %r316, %laneid;
	// end inline asm
	cvt.u32.u16 	%r337, %rs395;
	and.b32  	%r318, %r337, 255;
	mov.b32 	%r334, 1;
	mov.b32 	%r335, 31;
	mov.b32 	%r336, -1;
	// begin inline asm
	shfl.sync.down.b32 %r317, %r318, %r334, %r335, %r336;
	// end inline asm
	// begin inline asm
	shfl.sync.down.b32 %r322, %r323, %r334, %r335, %r336;
	// end inline asm
	mov.b64 	{%r328, %r333}, %rd403;
	// begin inline asm
	shfl.sync.down.b32 %r327, %r328, %r334, %r335, %r336;
	// end inline asm
	// begin inline asm
	shfl.sync.down.b32 %r332, %r333, %r334, %r335, %r336;
	// end inline asm
	mov.b64 	%rd18, {%r327, %r332};
	cvt.u16.u32 	%rs15, %r317;
	setp.gt.s32 	%p286, %r316, 30;
	@%p286 bra 	$L__BB14_23;
	and.b16  	%rs335, %rs395, 255;
	setp.eq.s16 	%p287, %rs335, 0;
	and.b16  	%rs336, %rs15, 255;
	setp.eq.s16 	%p288, %rs336, 0;
	or.pred  	%p289, %p287, %p288;
	@%p289 bra 	$L__BB14_22;
	min.s64 	%rd403, %rd18, %rd403;
	mov.b16 	%rs395, 1;
	bra.uni 	$L__BB14_23;
$L__BB14_22:
	setp.eq.s16 	%p290, %rs335, 0;
	selp.b64 	%rd403, %rd18, %rd403, %p290;
	selp.b16 	%rs395, %rs15, %rs395, %p290;
$L__BB14_23:
	cvt.u32.u16 	%r358, %rs395;
	and.b32  	%r339, %r358, 255;
	mov.b32 	%r355, 2;
	mov.b32 	%r356, 31;
	mov.b32 	%r357, -1;
	// begin inline asm
	shfl.sync.down.b32 %r338, %r339, %r355, %r356, %r357;
	// end inline asm
	// begin inline asm
	shfl.sync.down.b32 %r343, %r344, %r355, %r356, %r357;
	// end inline asm
	mov.b64 	{%r349, %r354}, %rd403;
	// begin inline asm
	shfl.sync.down.b32 %r348, %r349, %r355, %r356, %r357;
	// end inline asm
	// begin inline asm
	shfl.sync.down.b32 %r353, %r354, %r355, %r356, %r357;
	// end inline asm
	mov.b64 	%rd22, {%r348, %r353};
	cvt.u16.u32 	%rs18, %r338;
	setp.gt.s32 	%p291, %r316, 29;
	@%p291 bra 	$L__BB14_27;
	and.b16  	%rs339, %rs395, 255;
	setp.eq.s16 	%p292, %rs339, 0;
	and.b16  	%rs340, %rs18, 255;
	setp.eq.s16 	%p293, %rs340, 0;
	or.pred  	%p294, %p292, %p293;
	@%p294 bra 	$L__BB14_26;
	min.s64 	%rd403, %rd22, %rd403;
	mov.b16 	%rs395, 1;
	bra.uni 	$L__BB14_27;
$L__BB14_26:
	setp.eq.s16 	%p295, %rs339, 0;
	selp.b16 	%rs395, %rs18, %rs395, %p295;
	selp.b64 	%rd403, %rd22, %rd403, %p295;
$L__BB14_27:
	cvt.u32.u16 	%r379, %rs395;
	and.b32  	%r360, %r379, 255;
	mov.b32 	%r376, 4;
	mov.b32 	%r377, 31;
	mov.b32 	%r378, -1;
	// begin inline asm
	shfl.sync.down.b32 %r359, %r360, %r376, %r377, %r378;
	// end inline asm
	// begin inline asm
	shfl.sync.down.b32 %r364, %r365, %r376, %r377, %r378;
	// end inline asm
	mov.b64 	{%r370, %r375}, %rd403;
	// begin inline asm
	shfl.sync.down.b32 %r369, %r370, %r376, %r377, %r378;
	// end inline asm
	// begin inline asm
	shfl.sync.down.b32 %r374, %r375, %r376, %r377, %r378;
	// end inline asm
	mov.b64 	%rd26, {%r369, %r374};
	cvt.u16.u32 	%rs21, %r359;
	setp.gt.s32 	%p296, %r316, 27;
	@%p296 bra 	$L__BB14_31;
	and.b16  	%rs343, %rs395, 255;
	setp.eq.s16 	%p297, %rs343, 0;
	and.b16  	%rs344, %rs21, 255;
	setp.eq.s16 	%p298, %rs344, 0;
	or.pred  	%p299, %p297, %p298;
	@%p299 bra 	$L__BB14_30;
	min.s64 	%rd403, %rd26, %rd403;
	mov.b16 	%rs395, 1;
	bra.uni 	$L__BB14_31;
$L__BB14_30:
	setp.eq.s16 	%p300, %rs343, 0;
	selp.b16 	%rs395, %rs21, %rs395, %p300;
	selp.b64 	%rd403, %rd26, %rd403, %p300;
$L__BB14_31:
	cvt.u32.u16 	%r400, %rs395;
	and.b32  	%r381, %r400, 255;
	mov.b32 	%r397, 8;
	mov.b32 	%r398, 31;
	mov.b32 	%r399, -1;
	// begin inline asm
	shfl.sync.down.b32 %r380, %r381, %r397, %r398, %r399;
	// end inline asm
	// begin inline asm
	shfl.sync.down.b32 %r385, %r386, %r397, %r398, %r399;
	// end inline asm
	mov.b64 	{%r391, %r396}, %rd403;
	// begin inline asm
	shfl.sync.down.b32 %r390, %r391, %r397, %r398, %r399;
	// end inline asm
	// begin inline asm
	shfl.sync.down.b32 %r395, %r396, %r397, %r398, %r399;
	// end inline asm
	mov.b64 	%rd30, {%r390, %r395};
	cvt.u16.u32 	%rs24, %r380;
	setp.gt.s32 	%p301, %r316, 23;
	@%p301 bra 	$L__BB14_35;
	and.b16  	%rs347, %rs395, 255;
	setp.eq.s16 	%p302, %rs347, 0;
	and.b16  	%rs348, %rs24, 255;
	setp.eq.s16 	%p303, %rs348, 0;
	or.pred  	%p304, %p302, %p303;
	@%p304 bra 	$L__BB14_34;
	min.s64 	%rd403, %rd30, %rd403;
	mov.b16 	%rs395, 1;
	bra.uni 	$L__BB14_35;
$L__BB14_34:
	setp.eq.s16 	%p305, %rs347, 0;
	selp.b16 	%rs395, %rs24, %rs395, %p305;
	selp.b64 	%rd403, %rd30, %rd403, %p305;
$L__BB14_35:
	cvt.u32.u16 	%r421, %rs395;
	and.b32  	%r402, %r421, 255;
	mov.b32 	%r418, 16;
	mov.b32 	%r419, 31;
	mov.b32 	%r420, -1;
	// begin inline asm
	shfl.sync.down.b32 %r401, %r402, %r418, %r419, %r420;
	// end inline asm
	// begin inline asm
	shfl.sync.down.b32 %r406, %r407, %r418, %r419, %r420;
	// end inline asm
	mov.b64 	{%r412, %r417}, %rd403;
	// begin inline asm
	shfl.sync.down.b32 %r411, %r412, %r418, %r419, %r420;
	// end inline asm
	// begin inline asm
	shfl.sync.down.b32 %r416, %r417, %r418, %r419, %r420;
	// end inline asm
	mov.b64 	%rd34, {%r411, %r416};
	cvt.u16.u32 	%rs27, %r401;
	setp.gt.s32 	%p306, %r316, 15;
	@%p306 bra 	$L__BB14_39;
	and.b16  	%rs351, %rs395, 255;
	setp.eq.s16 	%p307, %rs351, 0;
	and.b16  	%rs352, %rs27, 255;
	setp.eq.s16 	%p308, %rs352, 0;
	or.pred  	%p309, %p307, %p308;
	@%p309 bra 	$L__BB14_38;
	min.s64 	%rd403, %rd34, %rd403;
	mov.b16 	%rs395, 1;
	bra.uni 	$L__BB14_39;
$L__BB14_38:
	setp.eq.s16 	%p310, %rs351, 0;
	selp.b16 	%rs395, %rs27, %rs395, %p310;
	selp.b64 	%rd403, %rd34, %rd403, %p310;
$L__BB14_39:
	setp.ne.s32 	%p311, %r316, 0;
	@%p311 bra 	$L__BB14_41;
	shr.u32 	%r422, %r2, 1;
	and.b32  	%r423, %r422, 496;
	mov.u32 	%r424, _ZZN3cub18CUB_300001_SM_10006detail6reduce28DeviceReduceSingleTileKernelINS2_10policy_hubIN4cuda3std3__45tupleIJblEEEyN6thrust24THRUST_300001_SM_1000_NS8cuda_cub9__find_if7functorIS9_EEE10Policy1000ENSB_12zip_iteratorINS8_IJNSD_26transform_input_iterator_tIbNSC_6detail35transform_pair_of_input_iterators_tIbNSB_6detail15normal_iteratorINSB_10device_ptrIfEEEENSB_17constant_iteratorIfNSB_11use_defaultESS_EENS7_8equal_toIfEEEENS7_10__not_fn_tINS7_10__identityEEEEENSB_17counting_iteratorIlSS_SS_SS_EEEEEEEPS9_ySF_S9_S9_SY_EEvT0_T1_T2_T3_T4_T6_E12temp_storage;
	add.s32 	%r425, %r424, %r423;
	st.shared.u8 	[%r425+8], %rs395;
	st.shared.u64 	[%r425+16], %rd403;
$L__BB14_41:
	bar.sync 	0;
	setp.ne.s32 	%p312, %r2, 0;
	@%p312 bra 	$L__BB14_124;
	ld.shared.u8 	%rs355, [_ZZN3cub18CUB_300001_SM_10006detail6reduce28DeviceReduceSingleTileKernelINS2_10policy_hubIN4cuda3std3__45tupleIJblEEEyN6thrust24THRUST_300001_SM_1000_NS8cuda_cub9__find_if7functorIS9_EEE10Policy1000ENSB_12zip_iteratorINS8_IJNSD_26transform_input_iterator_tIbNSC_6detail35transform_pair_of_input_iterators_tIbNSB_6detail15normal_iteratorINSB_10device_ptrIfEEEENSB_17constant_iteratorIfNSB_11use_defaultESS_EENS7_8equal_toIfEEEENS7_10__not_fn_tINS7_10__identityEEEEENSB_17counting_iteratorIlSS_SS_SS_EEEEEEEPS9_ySF_S9_S9_SY_EEvT0_T1_T2_T3_T4_T6_E12temp_storage+24];
	ld.shared.u64 	%rd364, [_ZZN3cub18CUB_300001_SM_10006detail6reduce28DeviceReduceSingleTileKernelINS2_10policy_hubIN4cuda3std3__45tupleIJblEEEyN6thrust24THRUST_300001_SM_1000_NS8cuda_cub9__find_if7functorIS9_EEE10Policy1000ENSB_12zip_iteratorINS8_IJNSD_26transform_input_iterator_tIbNSC_6detail35transform_pair_of_input_iterators_tIbNSB_6detail15normal_iteratorINSB_10device_ptrIfEEEENSB_17constant_iteratorIfNSB_11use_defaultESS_EENS7_8equal_toIfEEEENS7_10__not_fn_tINS7_10__identityEEEEENSB_17counting_iteratorIlSS_SS_SS_EEEEEEEPS9_ySF_S9_S9_SY_EEvT0_T1_T2_T3_T4_T6_E12temp_storage+32];
	and.b16  	%rs356, %rs395, 255;
	setp.eq.s16 	%p313, %rs356, 0;
	setp.eq.s16 	%p314, %rs355, 0;
	min.s64 	%rd365, %rd364, %rd403;
	selp.b16 	%rs357, %rs395, 1, %p314;
	selp.b16 	%rs358, %rs355, %rs357, %p313;
	and.b16  	%rs359, %rs358, 255;
	selp.b64 	%rd366, %rd403, %rd365, %p314;
	selp.b64 	%rd367, %rd364, %rd366, %p313;
	ld.shared.u8 	%rs360, [_ZZN3cub18CUB_300001_SM_10006detail6reduce28DeviceReduceSingleTileKernelINS2_10policy_hubIN4cuda3std3__45tupleIJblEEEyN6thrust24THRUST_300001_SM_1000_NS8cuda_cub9__find_if7functorIS9_EEE10Policy1000ENSB_12zip_iteratorINS8_IJNSD_26transform_input_iterator_tIbNSC_6detail35transform_pair_of_input_iterators_tIbNSB_6detail15normal_iteratorINSB_10device_ptrIfEEEENSB_17constant_iteratorIfNSB_11use_defaultESS_EENS7_8equal_toIfEEEENS7_10__not_fn_tINS7_10__identityEEEEENSB_17counting_iteratorIlSS_SS_SS_EEEEEEEPS9_ySF_S9_S9_SY_EEvT0_T1_T2_T3_T4_T6_E12temp_storage+40];
	ld.shared.u64 	%rd368, [_ZZN3cub18CUB_300001_SM_10006detail6reduce28DeviceReduceSingleTileKernelINS2_10policy_hubIN4cuda3std3__45tupleIJblEEEyN6thrust24THRUST_300001_SM_1000_NS8cuda_cub9__find_if7functorIS9_EEE10Policy1000ENSB_12zip_iteratorINS8_IJNSD_26transform_input_iterator_tIbNSC_6detail35transform_pair_of_input_iterators_tIbNSB_6detail15normal_iteratorINSB_10device_ptrIfEEEENSB_17constant_iteratorIfNSB_11use_defaultESS_EENS7_8equal_toIfEEEENS7_10__not_fn_tINS7_10__identityEEEEENSB_17counting_iteratorIlSS_SS_SS_EEEEEEEPS9_ySF_S9_S9_SY_EEvT0_T1_T2_T3_T4_T6_E12temp_storage+48];
	setp.eq.s16 	%p315, %rs359, 0;
	setp.eq.s16 	%p316, %rs360, 0;
	min.s64 	%rd369, %rd368, %rd367;
	selp.b16 	%rs361, %rs358, 1, %p316;
	selp.b16 	%rs362, %rs360, %rs361, %p315;
	and.b16  	%rs363, %rs362, 255;
	selp.b64 	%rd370, %rd367, %rd369, %p316;
	selp.b64 	%rd371, %rd368, %rd370, %p315;
	ld.shared.u8 	%rs364, [_ZZN3cub18CUB_300001_SM_10006detail6reduce28DeviceReduceSingleTileKernelINS2_10policy_hubIN4cuda3std3__45tupleIJblEEEyN6thrust24THRUST_300001_SM_1000_NS8cuda_cub9__find_if7functorIS9_EEE10Policy1000ENSB_12zip_iteratorINS8_IJNSD_26transform_input_iterator_tIbNSC_6detail35transform_pair_of_input_iterators_tIbNSB_6detail15normal_iteratorINSB_10device_ptrIfEEEENSB_17constant_iteratorIfNSB_11use_defaultESS_EENS7_8equal_toIfEEEENS7_10__not_fn_tINS7_10__identityEEEEENSB_17counting_iteratorIlSS_SS_SS_EEEEEEEPS9_ySF_S9_S9_SY_EEvT0_T1_T2_T3_T4_T6_E12temp_storage+56];
	ld.shared.u64 	%rd372, [_ZZN3cub18CUB_300001_SM_10006detail6reduce28DeviceReduceSingleTileKernelINS2_10policy_hubIN4cuda3std3__45tupleIJblEEEyN6thrust24THRUST_300001_SM_1000_NS8cuda_cub9__find_if7functorIS9_EEE10Policy1000ENSB_12zip_iteratorINS8_IJNSD_26transform_input_iterator_tIbNSC_6detail35transform_pair_of_input_iterators_tIbNSB_6detail15normal_iteratorINSB_10device_ptrIfEEEENSB_17constant_iteratorIfNSB_11use_defaultESS_EENS7_8equal_toIfEEEENS7_10__not_fn_tINS7_10__identityEEEEENSB_17counting_iteratorIlSS_SS_SS_EEEEEEEPS9_ySF_S9_S9_SY_EEvT0_T1_T2_T3_T4_T6_E12temp_storage+64];
	setp.eq.s16 	%p317, %rs363, 0;
	setp.eq.s16 	%p318, %rs364, 0;
	min.s64 	%rd373, %rd372, %rd371;
	selp.b16 	%rs365, %rs362, 1, %p318;
	selp.b16 	%rs366, %rs364, %rs365, %p317;
	and.b16  	%rs367, %rs366, 255;
	selp.b64 	%rd374, %rd371, %rd373, %p318;
	selp.b64 	%rd375, %rd372, %rd374, %p317;
	ld.shared.u8 	%rs368, [_ZZN3cub18CUB_300001_SM_10006detail6reduce28DeviceReduceSingleTileKernelINS2_10policy_hubIN4cuda3std3__45tupleIJblEEEyN6thrust24THRUST_300001_SM_1000_NS8cuda_cub9__find_if7functorIS9_EEE10Policy1000ENSB_12zip_iteratorINS8_IJNSD_26transform_input_iterator_tIbNSC_6detail35transform_pair_of_input_iterators_tIbNSB_6detail15normal_iteratorINSB_10device_ptrIfEEEENSB_17constant_iteratorIfNSB_11use_defaultESS_EENS7_8equal_toIfEEEENS7_10__not_fn_tINS7_10__identityEEEEENSB_17counting_iteratorIlSS_SS_SS_EEEEEEEPS9_ySF_S9_S9_SY_EEvT0_T1_T2_T3_T4_T6_E12temp_storage+72];
	ld.shared.u64 	%rd376, [_ZZN3cub18CUB_300001_SM_10006detail6reduce28DeviceReduceSingleTileKernelINS2_10policy_hubIN4cuda3std3__45tupleIJblEEEyN6thrust24THRUST_300001_SM_1000_NS8cuda_cub9__find_if7functorIS9_EEE10Policy1000ENSB_12zip_iteratorINS8_IJNSD_26transform_input_iterator_tIbNSC_6detail35transform_pair_of_input_iterators_tIbNSB_6detail15normal_iteratorINSB_10device_ptrIfEEEENSB_17constant_iteratorIfNSB_11use_defaultESS_EENS7_8equal_toIfEEEENS7_10__not_fn_tINS7_10__identityEEEEENSB_17counting_iteratorIlSS_SS_SS_EEEEEEEPS9_ySF_S9_S9_SY_EEvT0_T1_T2_T3_T4_T6_E12temp_storage+80];
	setp.eq.s16 	%p319, %rs367, 0;
	setp.eq.s16 	%p320, %rs368, 0;
	min.s64 	%rd377, %rd376, %rd375;
	selp.b16 	%rs369, %rs366, 1, %p320;
	selp.b16 	%rs370, %rs368, %rs369, %p319;
	and.b16  	%rs371, %rs370, 255;
	selp.b64 	%rd378, %rd375, %rd377, %p320;
	selp.b64 	%rd379, %rd376, %rd378, %p319;
	ld.shared.u8 	%rs372, [_ZZN3cub18CUB_300001_SM_10006detail6reduce28DeviceReduceSingleTileKernelINS2_10policy_hubIN4cuda3std3__45tupleIJblEEEyN6thrust24THRUST_300001_SM_1000_NS8cuda_cub9__find_if7functorIS9_EEE10Policy1000ENSB_12zip_iteratorINS8_IJNSD_26transform_input_iterator_tIbNSC_6detail35transform_pair_of_input_iterators_tIbNSB_6detail15normal_iteratorINSB_10device_ptrIfEEEENSB_17constant_iteratorIfNSB_11use_defaultESS_EENS7_8equal_toIfEEEENS7_10__not_fn_tINS7_10__identityEEEEENSB_17counting_iteratorIlSS_SS_SS_EEEEEEEPS9_ySF_S9_S9_SY_EEvT0_T1_T2_T3_T4_T6_E12temp_storage+88];
	ld.shared.u64 	%rd380, [_ZZN3cub18CUB_300001_SM_10006detail6reduce28DeviceReduceSingleTileKernelINS2_10policy_hubIN4cuda3std3__45tupleIJblEEEyN6thrust24THRUST_300001_SM_1000_NS8cuda_cub9__find_if7functorIS9_EEE10Policy1000ENSB_12zip_iteratorINS8_IJNSD_26transform_input_iterator_tIbNSC_6detail35transform_pair_of_input_iterators_tIbNSB_6detail15normal_iteratorINSB_10device_ptrIfEEEENSB_17constant_iteratorIfNSB_11use_defaultESS_EENS7_8equal_toIfEEEENS7_10__not_fn_tINS7_10__identityEEEEENSB_17counting_iteratorIlSS_SS_SS_EEEEEEEPS9_ySF_S9_S9_SY_EEvT0_T1_T2_T3_T4_T6_E12temp_storage+96];
	setp.eq.s16 	%p321, %rs371, 0;
	setp.eq.s16 	%p322, %rs372, 0;
	min.s64 	%rd381, %rd380, %rd379;
	selp.b16 	%rs373, %rs370, 1, %p322;
	selp.b16 	%rs374, %rs372, %rs373, %p321;
	and.b16  	%rs375, %rs374, 255;
	selp.b64 	%rd382, %rd379, %rd381, %p322;
	selp.b64 	%rd383, %rd380, %rd382, %p321;
	ld.shared.u8 	%rs376, [_ZZN3cub18CUB_300001_SM_10006detail6reduce28DeviceReduceSingleTileKernelINS2_10policy_hubIN4cuda3std3__45tupleIJblEEEyN6thrust24THRUST_300001_SM_1000_NS8cuda_cub9__find_if7functorIS9_EEE10Policy1000ENSB_12zip_iteratorINS8_IJNSD_26transform_input_iterator_tIbNSC_6detail35transform_pair_of_input_iterators_tIbNSB_6detail15normal_iteratorINSB_10device_ptrIfEEEENSB_17constant_iteratorIfNSB_11use_defaultESS_EENS7_8equal_toIfEEEENS7_10__not_fn_tINS7_10__identityEEEEENSB_17counting_iteratorIlSS_SS_SS_EEEEEEEPS9_ySF_S9_S9_SY_EEvT0_T1_T2_T3_T4_T6_E12temp_storage+104];
	ld.shared.u64 	%rd384, [_ZZN3cub18CUB_300001_SM_10006detail6reduce28DeviceReduceSingleTileKernelINS2_10policy_hubIN4cuda3std3__45tupleIJblEEEyN6thrust24THRUST_300001_SM_1000_NS8cuda_cub9__find_if7functorIS9_EEE10Policy1000ENSB_12zip_iteratorINS8_IJNSD_26transform_input_iterator_tIbNSC_6detail35transform_pair_of_input_iterators_tIbNSB_6detail15normal_iteratorINSB_10device_ptrIfEEEENSB_17constant_iteratorIfNSB_11use_defaultESS_EENS7_8equal_toIfEEEENS7_10__not_fn_tINS7_10__identityEEEEENSB_17counting_iteratorIlSS_SS_SS_EEEEEEEPS9_ySF_S9_S9_SY_EEvT0_T1_T2_T3_T4_T6_E12temp_storage+112];
	setp.eq.s16 	%p323, %rs375, 0;
	setp.eq.s16 	%p324, %rs376, 0;
	min.s64 	%rd385, %rd384, %rd383;
	selp.b16 	%rs377, %rs374, 1, %p324;
	selp.b16 	%rs378, %rs376, %rs377, %p323;
	and.b16  	%rs379, %rs378, 255;
	selp.b64 	%rd386, %rd383, %rd385, %p324;
	selp.b64 	%rd387, %rd384, %rd386, %p323;
	ld.shared.u8 	%rs380, [_ZZN3cub18CUB_300001_SM_10006detail6reduce28DeviceReduceSingleTileKernelINS2_10policy_hubIN4cuda3std3__45tupleIJblEEEyN6thrust24THRUST_300001_SM_1000_NS8cuda_cub9__find_if7functorIS9_EEE10Policy1000ENSB_12zip_iteratorINS8_IJNSD_26transform_input_iterator_tIbNSC_6detail35transform_pair_of_input_iterators_tIbNSB_6detail15normal_iteratorINSB_10device_ptrIfEEEENSB_17constant_iteratorIfNSB_11use_defaultESS_EENS7_8equal_toIfEEEENS7_10__not_fn_tINS7_10__identityEEEEENSB_17counting_iteratorIlSS_SS_SS_EEEEEEEPS9_ySF_S9_S9_SY_EEvT0_T1_T2_T3_T4_T6_E12temp_storage+120];
	ld.shared.u64 	%rd388, [_ZZN3cub18CUB_300001_SM_10006detail6reduce28DeviceReduceSingleTileKernelINS2_10policy_hubIN4cuda3std3__45tupleIJblEEEyN6thrust24THRUST_300001_SM_1000_NS8cuda_cub9__find_if7functorIS9_EEE10Policy1000ENSB_12zip_iteratorINS8_IJNSD_26transform_input_iterator_tIbNSC_6detail35transform_pair_of_input_iterators_tIbNSB_6detail15normal_iteratorINSB_10device_ptrIfEEEENSB_17constant_iteratorIfNSB_11use_defaultESS_EENS7_8equal_toIfEEEENS7_10__not_fn_tINS7_10__identityEEEEENSB_17counting_iteratorIlSS_SS_SS_EEEEEEEPS9_ySF_S9_S9_SY_EEvT0_T1_T2_T3_T4_T6_E12temp_storage+128];
	setp.eq.s16 	%p325, %rs379, 0;
	setp.eq.s16 	%p326, %rs380, 0;
	min.s64 	%rd389, %rd388, %rd387;
	selp.b16 	%rs381, %rs378, 1, %p326;
	selp.b16 	%rs395, %rs380, %rs381, %p325;
	selp.b64 	%rd390, %rd387, %rd389, %p326;
	selp.b64 	%rd403, %rd388, %rd390, %p325;
	bra.uni 	$L__BB14_124;
$L__BB14_43:
	// begin inline asm
	mov.u32 %r198, %laneid;
	// end inline asm
	and.b32  	%r219, %r2, 992;
	add.s32 	%r220, %r219, 32;
	setp.gt.u32 	%p237, %r220, %r1;
	not.b32 	%r221, %r219;
	add.s32 	%r222, %r1, %r221;
	selp.b32 	%r217, %r222, 31, %p237;
	cvt.u32.u16 	%r223, %rs395;
	and.b32  	%r200, %r223, 255;
	mov.b32 	%r216, 1;
	mov.b32 	%r218, -1;
	// begin inline asm
	shfl.sync.down.b32 %r199, %r200, %r216, %r217, %r218;
	// end inline asm
	// begin inline asm
	shfl.sync.down.b32 %r204, %r205, %r216, %r217, %r218;
	// end inline asm
	mov.b64 	{%r210, %r215}, %rd403;
	// begin inline asm
	shfl.sync.down.b32 %r209, %r210, %r216, %r217, %r218;
	// end inline asm
	// begin inline asm
	shfl.sync.down.b32 %r214, %r215, %r216, %r217, %r218;
	// end inline asm
	mov.b64 	%rd39, {%r209, %r214};
	cvt.u16.u32 	%rs31, %r199;
	setp.ge.s32 	%p238, %r198, %r217;
	@%p238 bra 	$L__BB14_47;
	and.b16  	%rs294, %rs395, 255;
	setp.eq.s16 	%p239, %rs294, 0;
	and.b16  	%rs295, %rs31, 255;
	setp.eq.s16 	%p240, %rs295, 0;
	or.pred  	%p241, %p239, %p240;
	@%p241 bra 	$L__BB14_46;
	min.s64 	%rd403, %rd39, %rd403;
	mov.b16 	%rs395, 1;
	bra.uni 	$L__BB14_47;
$L__BB14_46:
	setp.eq.s16 	%p242, %rs294, 0;
	selp.b16 	%rs395, %rs31, %rs395, %p242;
	selp.b64 	%rd403, %rd39, %rd403, %p242;
$L__BB14_47:
	cvt.u32.u16 	%r244, %rs395;
	and.b32  	%r225, %r244, 255;
	mov.b32 	%r241, 2;
	mov.b32 	%r243, -1;
	// begin inline asm
	shfl.sync.down.b32 %r224, %r225, %r241, %r217, %r243;
	// end inline asm
	// begin inline asm
	shfl.sync.down.b32 %r229, %r230, %r241, %r217, %r243;
	// end inline asm
	mov.b64 	{%r235, %r240}, %rd403;
	// begin inline asm
	shfl.sync.down.b32 %r234, %r235, %r241, %r217, %r243;
	// end inline asm
	// begin inline asm
	shfl.sync.down.b32 %r239, %r240, %r241, %r217, %r243;
	// end inline asm
	mov.b64 	%rd43, {%r234, %r239};
	cvt.u16.u32 	%rs34, %r224;
	add.s32 	%r245, %r198, 2;
	setp.gt.s32 	%p243, %r245, %r217;
	@%p243 bra 	$L__BB14_51;
	and.b16  	%rs298, %rs395, 255;
	setp.eq.s16 	%p244, %rs298, 0;
	and.b16  	%rs299, %rs34, 255;
	setp.eq.s16 	%p245, %rs299, 0;
	or.pred  	%p246, %p244, %p245;
	@%p246 bra 	$L__BB14_50;
	min.s64 	%rd403, %rd43, %rd403;
	mov.b16 	%rs395, 1;
	bra.uni 	$L__BB14_51;
$L__BB14_50:
	setp.eq.s16 	%p247, %rs298, 0;
	selp.b16 	%rs395, %rs34, %rs395, %p247;
	selp.b64 	%rd403, %rd43, %rd403, %p247;
$L__BB14_51:
	cvt.u32.u16 	%r266, %rs395;
	and.b32  	%r247, %r266, 255;
	mov.b32 	%r263, 4;
	mov.b32 	%r265, -1;
	// begin inline asm
	shfl.sync.down.b32 %r246, %r247, %r263, %r217, %r265;
	// end inline asm
	// begin inline asm
	shfl.sync.down.b32 %r251, %r252, %r263, %r217, %r265;
	// end inline asm
	mov.b64 	{%r257, %r262}, %rd403;
	// begin inline asm
	shfl.sync.down.b32 %r256, %r257, %r263, %r217, %r265;
	// end inline asm
	// begin inline asm
	shfl.sync.down.b32 %r261, %r262, %r263, %r217, %r265;
	// end inline asm
	mov.b64 	%rd47, {%r256, %r261};
	cvt.u16.u32 	%rs37, %r246;
	add.s32 	%r267, %r198, 4;
	setp.gt.s32 	%p248, %r267, %r217;
	@%p248 bra 	$L__BB14_55;
	and.b16  	%rs302, %rs395, 255;
	setp.eq.s16 	%p249, %rs302, 0;
	and.b16  	%rs303, %rs37, 255;
	setp.eq.s16 	%p250, %rs303, 0;
	or.pred  	%p251, %p249, %p250;
	@%p251 bra 	$L__BB14_54;
	min.s64 	%rd403, %rd47, %rd403;
	mov.b16 	%rs395, 1;
	bra.uni 	$L__BB14_55;
$L__BB14_54:
	setp.eq.s16 	%p252, %rs302, 0;
	selp.b16 	%rs395, %rs37, %rs395, %p252;
	selp.b64 	%rd403, %rd47, %rd403, %p252;
$L__BB14_55:
	cvt.u32.u16 	%r288, %rs395;
	and.b32  	%r269, %r288, 255;
	mov.b32 	%r285, 8;
	mov.b32 	%r287, -1;
	// begin inline asm
	shfl.sync.down.b32 %r268, %r269, %r285, %r217, %r287;
	// end inline asm
	// begin inline asm
	shfl.sync.down.b32 %r273, %r274, %r285, %r217, %r287;
	// end inline asm
	mov.b64 	{%r279, %r284}, %rd403;
	// begin inline asm
	shfl.sync.down.b32 %r278, %r279, %r285, %r217, %r287;
	// end inline asm
	// begin inline asm
	shfl.sync.down.b32 %r283, %r284, %r285, %r217, %r287;
	// end inline asm
	mov.b64 	%rd51, {%r278, %r283};
	cvt.u16.u32 	%rs40, %r268;
	add.s32 	%r289, %r198, 8;
	setp.gt.s32 	%p253, %r289, %r217;
	@%p253 bra 	$L__BB14_59;
	and.b16  	%rs306, %rs395, 255;
	setp.eq.s16 	%p254, %rs306, 0;
	and.b16  	%rs307, %rs40, 255;
	setp.eq.s16 	%p255, %rs307, 0;
	or.pred  	%p256, %p254, %p255;
	@%p256 bra 	$L__BB14_58;
	min.s64 	%rd403, %rd51, %rd403;
	mov.b16 	%rs395, 1;
	bra.uni 	$L__BB14_59;
$L__BB14_58:
	setp.eq.s16 	%p257, %rs306, 0;
	selp.b16 	%rs395, %rs40, %rs395, %p257;
	selp.b64 	%rd403, %rd51, %rd403, %p257;
$L__BB14_59:
	cvt.u32.u16 	%r310, %rs395;
	and.b32  	%r291, %r310, 255;
	mov.b32 	%r307, 16;
	mov.b32 	%r309, -1;
	// begin inline asm
	shfl.sync.down.b32 %r290, %r291, %r307, %r217, %r309;
	// end inline asm
	// begin inline asm
	shfl.sync.down.b32 %r295, %r296, %r307, %r217, %r309;
	// end inline asm
	mov.b64 	{%r301, %r306}, %rd403;
	// begin inline asm
	shfl.sync.down.b32 %r300, %r301, %r307, %r217, %r309;
	// end inline asm
	// begin inline asm
	shfl.sync.down.b32 %r305, %r306, %r307, %r217, %r309;
	// end inline asm
	mov.b64 	%rd55, {%r300, %r305};
	cvt.u16.u32 	%rs43, %r290;
	add.s32 	%r311, %r198, 16;
	setp.gt.s32 	%p258, %r311, %r217;
	@%p258 bra 	$L__BB14_63;
	and.b16  	%rs310, %rs395, 255;
	setp.eq.s16 	%p259, %rs310, 0;
	and.b16  	%rs311, %rs43, 255;
	setp.eq.s16 	%p260, %rs311, 0;
	or.pred  	%p261, %p259, %p260;
	@%p261 bra 	$L__BB14_62;
	min.s64 	%rd403, %rd55, %rd403;
	mov.b16 	%rs395, 1;
	bra.uni 	$L__BB14_63;
$L__BB14_62:
	setp.eq.s16 	%p262, %rs310, 0;
	selp.b16 	%rs395, %rs43, %rs395, %p262;
	selp.b64 	%rd403, %rd55, %rd403, %p262;
$L__BB14_63:
	setp.ne.s32 	%p263, %r198, 0;
	@%p263 bra 	$L__BB14_65;
	shr.u32 	%r312, %r2, 1;
	and.b32  	%r313, %r312, 496;
	mov.u32 	%r314, _ZZN3cub18CUB_300001_SM_10006detail6reduce28DeviceReduceSingleTileKernelINS2_10policy_hubIN4cuda3std3__45tupleIJblEEEyN6thrust24THRUST_300001_SM_1000_NS8cuda_cub9__find_if7functorIS9_EEE10Policy1000ENSB_12zip_iteratorINS8_IJNSD_26transform_input_iterator_tIbNSC_6detail35transform_pair_of_input_iterators_tIbNSB_6detail15normal_iteratorINSB_10device_ptrIfEEEENSB_17constant_iteratorIfNSB_11use_defaultESS_EENS7_8equal_toIfEEEENS7_10__not_fn_tINS7_10__identityEEEEENSB_17counting_iteratorIlSS_SS_SS_EEEEEEEPS9_ySF_S9_S9_SY_EEvT0_T1_T2_T3_T4_T6_E12temp_storage;
	add.s32 	%r315, %r314, %r313;
	st.shared.u8 	[%r315+8], %rs395;
	st.shared.u64 	[%r315+16], %rd403;
$L__BB14_65:
	bar.sync 	0;
	setp.ne.s32 	%p264, %r2, 0;
	@%p264 bra 	$L__BB14_124;
	setp.lt.u64 	%p265, %rd122, 33;
	@%p265 bra 	$L__BB14_68;
	ld.shared.u8 	%rs314, [_ZZN3cub18CUB_300001_SM_10006detail6reduce28DeviceReduceSingleTileKernelINS2_10policy_hubIN4cuda3std3__45tupleIJblEEEyN6thrust24THRUST_300001_SM_1000_NS8cuda_cub9__find_if7functorIS9_EEE10Policy1000ENSB_12zip_iteratorINS8_IJNSD_26transform_input_iterator_tIbNSC_6detail35transform_pair_of_input_iterators_tIbNSB_6detail15normal_iteratorINSB_10device_ptrIfEEEENSB_17constant_iteratorIfNSB_11use_defaultESS_EENS7_8equal_toIfEEEENS7_10__not_fn_tINS7_10__identityEEEEENSB_17counting_iteratorIlSS_SS_SS_EEEEEEEPS9_ySF_S9_S9_SY_EEvT0_T1_T2_T3_T4_T6_E12temp_storage+24];
	ld.shared.u64 	%rd343, [_ZZN3cub18CUB_300001_SM_10006detail6reduce28DeviceReduceSingleTileKernelINS2_10policy_hubIN4cuda3std3__45tupleIJblEEEyN6thrust24THRUST_300001_SM_1000_NS8cuda_cub9__find_if7functorIS9_EEE10Policy1000ENSB_12zip_iteratorINS8_IJNSD_26transform_input_iterator_tIbNSC_6detail35transform_pair_of_input_iterators_tIbNSB_6detail15normal_iteratorINSB_10device_ptrIfEEEENSB_17constant_iteratorIfNSB_11use_defaultESS_EENS7_8equal_toIfEEEENS7_10__not_fn_tINS7_10__identityEEEEENSB_17counting_iteratorIlSS_SS_SS_EEEEEEEPS9_ySF_S9_S9_SY_EEvT0_T1_T2_T3_T4_T6_E12temp_storage+32];
	and.b16  	%rs315, %rs395, 255;
	setp.eq.s16 	%p266, %rs315, 0;
	setp.eq.s16 	%p267, %rs314, 0;
	min.s64 	%rd344, %rd343, %rd403;
	selp.b16 	%rs316, %rs395, 1, %p267;
	selp.b16 	%rs395, %rs314, %rs316, %p266;
	selp.b64 	%rd345, %rd403, %rd344, %p267;
	selp.b64 	%rd403, %rd343, %rd345, %p266;
$L__BB14_68:
	setp.lt.u64 	%p268, %rd122, 65;
	@%p268 bra 	$L__BB14_70;
	ld.shared.u8 	%rs317, [_ZZN3cub18CUB_300001_SM_10006detail6reduce28DeviceReduceSingleTileKernelINS2_10policy_hubIN4cuda3std3__45tupleIJblEEEyN6thrust24THRUST_300001_SM_1000_NS8cuda_cub9__find_if7functorIS9_EEE10Policy1000ENSB_12zip_iteratorINS8_IJNSD_26transform_input_iterator_tIbNSC_6detail35transform_pair_of_input_iterators_tIbNSB_6detail15normal_iteratorINSB_10device_ptrIfEEEENSB_17constant_iteratorIfNSB_11use_defaultESS_EENS7_8equal_toIfEEEENS7_10__not_fn_tINS7_10__identityEEEEENSB_17counting_iteratorIlSS_SS_SS_EEEEEEEPS9_ySF_S9_S9_SY_EEvT0_T1_T2_T3_T4_T6_E12temp_storage+40];
	ld.shared.u64 	%rd346, [_ZZN3cub18CUB_300001_SM_10006detail6reduce28DeviceReduceSingleTileKernelINS2_10policy_hubIN4cuda3std3__45tupleIJblEEEyN6thrust24THRUST_300001_SM_1000_NS8cuda_cub9__find_if7functorIS9_EEE10Policy1000ENSB_12zip_iteratorINS8_IJNSD_26transform_input_iterator_tIbNSC_6detail35transform_pair_of_input_iterators_tIbNSB_6detail15normal_iteratorINSB_10device_ptrIfEEEENSB_17constant_iteratorIfNSB_11use_defaultESS_EENS7_8equal_toIfEEEENS7_10__not_fn_tINS7_10__identityEEEEENSB_17counting_iteratorIlSS_SS_SS_EEEEEEEPS9_ySF_S9_S9_SY_EEvT0_T1_T2_T3_T4_T6_E12temp_storage+48];
	and.b16  	%rs318, %rs395, 255;
	setp.eq.s16 	%p269, %rs318, 0;
	setp.eq.s16 	%p270, %rs317, 0;
	min.s64 	%rd347, %rd346, %rd403;
	selp.b16 	%rs319, %rs395, 1, %p270;
	selp.b16 	%rs395, %rs317, %rs319, %p269;
	selp.b64 	%rd348, %rd403, %rd347, %p270;
	selp.b64 	%rd403, %rd346, %rd348, %p269;
$L__BB14_70:
	setp.lt.u64 	%p271, %rd122, 97;
	@%p271 bra 	$L__BB14_72;
	ld.shared.u8 	%rs320, [_ZZN3cub18CUB_300001_SM_10006detail6reduce28DeviceReduceSingleTileKernelINS2_10policy_hubIN4cuda3std3__45tupleIJblEEEyN6thrust24THRUST_300001_SM_1000_NS8cuda_cub9__find_if7functorIS9_EEE10Policy1000ENSB_12zip_iteratorINS8_IJNSD_26transform_input_iterator_tIbNSC_6detail35transform_pair_of_input_iterators_tIbNSB_6detail15normal_iteratorINSB_10device_ptrIfEEEENSB_17constant_iteratorIfNSB_11use_defaultESS_EENS7_8equal_toIfEEEENS7_10__not_fn_tINS7_10__identityEEEEENSB_17counting_iteratorIlSS_SS_SS_EEEEEEEPS9_ySF_S9_S9_SY_EEvT0_T1_T2_T3_T4_T6_E12temp_storage+56];
	ld.shared.u64 	%rd349, [_ZZN3cub18CUB_300001_SM_10006detail6reduce28DeviceReduceSingleTileKernelINS2_10policy_hubIN4cuda3std3__45tupleIJblEEEyN6thrust24THRUST_300001_SM_1000_NS8cuda_cub9__find_if7functorIS9_EEE10Policy1000ENSB_12zip_iteratorINS8_IJNSD_26transform_input_iterator_tIbNSC_6detail35transform_pair_of_input_iterators_tIbNSB_6detail15normal_iteratorINSB_10device_ptrIfEEEENSB_17constant_iteratorIfNSB_11use_defaultESS_EENS7_8equal_toIfEEEENS7_10__not_fn_tINS7_10__identityEEEEENSB_17counting_iteratorIlSS_SS_SS_EEEEEEEPS9_ySF_S9_S9_SY_EEvT0_T1_T2_T3_T4_T6_E12temp_storage+64];
	and.b16  	%rs321, %rs395, 255;
	setp.eq.s16 	%p272, %rs321, 0;
	setp.eq.s16 	%p273, %rs320, 0;
	min.s64 	%rd350, %rd349, %rd403;
	selp.b16 	%rs322, %rs395, 1, %p273;
	selp.b16 	%rs395, %rs320, %rs322, %p272;
	selp.b64 	%rd351, %rd403, %rd350, %p273;
	selp.b64 	%rd403, %rd349, %rd351, %p272;
$L__BB14_72:
	setp.lt.u64 	%p274, %rd122, 129;
	@%p274 bra 	$L__BB14_74;
	ld.shared.u8 	%rs323, [_ZZN3cub18CUB_300001_SM_10006detail6reduce28DeviceReduceSingleTileKernelINS2_10policy_hubIN4cuda3std3__45tupleIJblEEEyN6thrust24THRUST_300001_SM_1000_NS8cuda_cub9__find_if7functorIS9_EEE10Policy1000ENSB_12zip_iteratorINS8_IJNSD_26transform_input_iterator_tIbNSC_6detail35transform_pair_of_input_iterators_tIbNSB_6detail15normal_iteratorINSB_10device_ptrIfEEEENSB_17constant_iteratorIfNSB_11use_defaultESS_EENS7_8equal_toIfEEEENS7_10__not_fn_tINS7_10__identityEEEEENSB_17counting_iteratorIlSS_SS_SS_EEEEEEEPS9_ySF_S9_S9_SY_EEvT0_T1_T2_T3_T4_T6_E12temp_storage+72];
	ld.shared.u64 	%rd352, [_ZZN3cub18CUB_300001_SM_10006detail6reduce28DeviceReduceSingleTileKernelINS2_10policy_hubIN4cuda3std3__45tupleIJblEEEyN6thrust24THRUST_300001_SM_1000_NS8cuda_cub9__find_if7functorIS9_EEE10Policy1000ENSB_12zip_iteratorINS8_IJNSD_26transform_input_iterator_tIbNSC_6detail35transform_pair_of_input_iterators_tIbNSB_6detail15normal_iteratorINSB_10device_ptrIfEEEENSB_17constant_iteratorIfNSB_11use_defaultESS_EENS7_8equal_toIfEEEENS7_10__not_fn_tINS7_10__identityEEEEENSB_17counting_iteratorIlSS_SS_SS_EEEEEEEPS9_ySF_S9_S9_SY_EEvT0_T1_T2_T3_T4_T6_E12temp_storage+80];
	and.b16  	%rs324, %rs395, 255;
	setp.eq.s16 	%p275, %rs324, 0;
	setp.eq.s16 	%p276, %rs323, 0;
	min.s64 	%rd353, %rd352, %rd403;
	selp.b16 	%rs325, %rs395, 1, %p276;
	selp.b16 	%rs395, %rs323, %rs325, %p275;
	selp.b64 	%rd354, %rd403, %rd353, %p276;
	selp.b64 	%rd403, %rd352, %rd354, %p275;
$L__BB14_74:
	setp.lt.u64 	%p277, %rd122, 161;
	@%p277 bra 	$L__BB14_76;
	ld.shared.u8 	%rs326, [_ZZN3cub18CUB_300001_SM_10006detail6reduce28DeviceReduceSingleTileKernelINS2_10policy_hubIN4cuda3std3__45tupleIJblEEEyN6thrust24THRUST_300001_SM_1000_NS8cuda_cub9__find_if7functorIS9_EEE10Policy1000ENSB_12zip_iteratorINS8_IJNSD_26transform_input_iterator_tIbNSC_6detail35transform_pair_of_input_iterators_tIbNSB_6detail15normal_iteratorINSB_10device_ptrIfEEEENSB_17constant_iteratorIfNSB_11use_defaultESS_EENS7_8equal_toIfEEEENS7_10__not_fn_tINS7_10__identityEEEEENSB_17counting_iteratorIlSS_SS_SS_EEEEEEEPS9_ySF_S9_S9_SY_EEvT0_T1_T2_T3_T4_T6_E12temp_storage+88];
	ld.shared.u64 	%rd355, [_ZZN3cub18CUB_300001_SM_10006detail6reduce28DeviceReduceSingleTileKernelINS2_10policy_hubIN4cuda3std3__45tupleIJblEEEyN6thrust24THRUST_300001_SM_1000_NS8cuda_cub9__find_if7functorIS9_EEE10Policy1000ENSB_12zip_iteratorINS8_IJNSD_26transform_input_iterator_tIbNSC_6detail35transform_pair_of_input_iterators_tIbNSB_6detail15normal_iteratorINSB_10device_ptrIfEEEENSB_17constant_iteratorIfNSB_11use_defaultESS_EENS7_8equal_toIfEEEENS7_10__not_fn_tINS7_10__identityEEEEENSB_17counting_iteratorIlSS_SS_SS_EEEEEEEPS9_ySF_S9_S9_SY_EEvT0_T1_T2_T3_T4_T6_E12temp_storage+96];
	and.b16  	%rs327, %rs395, 255;
	setp.eq.s16 	%p278, %rs327, 0;
	setp.eq.s16 	%p279, %rs326, 0;
	min.s64 	%rd356, %rd355, %rd403;
	selp.b16 	%rs328, %rs395, 1, %p279;
	selp.b16 	%rs395, %rs326, %rs328, %p278;
	selp.b64 	%rd357, %rd403, %rd356, %p279;
	selp.b64 	%rd403, %rd355, %rd357, %p278;
$L__BB14_76:
	setp.lt.u64 	%p280, %rd122, 193;
	@%p280 bra 	$L__BB14_78;
	ld.shared.u8 	%rs329, [_ZZN3cub18CUB_300001_SM_10006detail6reduce28DeviceReduceSingleTileKernelINS2_10policy_hubIN4cuda3std3__45tupleIJblEEEyN6thrust24THRUST_300001_SM_1000_NS8cuda_cub9__find_if7functorIS9_EEE10Policy1000ENSB_12zip_iteratorINS8_IJNSD_26transform_input_iterator_tIbNSC_6detail35transform_pair_of_input_iterators_tIbNSB_6detail15normal_iteratorINSB_10device_ptrIfEEEENSB_17constant_iteratorIfNSB_11use_defaultESS_EENS7_8equal_toIfEEEENS7_10__not_fn_tINS7_10__identityEEEEENSB_17counting_iteratorIlSS_SS_SS_EEEEEEEPS9_ySF_S9_S9_SY_EEvT0_T1_T2_T3_T4_T6_E12temp_storage+104];
	ld.shared.u64 	%rd358, [_ZZN3cub18CUB_300001_SM_10006detail6reduce28DeviceReduceSingleTileKernelINS2_10policy_hubIN4cuda3std3__45tupleIJblEEEyN6thrust24THRUST_300001_SM_1000_NS8cuda_cub9__find_if7functorIS9_EEE10Policy1000ENSB_12zip_iteratorINS8_IJNSD_26transform_input_iterator_tIbNSC_6detail35transform_pair_of_input_iterators_tIbNSB_6detail15normal_iteratorINSB_10device_ptrIfEEEENSB_17constant_iteratorIfNSB_11use_defaultESS_EENS7_8equal_toIfEEEENS7_10__not_fn_tINS7_10__identityEEEEENSB_17counting_iteratorIlSS_SS_SS_EEEEEEEPS9_ySF_S9_S9_SY_EEvT0_T1_T2_T3_T4_T6_E12temp_storage+112];
	and.b16  	%rs330, %rs395, 255;
	setp.eq.s16 	%p281, %rs330, 0;
	setp.eq.s16 	%p282, %rs329, 0;
	min.s64 	%rd359, %rd358, %rd403;
	selp.b16 	%rs331, %rs395, 1, %p282;
	selp.b16 	%rs395, %rs329, %rs331, %p281;
	selp.b64 	%rd360, %rd403, %rd359, %p282;
	selp.b64 	%rd403, %rd358, %rd360, %p281;
$L__BB14_78:
	setp.lt.u64 	%p283, %rd122, 225;
	@%p283 bra 	$L__BB14_124;
	ld.shared.u8 	%rs332, [_ZZN3cub18CUB_300001_SM_10006detail6reduce28DeviceReduceSingleTileKernelINS2_10policy_hubIN4cuda3std3__45tupleIJblEEEyN6thrust24THRUST_300001_SM_1000_NS8cuda_cub9__find_if7functorIS9_EEE10Policy1000ENSB_12zip_iteratorINS8_IJNSD_26transform_input_iterator_tIbNSC_6detail35transform_pair_of_input_iterators_tIbNSB_6detail15normal_iteratorINSB_10device_ptrIfEEEENSB_17constant_iteratorIfNSB_11use_defaultESS_EENS7_8equal_toIfEEEENS7_10__not_fn_tINS7_10__identityEEEEENSB_17counting_iteratorIlSS_SS_SS_EEEEEEEPS9_ySF_S9_S9_SY_EEvT0_T1_T2_T3_T4_T6_E12temp_storage+120];
	ld.shared.u64 	%rd361, [_ZZN3cub18CUB_300001_SM_10006detail6reduce28DeviceReduceSingleTileKernelINS2_10policy_hubIN4cuda3std3__45tupleIJblEEEyN6thrust24THRUST_300001_SM_1000_NS8cuda_cub9__find_if7functorIS9_EEE10Policy1000ENSB_12zip_iteratorINS8_IJNSD_26transform_input_iterator_tIbNSC_6detail35transform_pair_of_input_iterators_tIbNSB_6detail15normal_iteratorINSB_10device_ptrIfEEEENSB_17constant_iteratorIfNSB_11use_defaultESS_EENS7_8equal_toIfEEEENS7_10__not_fn_tINS7_10__identityEEEEENSB_17counting_iteratorIlSS_SS_SS_EEEEEEEPS9_ySF_S9_S9_SY_EEvT0_T1_T2_T3_T4_T6_E12temp_storage+128];
	and.b16  	%rs333, %rs395, 255;
	setp.eq.s16 	%p284, %rs333, 0;
	setp.eq.s16 	%p285, %rs332, 0;
	min.s64 	%rd362, %rd361, %rd403;
	selp.b16 	%rs334, %rs395, 1, %p285;
	selp.b16 	%rs395, %rs332, %rs334, %p284;
	selp.b64 	%rd363, %rd403, %rd362, %p285;
	selp.b64 	%rd403, %rd361, %rd363, %p284;
	bra.uni 	$L__BB14_124;
$L__BB14_80:
	mov.u32 	%r21, %tid.x;
	cvt.u64.u32 	%rd72, %r21;
	mul.wide.u32 	%rd126, %r21, 4;
	add.s64 	%rd73, %rd2, %rd126;
	ld.global.f32 	%f7, [%rd73];
	setp.eq.f32 	%p3, %f7, %f6;
	add.s32 	%r61, %r21, 256;
	cvt.u64.u32 	%rd127, %r61;
	ld.global.f32 	%f8, [%rd73+1024];
	setp.eq.f32 	%p4, %f8, %f6;
	add.s32 	%r62, %r21, 512;
	cvt.u64.u32 	%rd128, %r62;
	add.s64 	%rd129, %rd121, %rd128;
	ld.global.f32 	%f10, [%rd73+2048];
	setp.eq.f32 	%p5, %f10, %f6;
	add.s64 	%rd130, %rd129, 256;
	ld.global.f32 	%f11, [%rd73+3072];
	setp.neu.f32 	%p7, %f11, %f6;
	and.pred  	%p9, %p3, %p4;
	selp.b64 	%rd131, %rd127, %rd72, %p3;
	add.s64 	%rd132, %rd121, %rd131;
	min.s64 	%rd133, %rd129, %rd132;
	and.pred  	%p10, %p9, %p5;
	selp.b64 	%rd134, %rd132, %rd133, %p5;
	selp.b64 	%rd135, %rd129, %rd134, %p9;
	min.s64 	%rd136, %rd130, %rd135;
	not.pred 	%p11, %p10;
	or.pred  	%p12, %p11, %p7;
	selp.u16 	%rs395, 1, 0, %p12;
	selp.b64 	%rd137, %rd136, %rd135, %p7;
	selp.b64 	%rd403, %rd130, %rd137, %p10;
	add.s64 	%rd75, %rd122, -1024;
	setp.lt.u64 	%p13, %rd75, 1024;
	mov.b64 	%rd423, 1024;
	@%p13 bra 	$L__BB14_88;
	mov.b64 	%rd423, 1024;
$L__BB14_82:
	add.s64 	%rd139, %rd423, %rd72;
	shl.b64 	%rd140, %rd423, 2;
	add.s64 	%rd141, %rd73, %rd140;
	add.s64 	%rd78, %rd139, %rd121;
	ld.global.f32 	%f2, [%rd141];
	ld.global.f32 	%f3, [%rd141+1024];
	ld.global.f32 	%f4, [%rd141+2048];
	ld.global.f32 	%f5, [%rd141+3072];
	and.b16  	%rs115, %rs395, 255;
	setp.eq.s16 	%p14, %rs115, 0;
	@%p14 bra 	$L__BB14_85;
	setp.eq.f32 	%p15, %f2, %f6;
	@%p15 bra 	$L__BB14_86;
	min.s64 	%rd403, %rd78, %rd403;
	mov.b16 	%rs395, 1;
	bra.uni 	$L__BB14_86;
$L__BB14_85:
	setp.neu.f32 	%p16, %f2, %f6;
	selp.u16 	%rs395, 1, 0, %p16;
	mov.u64 	%rd403, %rd78;
$L__BB14_86:
	add.s64 	%rd142, %rd78, 256;
	add.s64 	%rd143, %rd78, 512;
	add.s64 	%rd144, %rd78, 768;
	setp.neu.f32 	%p17, %f5, %f6;
	setp.neu.f32 	%p18, %f4, %f6;
	setp.neu.f32 	%p19, %f3, %f6;
	and.b16  	%rs117, %rs395, 255;
	setp.eq.s16 	%p20, %rs117, 0;
	min.s64 	%rd145, %rd142, %rd403;
	selp.b16 	%rs118, 1, %rs395, %p19;
	selp.u16 	%rs119, 1, 0, %p19;
	selp.b16 	%rs120, %rs119, %rs118, %p20;
	and.b16  	%rs121, %rs120, 255;
	selp.b64 	%rd146, %rd145, %rd403, %p19;
	selp.b64 	%rd147, %rd142, %rd146, %p20;
	setp.eq.s16 	%p21, %rs121, 0;
	min.s64 	%rd148, %rd143, %rd147;
	selp.b16 	%rs122, 1, %rs120, %p18;
	selp.u16 	%rs123, 1, 0, %p18;
	selp.b16 	%rs124, %rs123, %rs122, %p21;
	and.b16  	%rs125, %rs124, 255;
	selp.b64 	%rd149, %rd148, %rd147, %p18;
	selp.b64 	%rd150, %rd143, %rd149, %p21;
	setp.eq.s16 	%p22, %rs125, 0;
	min.s64 	%rd151, %rd144, %rd150;
	selp.b16 	%rs126, 1, %rs124, %p17;
	selp.u16 	%rs127, 1, 0, %p17;
	selp.b16 	%rs395, %rs127, %rs126, %p22;
	selp.b64 	%rd152, %rd151, %rd150, %p17;
	selp.b64 	%rd403, %rd144, %rd152, %p22;
	sub.s64 	%rd153, %rd122, %rd423;
	setp.lt.u64 	%p23, %rd153, 1024;
	@%p23 bra 	$L__BB14_100;
	add.s64 	%rd423, %rd423, 1024;
	setp.le.u64 	%p24, %rd423, %rd75;
	@%p24 bra 	$L__BB14_82;
$L__BB14_88:
	setp.le.u64 	%p25, %rd122, %rd423;
	cvt.u32.u64 	%r63, %rd423;
	cvt.u32.u64 	%r64, %rd122;
	sub.s32 	%r65, %r64, %r63;
	setp.ge.s32 	%p26, %r21, %r65;
	or.pred  	%p27, %p25, %p26;
	@%p27 bra 	$L__BB14_100;
	not.b32 	%r68, %r21;
	add.s32 	%r69, %r68, %r64;
	sub.s32 	%r22, %r69, %r63;
	shr.u32 	%r71, %r22, 8;
	add.s32 	%r23, %r71, 1;
	and.b32  	%r24, %r23, 7;
	setp.lt.u32 	%p28, %r22, 1792;
	mov.u32 	%r436, %r21;
	@%p28 bra 	$L__BB14_92;
	and.b32  	%r72, %r23, 33554424;
	neg.s32 	%r434, %r72;
	mov.u32 	%r436, %r21;
$L__BB14_91:
	.pragma "nounroll";
	cvt.u64.u32 	%rd155, %r436;
	add.s64 	%rd156, %rd423, %rd155;
	shl.b64 	%rd157, %rd156, 2;
	add.s64 	%rd158, %rd2, %rd157;
	add.s64 	%rd159, %rd156, %rd121;
	ld.global.f32 	%f12, [%rd158];
	setp.neu.f32 	%p29, %f12, %f6;
	selp.u16 	%rs129, 1, 0, %p29;
	and.b16  	%rs130, %rs395, 255;
	setp.ne.s16 	%p31, %rs130, 0;
	and.pred  	%p32, %p31, %p29;
	min.s64 	%rd160, %rd159, %rd403;
	setp.eq.s16 	%p33, %rs130, 0;
	selp.b16 	%rs131, %rs129, %rs395, %p33;
	selp.b64 	%rd161, %rd159, %rd403, %p33;
	selp.b16 	%rs132, 1, %rs131, %p32;
	and.b16  	%rs133, %rs132, 255;
	selp.b64 	%rd162, %rd160, %rd161, %p32;
	add.s64 	%rd163, %rd159, 256;
	ld.global.f32 	%f13, [%rd158+1024];
	setp.neu.f32 	%p34, %f13, %f6;
	selp.u16 	%rs134, 1, 0, %p34;
	setp.ne.s16 	%p36, %rs133, 0;
	and.pred  	%p37, %p36, %p34;
	min.s64 	%rd164, %rd163, %rd162;
	setp.eq.s16 	%p38, %rs133, 0;
	selp.b16 	%rs135, %rs134, %rs132, %p38;
	selp.b64 	%rd165, %rd163, %rd162, %p38;
	selp.b16 	%rs136, 1, %rs135, %p37;
	and.b16  	%rs137, %rs136, 255;
	selp.b64 	%rd166, %rd164, %rd165, %p37;
	add.s64 	%rd167, %rd159, 512;
	ld.global.f32 	%f14, [%rd158+2048];
	setp.neu.f32 	%p39, %f14, %f6;
	selp.u16 	%rs138, 1, 0, %p39;
	setp.ne.s16 	%p41, %rs137, 0;
	and.pred  	%p42, %p41, %p39;
	min.s64 	%rd168, %rd167, %rd166;
	setp.eq.s16 	%p43, %rs137, 0;
	selp.b16 	%rs139, %rs138, %rs136, %p43;
	selp.b64 	%rd169, %rd167, %rd166, %p43;
	selp.b16 	%rs140, 1, %rs139, %p42;
	and.b16  	%rs141, %rs140, 255;
	selp.b64 	%rd170, %rd168, %rd169, %p42;
	add.s64 	%rd171, %rd159, 768;
	ld.global.f32 	%f15, [%rd158+3072];
	setp.neu.f32 	%p44, %f15, %f6;
	selp.u16 	%rs142, 1, 0, %p44;
	setp.ne.s16 	%p46, %rs141, 0;
	and.pred  	%p47, %p46, %p44;
	min.s64 	%rd172, %rd171, %rd170;
	setp.eq.s16 	%p48, %rs141, 0;
	selp.b16 	%rs143, %rs142, %rs140, %p48;
	selp.b64 	%rd173, %rd171, %rd170, %p48;
	selp.b16 	%rs144, 1, %rs143, %p47;
	and.b16  	%rs145, %rs144, 255;
	selp.b64 	%rd174, %rd172, %rd173, %p47;
	add.s64 	%rd175, %rd159, 1024;
	ld.global.f32 	%f16, [%rd158+4096];
	setp.neu.f32 	%p49, %f16, %f6;
	selp.u16 	%rs146, 1, 0, %p49;
	setp.ne.s16 	%p51, %rs145, 0;
	and.pred  	%p52, %p51, %p49;
	min.s64 	%rd176, %rd175, %rd174;
	setp.eq.s16 	%p53, %rs145, 0;
	selp.b16 	%rs147, %rs146, %rs144, %p53;
	selp.b64 	%rd177, %rd175, %rd174, %p53;
	selp.b16 	%rs148, 1, %rs147, %p52;
	and.b16  	%rs149, %rs148, 255;
	selp.b64 	%rd178, %rd176, %rd177, %p52;
	add.s64 	%rd179, %rd159, 1280;
	ld.global.f32 	%f17, [%rd158+5120];
	setp.neu.f32 	%p54, %f17, %f6;
	selp.u16 	%rs150, 1, 0, %p54;
	setp.ne.s16 	%p56, %rs149, 0;
	and.pred  	%p57, %p56, %p54;
	min.s64 	%rd180, %rd179, %rd178;
	setp.eq.s16 	%p58, %rs149, 0;
	selp.b16 	%rs151, %rs150, %rs148, %p58;
	selp.b64 	%rd181, %rd179, %rd178, %p58;
	selp.b16 	%rs152, 1, %rs151, %p57;
	and.b16  	%rs153, %rs152, 255;
	selp.b64 	%rd182, %rd180, %rd181, %p57;
	add.s64 	%rd183, %rd159, 1536;
	ld.global.f32 	%f18, [%rd158+6144];
	setp.neu.f32 	%p59, %f18, %f6;
	selp.u16 	%rs154, 1, 0, %p59;
	setp.ne.s16 	%p61, %rs153, 0;
	and.pred  	%p62, %p61, %p59;
	min.s64 	%rd184, %rd183, %rd182;
	setp.eq.s16 	%p63, %rs153, 0;
	selp.b16 	%rs155, %rs154, %rs152, %p63;
	selp.b64 	%rd185, %rd183, %rd182, %p63;
	selp.b16 	%rs156, 1, %rs155, %p62;
	and.b16  	%rs157, %rs156, 255;
	selp.b64 	%rd186, %rd184, %rd185, %p62;
	add.s64 	%rd187, %rd159, 1792;
	ld.global.f32 	%f19, [%rd158+7168];
	setp.neu.f32 	%p64, %f19, %f6;
	selp.u16 	%rs158, 1, 0, %p64;
	setp.ne.s16 	%p66, %rs157, 0;
	and.pred  	%p67, %p66, %p64;
	min.s64 	%rd188, %rd187, %rd186;
	setp.eq.s16 	%p68, %rs157, 0;
	selp.b16 	%rs159, %rs158, %rs156, %p68;
	selp.b64 	%rd189, %rd187, %rd186, %p68;
	selp.b16 	%rs395, 1, %rs159, %p67;
	selp.b64 	%rd403, %rd188, %rd189, %p67;
	add.s32 	%r436, %r436, 2048;
	add.s32 	%r434, %r434, 8;
	setp.ne.s32 	%p69, %r434, 0;
	@%p69 bra 	$L__BB14_91;
$L__BB14_92:
	setp.eq.s32 	%p70, %r24, 0;
	@%p70 bra 	$L__BB14_100;
	setp.lt.u32 	%p71, %r24, 4;
	@%p71 bra 	$L__BB14_95;
	cvt.u64.u32 	%rd191, %r436;
	add.s64 	%rd192, %rd423, %rd191;
	shl.b64 	%rd193, %rd192, 2;
	add.s64 	%rd194, %rd2, %rd193;
	add.s64 	%rd195, %rd192, %rd121;
	ld.global.f32 	%f20, [%rd194];
	setp.neu.f32 	%p72, %f20, %f6;
	selp.u16 	%rs161, 1, 0, %p72;
	and.b16  	%rs162, %rs395, 255;
	setp.ne.s16 	%p74, %rs162, 0;
	and.pred  	%p75, %p74, %p72;
	min.s64 	%rd196, %rd195, %rd403;
	setp.eq.s16 	%p76, %rs162, 0;
	selp.b16 	%rs163, %rs161, %rs395, %p76;
	selp.b64 	%rd197, %rd195, %rd403, %p76;
	selp.b16 	%rs164, 1, %rs163, %p75;
	and.b16  	%rs165, %rs164, 255;
	selp.b64 	%rd198, %rd196, %rd197, %p75;
	add.s32 	%r73, %r436, 256;
	cvt.u64.u32 	%rd199, %r73;
	add.s64 	%rd200, %rd423, %rd199;
	add.s64 	%rd201, %rd200, %rd121;
	ld.global.f32 	%f21, [%rd194+1024];
	setp.neu.f32 	%p77, %f21, %f6;
	selp.u16 	%rs166, 1, 0, %p77;
	setp.ne.s16 	%p79, %rs165, 0;
	and.pred  	%p80, %p79, %p77;
	min.s64 	%rd202, %rd201, %rd198;
	setp.eq.s16 	%p81, %rs165, 0;
	selp.b16 	%rs167, %rs166, %rs164, %p81;
	selp.b64 	%rd203, %rd201, %rd198, %p81;
	selp.b16 	%rs168, 1, %rs167, %p80;
	and.b16  	%rs169, %rs168, 255;
	selp.b64 	%rd204, %rd202, %rd203, %p80;
	add.s32 	%r74, %r436, 512;
	cvt.u64.u32 	%rd205, %r74;
	add.s64 	%rd206, %rd423, %rd205;
	add.s64 	%rd207, %rd206, %rd121;
	ld.global.f32 	%f22, [%rd194+2048];
	setp.neu.f32 	%p82, %f22, %f6;
	selp.u16 	%rs170, 1, 0, %p82;
	setp.ne.s16 	%p84, %rs169, 0;
	and.pred  	%p85, %p84, %p82;
	min.s64 	%rd208, %rd207, %rd204;
	setp.eq.s16 	%p86, %rs169, 0;
	selp.b16 	%rs171, %rs170, %rs168, %p86;
	selp.b64 	%rd209, %rd207, %rd204, %p86;
	selp.b16 	%rs172, 1, %rs171, %p85;
	and.b16  	%rs173, %rs172, 255;
	selp.b64 	%rd210, %rd208, %rd209, %p85;
	add.s32 	%r75, %r436, 768;
	cvt.u64.u32 	%rd211, %r75;
	add.s64 	%rd212, %rd423, %rd211;
	add.s64 	%rd213, %rd212, %rd121;
	ld.global.f32 	%f23, [%rd194+3072];
	setp.neu.f32 	%p87, %f23, %f6;
	selp.u16 	%rs174, 1, 0, %p87;
	setp.ne.s16 	%p89, %rs173, 0;
	and.pred  	%p90, %p89, %p87;
	min.s64 	%rd214, %rd213, %rd210;
	setp.eq.s16 	%p91, %rs173, 0;
	selp.b16 	%rs175, %rs174, %rs172, %p91;
	selp.b64 	%rd215, %rd213, %rd210, %p91;
	selp.b16 	%rs395, 1, %rs175, %p90;
	selp.b64 	%rd403, %rd214, %rd215, %p90;
	add.s32 	%r436, %r436, 1024;
$L__BB14_95:
	and.b32  	%r76, %r23, 3;
	setp.eq.s32 	%p92, %r76, 0;
	@%p92 bra 	$L__BB14_100;
	setp.eq.s32 	%p93, %r76, 1;
	@%p93 bra 	$L__BB14_98;
	cvt.u64.u32 	%rd217, %r436;
	add.s64 	%rd218, %rd423, %rd217;
	shl.b64 	%rd219, %rd218, 2;
	add.s64 	%rd220, %rd2, %rd219;
	add.s64 	%rd221, %rd218, %rd121;
	ld.global.f32 	%f24, [%rd220];
	setp.neu.f32 	%p94, %f24, %f6;
	selp.u16 	%rs177, 1, 0, %p94;
	and.b16  	%rs178, %rs395, 255;
	setp.ne.s16 	%p96, %rs178, 0;
	and.pred  	%p97, %p96, %p94;
	min.s64 	%rd222, %rd221, %rd403;
	setp.eq.s16 	%p98, %rs178, 0;
	selp.b16 	%rs179, %rs177, %rs395, %p98;
	selp.b64 	%rd223, %rd221, %rd403, %p98;
	selp.b16 	%rs180, 1, %rs179, %p97;
	and.b16  	%rs181, %rs180, 255;
	selp.b64 	%rd224, %rd222, %rd223, %p97;
	add.s32 	%r77, %r436, 256;
	cvt.u64.u32 	%rd225, %r77;
	add.s64 	%rd226, %rd423, %rd225;
	add.s64 	%rd227, %rd226, %rd121;
	ld.global.f32 	%f25, [%rd220+1024];
	setp.neu.f32 	%p99, %f25, %f6;
	selp.u16 	%rs182, 1, 0, %p99;
	setp.ne.s16 	%p101, %rs181, 0;
	and.pred  	%p102, %p101, %p99;
	min.s64 	%rd228, %rd227, %rd224;
	setp.eq.s16 	%p103, %rs181, 0;
	selp.b16 	%rs183, %rs182, %rs180, %p103;
	selp.b64 	%rd229, %rd227, %rd224, %p103;
	selp.b16 	%rs395, 1, %rs183, %p102;
	selp.b64 	%rd403, %rd228, %rd229, %p102;
	add.s32 	%r436, %r436, 512;
$L__BB14_98:
	and.b32  	%r78, %r22, 256;
	setp.ne.s32 	%p104, %r78, 0;
	@%p104 bra 	$L__BB14_100;
	cvt.u64.u32 	%rd230, %r436;
	add.s64 	%rd231, %rd423, %rd230;
	shl.b64 	%rd232, %rd231, 2;
	add.s64 	%rd233, %rd2, %rd232;
	add.s64 	%rd234, %rd231, %rd121;
	ld.global.f32 	%f26, [%rd233];
	setp.neu.f32 	%p105, %f26, %f6;
	selp.u16 	%rs184, 1, 0, %p105;
	and.b16  	%rs185, %rs395, 255;
	setp.ne.s16 	%p107, %rs185, 0;
	and.pred  	%p108, %p107, %p105;
	min.s64 	%rd235, %rd234, %rd403;
	setp.eq.s16 	%p109, %rs185, 0;
	selp.b16 	%rs186, %rs184, %rs395, %p109;
	selp.b64 	%rd236, %rd234, %rd403, %p109;
	selp.b16 	%rs395, 1, %rs186, %p108;
	selp.b64 	%rd403, %rd235, %rd236, %p108;
$L__BB14_100:
	// begin inline asm
	mov.u32 %r79, %laneid;
	// end inline asm
	cvt.u32.u16 	%r100, %rs395;
	and.b32  	%r81, %r100, 255;
	mov.b32 	%r97, 1;
	mov.b32 	%r98, 31;
	mov.b32 	%r99, -1;
	// begin inline asm
	shfl.sync.down.b32 %r80, %r81, %r97, %r98, %r99;
	// end inline asm
	// begin inline asm
	shfl.sync.down.b32 %r85, %r86, %r97, %r98, %r99;
	// end inline asm
	mov.b64 	{%r91, %r96}, %rd403;
	// begin inline asm
	shfl.sync.down.b32 %r90, %r91, %r97, %r98, %r99;
	// end inline asm
	// begin inline asm
	shfl.sync.down.b32 %r95, %r96, %r97, %r98, %r99;
	// end inline asm
	mov.b64 	%rd97, {%r90, %r95};
	cvt.u16.u32 	%rs77, %r80;
	setp.gt.s32 	%p110, %r79, 30;
	@%p110 bra 	$L__BB14_104;
	and.b16  	%rs187, %rs395, 255;
	setp.eq.s16 	%p111, %rs187, 0;
	and.b16  	%rs188, %rs77, 255;
	setp.eq.s16 	%p112, %rs188, 0;
	or.pred  	%p113, %p111, %p112;
	@%p113 bra 	$L__BB14_103;
	min.s64 	%rd403, %rd97, %rd403;
	mov.b16 	%rs395, 1;
	bra.uni 	$L__BB14_104;
$L__BB14_103:
	setp.eq.s16 	%p114, %rs187, 0;
	selp.b16 	%rs395, %rs77, %rs395, %p114;
	selp.b64 	%rd403, %rd97, %rd403, %p114;
$L__BB14_104:
	cvt.u32.u16 	%r121, %rs395;
	and.b32  	%r102, %r121, 255;
	mov.b32 	%r118, 2;
	mov.b32 	%r119, 31;
	mov.b32 	%r120, -1;
	// begin inline asm
	shfl.sync.down.b32 %r101, %r102, %r118, %r119, %r120;
	// end inline asm
	// begin inline asm
	shfl.sync.down.b32 %r106, %r107, %r118, %r119, %r120;
	// end inline asm
	mov.b64 	{%r112, %r117}, %rd403;
	// begin inline asm
	shfl.sync.down.b32 %r111, %r112, %r118, %r119, %r120;
	// end inline asm
	// begin inline asm
	shfl.sync.down.b32 %r116, %r117, %r118, %r119, %r120;
	// end inline asm
	mov.b64 	%rd101, {%r111, %r116};
	cvt.u16.u32 	%rs80, %r101;
	setp.gt.s32 	%p115, %r79, 29;
	@%p115 bra 	$L__BB14_108;
	and.b16  	%rs191, %rs395, 255;
	setp.eq.s16 	%p116, %rs191, 0;
	and.b16  	%rs192, %rs80, 255;
	setp.eq.s16 	%p117, %rs192, 0;
	or.pred  	%p118, %p116, %p117;
	@%p118 bra 	$L__BB14_107;
	min.s64 	%rd403, %rd101, %rd403;
	mov.b16 	%rs395, 1;
	bra.uni 	$L__BB14_108;
$L__BB14_107:
	setp.eq.s16 	%p119, %rs191, 0;
	selp.b16 	%rs395, %rs80, %rs395, %p119;
	selp.b64 	%rd403, %rd101, %rd403, %p119;
$L__BB14_108:
	cvt.u32.u16 	%r142, %rs395;
	and.b32  	%r123, %r142, 255;
	mov.b32 	%r139, 4;
	mov.b32 	%r140, 31;
	mov.b32 	%r141, -1;
	// begin inline asm
	shfl.sync.down.b32 %r122, %r123, %r139, %r140, %r141;
	// end inline asm
	// begin inline asm
	shfl.sync.down.b32 %r127, %r128, %r139, %r140, %r141;
	// end inline asm
	mov.b64 	{%r133, %r138}, %rd403;
	// begin inline asm
	shfl.sync.down.b32 %r132, %r133, %r139, %r140, %r141;
	// end inline asm
	// begin inline asm
	shfl.sync.down.b32 %r137, %r138, %r139, %r140, %r141;
	// end inline asm
	mov.b64 	%rd105, {%r132, %r137};
	cvt.u16.u32 	%rs83, %r122;
	setp.gt.s32 	%p120, %r79, 27;
	@%p120 bra 	$L__BB14_112;
	and.b16  	%rs195, %rs395, 255;
	setp.eq.s16 	%p121, %rs195, 0;
	and.b16  	%rs196, %rs83, 255;
	setp.eq.s16 	%p122, %rs196, 0;
	or.pred  	%p123, %p121, %p122;
	@%p123 bra 	$L__BB14_111;
	min.s64 	%rd403, %rd105, %rd403;
	mov.b16 	%rs395, 1;
	bra.uni 	$L__BB14_112;
$L__BB14_111:
	setp.eq.s16 	%p124, %rs195, 0;
	selp.b16 	%rs395, %rs83, %rs395, %p124;
	selp.b64 	%rd403, %rd105, %rd403, %p124;
$L__BB14_112:
	cvt.u32.u16 	%r163, %rs395;
	and.b32  	%r144, %r163, 255;
	mov.b32 	%r160, 8;
	mov.b32 	%r161, 31;
	mov.b32 	%r162, -1;
	// begin inline asm
	shfl.sync.down.b32 %r143, %r144, %r160, %r161, %r162;
	// end inline asm
	// begin inline asm
	shfl.sync.down.b32 %r148, %r149, %r160, %r161, %r162;
	// end inline asm
	mov.b64 	{%r154, %r159}, %rd403;
	// begin inline asm
	shfl.sync.down.b32 %r153, %r154, %r160, %r161, %r162;
	// end inline asm
	// begin inline asm
	shfl.sync.down.b32 %r158, %r159, %r160, %r161, %r162;
	// end inline asm
	mov.b64 	%rd109, {%r153, %r158};
	cvt.u16.u32 	%rs86, %r143;
	setp.gt.s32 	%p125, %r79, 23;
	@%p125 bra 	$L__BB14_116;
	and.b16  	%rs199, %rs395, 255;
	setp.eq.s16 	%p126, %rs199, 0;
	and.b16  	%rs200, %rs86, 255;
	setp.eq.s16 	%p127, %rs200, 0;
	or.pred  	%p128, %p126, %p127;
	@%p128 bra 	$L__BB14_115;
	min.s64 	%rd403, %rd109, %rd403;
	mov.b16 	%rs395, 1;
	bra.uni 	$L__BB14_116;
$L__BB14_115:
	setp.eq.s16 	%p129, %rs199, 0;
	selp.b16 	%rs395, %rs86, %rs395, %p129;
	selp.b64 	%rd403, %rd109, %rd403, %p129;
$L__BB14_116:
	cvt.u32.u16 	%r184, %rs395;
	and.b32  	%r165, %r184, 255;
	mov.b32 	%r181, 16;
	mov.b32 	%r182, 31;
	mov.b32 	%r183, -1;
	// begin inline asm
	shfl.sync.down.b32 %r164, %r165, %r181, %r182, %r183;
	// end inline asm
	// begin inline asm
	shfl.sync.down.b32 %r169, %r170, %r181, %r182, %r183;
	// end inline asm
	mov.b64 	{%r175, %r180}, %rd403;
	// begin inline asm
	shfl.sync.down.b32 %r174, %r175, %r181, %r182, %r183;
	// end inline asm
	// begin inline asm
	shfl.sync.down.b32 %r179, %r180, %r181, %r182, %r183;
	// end inline asm
	mov.b64 	%rd113, {%r174, %r179};
	cvt.u16.u32 	%rs89, %r164;
	setp.gt.s32 	%p130, %r79, 15;
	@%p130 bra 	$L__BB14_120;
	and.b16  	%rs203, %rs395, 255;
	setp.eq.s16 	%p131, %rs203, 0;
	and.b16  	%rs204, %rs89, 255;
	setp.eq.s16 	%p132, %rs204, 0;
	or.pred  	%p133, %p131, %p132;
	@%p133 bra 	$L__BB14_119;
	min.s64 	%rd403, %rd113, %rd403;
	mov.b16 	%rs395, 1;
	bra.uni 	$L__BB14_120;
$L__BB14_119:
	setp.eq.s16 	%p134, %rs203, 0;
	selp.b16 	%rs395, %rs89, %rs395, %p134;
	selp.b64 	%rd403, %rd113, %rd403, %p134;
$L__BB14_120:
	setp.ne.s32 	%p135, %r79, 0;
	@%p135 bra 	$L__BB14_122;
	shr.u32 	%r185, %r21, 1;
	and.b32  	%r186, %r185, 496;
	mov.u32 	%r187, _ZZN3cub18CUB_300001_SM_10006detail6reduce28DeviceReduceSingleTileKernelINS2_10policy_hubIN4cuda3std3__45tupleIJblEEEyN6thrust24THRUST_300001_SM_1000_NS8cuda_cub9__find_if7functorIS9_EEE10Policy1000ENSB_12zip_iteratorINS8_IJNSD_26transform_input_iterator_tIbNSC_6detail35transform_pair_of_input_iterators_tIbNSB_6detail15normal_iteratorINSB_10device_ptrIfEEEENSB_17constant_iteratorIfNSB_11use_defaultESS_EENS7_8equal_toIfEEEENS7_10__not_fn_tINS7_10__identityEEEEENSB_17counting_iteratorIlSS_SS_SS_EEEEEEEPS9_ySF_S9_S9_SY_EEvT0_T1_T2_T3_T4_T6_E12temp_storage;
	add.s32 	%r188, %r187, %r186;
	st.shared.u8 	[%r188+8], %rs395;
	st.shared.u64 	[%r188+16], %rd403;
$L__BB14_122:
	bar.sync 	0;
	setp.ne.s32 	%p136, %r21, 0;
	@%p136 bra 	$L__BB14_124;
	ld.shared.u8 	%rs207, [_ZZN3cub18CUB_300001_SM_10006detail6reduce28DeviceReduceSingleTileKernelINS2_10policy_hubIN4cuda3std3__45tupleIJblEEEyN6thrust24THRUST_300001_SM_1000_NS8cuda_cub9__find_if7functorIS9_EEE10Policy1000ENSB_12zip_iteratorINS8_IJNSD_26transform_input_iterator_tIbNSC_6detail35transform_pair_of_input_iterators_tIbNSB_6detail15normal_iteratorINSB_10device_ptrIfEEEENSB_17constant_iteratorIfNSB_11use_defaultESS_EENS7_8equal_toIfEEEENS7_10__not_fn_tINS7_10__identityEEEEENSB_17counting_iteratorIlSS_SS_SS_EEEEEEEPS9_ySF_S9_S9_SY_EEvT0_T1_T2_T3_T4_T6_E12temp_storage+24];
	ld.shared.u64 	%rd237, [_ZZN3cub18CUB_300001_SM_10006detail6reduce28DeviceReduceSingleTileKernelINS2_10policy_hubIN4cuda3std3__45tupleIJblEEEyN6thrust24THRUST_300001_SM_1000_NS8cuda_cub9__find_if7functorIS9_EEE10Policy1000ENSB_12zip_iteratorINS8_IJNSD_26transform_input_iterator_tIbNSC_6detail35transform_pair_of_input_iterators_tIbNSB_6detail15normal_iteratorINSB_10device_ptrIfEEEENSB_17constant_iteratorIfNSB_11use_defaultESS_EENS7_8equal_toIfEEEENS7_10__not_fn_tINS7_10__identityEEEEENSB_17counting_iteratorIlSS_SS_SS_EEEEEEEPS9_ySF_S9_S9_SY_EEvT0_T1_T2_T3_T4_T6_E12temp_storage+32];
	and.b16  	%rs208, %rs395, 255;
	setp.eq.s16 	%p137, %rs208, 0;
	setp.eq.s16 	%p138, %rs207, 0;
	min.s64 	%rd238, %rd237, %rd403;
	selp.b16 	%rs209, %rs395, 1, %p138;
	selp.b16 	%rs210, %rs207, %rs209, %p137;
	and.b16  	%rs211, %rs210, 255;
	selp.b64 	%rd239, %rd403, %rd238, %p138;
	selp.b64 	%rd240, %rd237, %rd239, %p137;
	ld.shared.u8 	%rs212, [_ZZN3cub18CUB_300001_SM_10006detail6reduce28DeviceReduceSingleTileKernelINS2_10policy_hubIN4cuda3std3__45tupleIJblEEEyN6thrust24THRUST_300001_SM_1000_NS8cuda_cub9__find_if7functorIS9_EEE10Policy1000ENSB_12zip_iteratorINS8_IJNSD_26transform_input_iterator_tIbNSC_6detail35transform_pair_of_input_iterators_tIbNSB_6detail15normal_iteratorINSB_10device_ptrIfEEEENSB_17constant_iteratorIfNSB_11use_defaultESS_EENS7_8equal_toIfEEEENS7_10__not_fn_tINS7_10__identityEEEEENSB_17counting_iteratorIlSS_SS_SS_EEEEEEEPS9_ySF_S9_S9_SY_EEvT0_T1_T2_T3_T4_T6_E12temp_storage+40];
	ld.shared.u64 	%rd241, [_ZZN3cub18CUB_300001_SM_10006detail6reduce28DeviceReduceSingleTileKernelINS2_10policy_hubIN4cuda3std3__45tupleIJblEEEyN6thrust24THRUST_300001_SM_1000_NS8cuda_cub9__find_if7functorIS9_EEE10Policy1000ENSB_12zip_iteratorINS8_IJNSD_26transform_input_iterator_tIbNSC_6detail35transform_pair_of_input_iterators_tIbNSB_6detail15normal_iteratorINSB_10device_ptrIfEEEENSB_17constant_iteratorIfNSB_11use_defaultESS_EENS7_8equal_toIfEEEENS7_10__not_fn_tINS7_10__identityEEEEENSB_17counting_iteratorIlSS_SS_SS_EEEEEEEPS9_ySF_S9_S9_SY_EEvT0_T1_T2_T3_T4_T6_E12temp_storage+48];
	setp.eq.s16 	%p139, %rs211, 0;
	setp.eq.s16 	%p140, %rs212, 0;
	min.s64 	%rd242, %rd241, %rd240;
	selp.b16 	%rs213, %rs210, 1, %p140;
	selp.b16 	%rs214, %rs212, %rs213, %p139;
	and.b16  	%rs215, %rs214, 255;
	selp.b64 	%rd243, %rd240, %rd242, %p140;
	selp.b64 	%rd244, %rd241, %rd243, %p139;
	ld.shared.u8 	%rs216, [_ZZN3cub18CUB_300001_SM_10006detail6reduce28DeviceReduceSingleTileKernelINS2_10policy_hubIN4cuda3std3__45tupleIJblEEEyN6thrust24THRUST_300001_SM_1000_NS8cuda_cub9__find_if7functorIS9_EEE10Policy1000ENSB_12zip_iteratorINS8_IJNSD_26transform_input_iterator_tIbNSC_6detail35transform_pair_of_input_iterators_tIbNSB_6detail15normal_iteratorINSB_10device_ptrIfEEEENSB_17constant_iteratorIfNSB_11use_defaultESS_EENS7_8equal_toIfEEEENS7_10__not_fn_tINS7_10__identityEEEEENSB_17counting_iteratorIlSS_SS_SS_EEEEEEEPS9_ySF_S9_S9_SY_EEvT0_T1_T2_T3_T4_T6_E12temp_storage+56];
	ld.shared.u64 	%rd245, [_ZZN3cub18CUB_300001_SM_10006detail6reduce28DeviceReduceSingleTileKernelINS2_10policy_hubIN4cuda3std3__45tupleIJblEEEyN6thrust24THRUST_300001_SM_1000_NS8cuda_cub9__find_if7functorIS9_EEE10Policy1000ENSB_12zip_iteratorINS8_IJNSD_26transform_input_iterator_tIbNSC_6detail35transform_pair_of_input_iterators_tIbNSB_6detail15normal_iteratorINSB_10device_ptrIfEEEENSB_17constant_iteratorIfNSB_11use_defaultESS_EENS7_8equal_toIfEEEENS7_10__not_fn_tINS7_10__identityEEEEENSB_17counting_iteratorIlSS_SS_SS_EEEEEEEPS9_ySF_S9_S9_SY_EEvT0_T1_T2_T3_T4_T6_E12temp_storage+64];
	setp.eq.s16 	%p141, %rs215, 0;
	setp.eq.s16 	%p142, %rs216, 0;
	min.s64 	%rd246, %rd245, %rd244;
	selp.b16 	%rs217, %rs214, 1, %p142;
	selp.b16 	%rs218, %rs216, %rs217, %p141;
	and.b16  	%rs219, %rs218, 255;
	selp.b64 	%rd247, %rd244, %rd246, %p142;
	selp.b64 	%rd248, %rd245, %rd247, %p141;
	ld.shared.u8 	%rs220, [_ZZN3cub18CUB_300001_SM_10006detail6reduce28DeviceReduceSingleTileKernelINS2_10policy_hubIN4cuda3std3__45tupleIJblEEEyN6thrust24THRUST_300001_SM_1000_NS8cuda_cub9__find_if7functorIS9_EEE10Policy1000ENSB_12zip_iteratorINS8_IJNSD_26transform_input_iterator_tIbNSC_6detail35transform_pair_of_input_iterators_tIbNSB_6detail15normal_iteratorINSB_10device_ptrIfEEEENSB_17constant_iteratorIfNSB_11use_defaultESS_EENS7_8equal_toIfEEEENS7_10__not_fn_tINS7_10__identityEEEEENSB_17counting_iteratorIlSS_SS_SS_EEEEEEEPS9_ySF_S9_S9_SY_EEvT0_T1_T2_T3_T4_T6_E12temp_storage+72];
	ld.shared.u64 	%rd249, [_ZZN3cub18CUB_300001_SM_10006detail6reduce28DeviceReduceSingleTileKernelINS2_10policy_hubIN4cuda3std3__45tupleIJblEEEyN6thrust24THRUST_300001_SM_1000_NS8cuda_cub9__find_if7functorIS9_EEE10Policy1000ENSB_12zip_iteratorINS8_IJNSD_26transform_input_iterator_tIbNSC_6detail35transform_pair_of_input_iterators_tIbNSB_6detail15normal_iteratorINSB_10device_ptrIfEEEENSB_17constant_iteratorIfNSB_11use_defaultESS_EENS7_8equal_toIfEEEENS7_10__not_fn_tINS7_10__identityEEEEENSB_17counting_iteratorIlSS_SS_SS_EEEEEEEPS9_ySF_S9_S9_SY_EEvT0_T1_T2_T3_T4_T6_E12temp_storage+80];
	setp.eq.s16 	%p143, %rs219, 0;
	setp.eq.s16 	%p144, %rs220, 0;
	min.s64 	%rd250, %rd249, %rd248;
	selp.b16 	%rs221, %rs218, 1, %p144;
	selp.b16 	%rs222, %rs220, %rs221, %p143;
	and.b16  	%rs223, %rs222, 255;
	selp.b64 	%rd251, %rd248, %rd250, %p144;
	selp.b64 	%rd252, %rd249, %rd251, %p143;
	ld.shared.u8 	%rs224, [_ZZN3cub18CUB_300001_SM_10006detail6reduce28DeviceReduceSingleTileKernelINS2_10policy_hubIN4cuda3std3__45tupleIJblEEEyN6thrust24THRUST_300001_SM_1000_NS8cuda_cub9__find_if7functorIS9_EEE10Policy1000ENSB_12zip_iteratorINS8_IJNSD_26transform_input_iterator_tIbNSC_6detail35transform_pair_of_input_iterators_tIbNSB_6detail15normal_iteratorINSB_10device_ptrIfEEEENSB_17constant_iteratorIfNSB_11use_defaultESS_EENS7_8equal_toIfEEEENS7_10__not_fn_tINS7_10__identityEEEEENSB_17counting_iteratorIlSS_SS_SS_EEEEEEEPS9_ySF_S9_S9_SY_EEvT0_T1_T2_T3_T4_T6_E12temp_storage+88];
	ld.shared.u64 	%rd253, [_ZZN3cub18CUB_300001_SM_10006detail6reduce28DeviceReduceSingleTileKernelINS2_10policy_hubIN4cuda3std3__45tupleIJblEEEyN6thrust24THRUST_300001_SM_1000_NS8cuda_cub9__find_if7functorIS9_EEE10Policy1000ENSB_12zip_iteratorINS8_IJNSD_26transform_input_iterator_tIbNSC_6detail35transform_pair_of_input_iterators_tIbNSB_6detail15normal_iteratorINSB_10device_ptrIfEEEENSB_17constant_iteratorIfNSB_11use_defaultESS_EENS7_8equal_toIfEEEENS7_10__not_fn_tINS7_10__identityEEEEENSB_17counting_iteratorIlSS_SS_SS_EEEEEEEPS9_ySF_S9_S9_SY_EEvT0_T1_T2_T3_T4_T6_E12temp_storage+96];
	setp.eq.s16 	%p145, %rs223, 0;
	setp.eq.s16 	%p146, %rs224, 0;
	min.s64 	%rd254, %rd253, %rd252;
	selp.b16 	%rs225, %rs222, 1, %p146;
	selp.b16 	%rs226, %rs224, %rs225, %p145;
	and.b16  	%rs227, %rs226, 255;
	selp.b64 	%rd255, %rd252, %rd254, %p146;
	selp.b64 	%rd256, %rd253, %rd255, %p145;
	ld.shared.u8 	%rs228, [_ZZN3cub18CUB_300001_SM_10006detail6reduce28DeviceReduceSingleTileKernelINS2_10policy_hubIN4cuda3std3__45tupleIJblEEEyN6thrust24THRUST_300001_SM_1000_NS8cuda_cub9__find_if7functorIS9_EEE10Policy1000ENSB_12zip_iteratorINS8_IJNSD_26transform_input_iterator_tIbNSC_6detail35transform_pair_of_input_iterators_tIbNSB_6detail15normal_iteratorINSB_10device_ptrIfEEEENSB_17constant_iteratorIfNSB_11use_defaultESS_EENS7_8equal_toIfEEEENS7_10__not_fn_tINS7_10__identityEEEEENSB_17counting_iteratorIlSS_SS_SS_EEEEEEEPS9_ySF_S9_S9_SY_EEvT0_T1_T2_T3_T4_T6_E12temp_storage+104];
	ld.shared.u64 	%rd257, [_ZZN3cub18CUB_300001_SM_10006detail6reduce28DeviceReduceSingleTileKernelINS2_10policy_hubIN4cuda3std3__45tupleIJblEEEyN6thrust24THRUST_300001_SM_1000_NS8cuda_cub9__find_if7functorIS9_EEE10Policy1000ENSB_12zip_iteratorINS8_IJNSD_26transform_input_iterator_tIbNSC_6detail35transform_pair_of_input_iterators_tIbNSB_6detail15normal_iteratorINSB_10device_ptrIfEEEENSB_17constant_iteratorIfNSB_11use_defaultESS_EENS7_8equal_toIfEEEENS7_10__not_fn_tINS7_10__identityEEEEENSB_17counting_iteratorIlSS_SS_SS_EEEEEEEPS9_ySF_S9_S9_SY_EEvT0_T1_T2_T3_T4_T6_E12temp_storage+112];
	setp.eq.s16 	%p147, %rs227, 0;
	setp.eq.s16 	%p148, %rs228, 0;
	min.s64 	%rd258, %rd257, %rd256;
	selp.b16 	%rs229, %rs226, 1, %p148;
	selp.b16 	%rs230, %rs228, %rs229, %p147;
	and.b16  	%rs231, %rs230, 255;
	selp.b64 	%rd259, %rd256, %rd258, %p148;
	selp.b64 	%rd260, %rd257, %rd259, %p147;
	ld.shared.u8 	%rs232, [_ZZN3cub18CUB_300001_SM_10006detail6reduce28DeviceReduceSingleTileKernelINS2_10policy_hubIN4cuda3std3__45tupleIJblEEEyN6thrust24THRUST_300001_SM_1000_NS8cuda_cub9__find_if7functorIS9_EEE10Policy1000ENSB_12zip_iteratorINS8_IJNSD_26transform_input_iterator_tIbNSC_6detail35transform_pair_of_input_iterators_tIbNSB_6detail15normal_iteratorINSB_10device_ptrIfEEEENSB_17constant_iteratorIfNSB_11use_defaultESS_EENS7_8equal_toIfEEEENS7_10__not_fn_tINS7_10__identityEEEEENSB_17counting_iteratorIlSS_SS_SS_EEEEEEEPS9_ySF_S9_S9_SY_EEvT0_T1_T2_T3_T4_T6_E12temp_storage+120];
	ld.shared.u64 	%rd261, [_ZZN3cub18CUB_300001_SM_10006detail6reduce28DeviceReduceSingleTileKernelINS2_10policy_hubIN4cuda3std3__45tupleIJblEEEyN6thrust24THRUST_300001_SM_1000_NS8cuda_cub9__find_if7functorIS9_EEE10Policy1000ENSB_12zip_iteratorINS8_IJNSD_26transform_input_iterator_tIbNSC_6detail35transform_pair_of_input_iterators_tIbNSB_6detail15normal_iteratorINSB_10device_ptrIfEEEENSB_17constant_iteratorIfNSB_11use_defaultESS_EENS7_8equal_toIfEEEENS7_10__not_fn_tINS7_10__identityEEEEENSB_17counting_iteratorIlSS_SS_SS_EEEEEEEPS9_ySF_S9_S9_SY_EEvT0_T1_T2_T3_T4_T6_E12temp_storage+128];
	setp.eq.s16 	%p149, %rs231, 0;
	setp.eq.s16 	%p150, %rs232, 0;
	min.s64 	%rd262, %rd261, %rd260;
	selp.b16 	%rs233, %rs230, 1, %p150;
	selp.b16 	%rs395, %rs232, %rs233, %p149;
	selp.b64 	%rd263, %rd260, %rd262, %p150;
	selp.b64 	%rd403, %rd261, %rd263, %p149;
$L__BB14_124:
	mov.u32 	%r426, %tid.x;
	setp.ne.s32 	%p327, %r426, 0;
	@%p327 bra 	$L__BB14_126;
	setp.eq.s16 	%p328, %rs114, 0;
	and.b16  	%rs383, %rs395, 255;
	setp.eq.s16 	%p329, %rs383, 0;
	min.s64 	%rd391, %rd403, %rd123;
	selp.b16 	%rs384, %rs114, 1, %p329;
	selp.b16 	%rs385, %rs395, %rs384, %p328;
	selp.b64 	%rd392, %rd123, %rd391, %p329;
	selp.b64 	%rd393, %rd403, %rd392, %p328;
	st.global.u8 	[%rd1], %rs385;
	st.global.u64 	[%rd1+8], %rd393;
$L__BB14_126:
	ret;

}
	// .globl	_ZN3cub18CUB_300001_SM_10006detail6reduce18DeviceReduceKernelINS2_10policy_hubIN4cuda3std3__45tupleIJblEEEyN6thrust24THRUST_300001_SM_1000_NS8cuda_cub9__find_if7functorIS9_EEE10Policy1000ENSB_12zip_iteratorINS8_IJNSD_26transform_input_iterator_tIbNSC_6detail35transform_pair_of_input_iterators_tIbNSB_6detail15normal_iteratorINSB_10device_ptrIfEEEENSB_17constant_iteratorIfNSB_11use_defaultESS_EENS7_8equal_toIfEEEENS7_10__not_fn_tINS7_10__identityEEEEENSB_17counting_iteratorIlSS_SS_SS_EEEEEEEySF_S9_SY_EEvT0_PT3_T1_NS0_13GridEvenShareIS18_EET2_T4_
.visible .entry _ZN3cub18CUB_300001_SM_10006detail6reduce18DeviceReduceKernelINS2_10policy_hubIN4cuda3std3__45tupleIJblEEEyN6thrust24THRUST_300001_SM_1000_NS8cuda_cub9__find_if7functorIS9_EEE10Policy1000ENSB_12zip_iteratorINS8_IJNSD_26transform_input_iterator_tIbNSC_6detail35transform_pair_of_input_iterators_tIbNSB_6detail15normal_iteratorINSB_10device_ptrIfEEEENSB_17constant_iteratorIfNSB_11use_defaultESS_EENS7_8equal_toIfEEEENS7_10__not_fn_tINS7_10__identityEEEEENSB_17counting_iteratorIlSS_SS_SS_EEEEEEEySF_S9_SY_EEvT0_PT3_T1_NS0_13GridEvenShareIS18_EET2_T4_(
	.param .align 8 .b8 _ZN3cub18CUB_300001_SM_10006detail6reduce18DeviceReduceKernelINS2_10policy_hubIN4cuda3std3__45tupleIJblEEEyN6thrust24THRUST_300001_SM_1000_NS8cuda_cub9__find_if7functorIS9_EEE10Policy1000ENSB_12zip_iteratorINS8_IJNSD_26transform_input_iterator_tIbNSC_6detail35transform_pair_of_input_iterators_tIbNSB_6detail15normal_iteratorINSB_10device_ptrIfEEEENSB_17constant_iteratorIfNSB_11use_defaultESS_EENS7_8equal_toIfEEEENS7_10__not_fn_tINS7_10__identityEEEEENSB_17counting_iteratorIlSS_SS_SS_EEEEEEEySF_S9_SY_EEvT0_PT3_T1_NS0_13GridEvenShareIS18_EET2_T4__param_0[48],
	.param .u64 .ptr .align 1 _ZN3cub18CUB_300001_SM_10006detail6reduce18DeviceReduceKernelINS2_10policy_hubIN4cuda3std3__45tupleIJblEEEyN6thrust24THRUST_300001_SM_1000_NS8cuda_cub9__find_if7functorIS9_EEE10Policy1000ENSB_12zip_iteratorINS8_IJNSD_26transform_input_iterator_tIbNSC_6detail35transform_pair_of_input_iterators_tIbNSB_6detail15normal_iteratorINSB_10device_ptrIfEEEENSB_17constant_iteratorIfNSB_11use_defaultESS_EENS7_8equal_toIfEEEENS7_10__not_fn_tINS7_10__identityEEEEENSB_17counting_iteratorIlSS_SS_SS_EEEEEEEySF_S9_SY_EEvT0_PT3_T1_NS0_13GridEvenShareIS18_EET2_T4__param_1,
	.param .u64 _ZN3cub18CUB_300001_SM_10006detail6reduce18DeviceReduceKernelINS2_10policy_hubIN4cuda3std3__45tupleIJblEEEyN6thrust24THRUST_300001_SM_1000_NS8cuda_cub9__find_if7functorIS9_EEE10Policy1000ENSB_12zip_iteratorINS8_IJNSD_26transform_input_iterator_tIbNSC_6detail35transform_pair_of_input_iterators_tIbNSB_6detail15normal_iteratorINSB_10device_ptrIfEEEENSB_17constant_iteratorIfNSB_11use_defaultESS_EENS7_8equal_toIfEEEENS7_10__not_fn_tINS7_10__identityEEEEENSB_17counting_iteratorIlSS_SS_SS_EEEEEEEySF_S9_SY_EEvT0_PT3_T1_NS0_13GridEvenShareIS18_EET2_T4__param_2,
	.param .align 8 .b8 _ZN3cub18CUB_300001_SM_10006detail6reduce18DeviceReduceKernelINS2_10policy_hubIN4cuda3std3__45tupleIJblEEEyN6thrust24THRUST_300001_SM_1000_NS8cuda_cub9__find_if7functorIS9_EEE10Policy1000ENSB_12zip_iteratorINS8_IJNSD_26transform_input_iterator_tIbNSC_6detail35transform_pair_of_input_iterators_tIbNSB_6detail15normal_iteratorINSB_10device_ptrIfEEEENSB_17constant_iteratorIfNSB_11use_defaultESS_EENS7_8equal_toIfEEEENS7_10__not_fn_tINS7_10__identityEEEEENSB_17counting_iteratorIlSS_SS_SS_EEEEEEEySF_S9_SY_EEvT0_PT3_T1_NS0_13GridEvenShareIS18_EET2_T4__param_3[72],
	.param .align 1 .b8 _ZN3cub18CUB_300001_SM_10006detail6reduce18DeviceReduceKernelINS2_10policy_hubIN4cuda3std3__45tupleIJblEEEyN6thrust24THRUST_300001_SM_1000_NS8cuda_cub9__find_if7functorIS9_EEE10Policy1000ENSB_12zip_iteratorINS8_IJNSD_26transform_input_iterator_tIbNSC_6detail35transform_pair_of_input_iterators_tIbNSB_6detail15normal_iteratorINSB_10device_ptrIfEEEENSB_17constant_iteratorIfNSB_11use_defaultESS_EENS7_8equal_toIfEEEENS7_10__not_fn_tINS7_10__identityEEEEENSB_17counting_iteratorIlSS_SS_SS_EEEEEEEySF_S9_SY_EEvT0_PT3_T1_NS0_13GridEvenShareIS18_EET2_T4__param_4[1],
	.param .align 1 .b8 _ZN3cub18CUB_300001_SM_10006detail6reduce18DeviceReduceKernelINS2_10policy_hubIN4cuda3std3__45tupleIJblEEEyN6thrust24THRUST_300001_SM_1000_NS8cuda_cub9__find_if7functorIS9_EEE10Policy1000ENSB_12zip_iteratorINS8_IJNSD_26transform_input_iterator_tIbNSC_6detail35transform_pair_of_input_iterators_tIbNSB_6detail15normal_iteratorINSB_10device_ptrIfEEEENSB_17constant_iteratorIfNSB_11use_defaultESS_EENS7_8equal_toIfEEEENS7_10__not_fn_tINS7_10__identityEEEEENSB_17counting_iteratorIlSS_SS_SS_EEEEEEEySF_S9_SY_EEvT0_PT3_T1_NS0_13GridEvenShareIS18_EET2_T4__param_5[1]
)
.maxntid 256
{
	.reg .pred 	%p<327>;
	.reg .b16 	%rs<421>;
	.reg .b32 	%r<479>;
	.reg .b32 	%f<43>;
	.reg .b64 	%rd<466>;
	// demoted variable
	.shared .align 8 .b8 _ZZN3cub18CUB_300001_SM_10006detail6reduce18DeviceReduceKernelINS2_10policy_hubIN4cuda3std3__45tupleIJblEEEyN6thrust24THRUST_300001_SM_1000_NS8cuda_cub9__find_if7functorIS9_EEE10Policy1000ENSB_12zip_iteratorINS8_IJNSD_26transform_input_iterator_tIbNSC_6detail35transform_pair_of_input_iterators_tIbNSB_6detail15normal_iteratorINSB_10device_ptrIfEEEENSB_17constant_iteratorIfNSB_11use_defaultESS_EENS7_8equal_toIfEEEENS7_10__not_fn_tINS7_10__identityEEEEENSB_17counting_iteratorIlSS_SS_SS_EEEEEEEySF_S9_SY_EEvT0_PT3_T1_NS0_13GridEvenShareIS18_EET2_T4_E12temp_storage[152];
	ld.param.u64 	%rd123, [_ZN3cub18CUB_300001_SM_10006detail6reduce18DeviceReduceKernelINS2_10policy_hubIN4cuda3std3__45tupleIJblEEEyN6thrust24THRUST_300001_SM_1000_NS8cuda_cub9__find_if7functorIS9_EEE10Policy1000ENSB_12zip_iteratorINS8_IJNSD_26transform_input_iterator_tIbNSC_6detail35transform_pair_of_input_iterators_tIbNSB_6detail15normal_iteratorINSB_10device_ptrIfEEEENSB_17constant_iteratorIfNSB_11use_defaultESS_EENS7_8equal_toIfEEEENS7_10__not_fn_tINS7_10__identityEEEEENSB_17counting_iteratorIlSS_SS_SS_EEEEEEEySF_S9_SY_EEvT0_PT3_T1_NS0_13GridEvenShareIS18_EET2_T4__param_0+40];
	ld.param.f32 	%f6, [_ZN3cub18CUB_300001_SM_10006detail6reduce18DeviceReduceKernelINS2_10policy_hubIN4cuda3std3__45tupleIJblEEEyN6thrust24THRUST_300001_SM_1000_NS8cuda_cub9__find_if7functorIS9_EEE10Policy1000ENSB_12zip_iteratorINS8_IJNSD_26transform_input_iterator_tIbNSC_6detail35transform_pair_of_input_iterators_tIbNSB_6detail15normal_iteratorINSB_10device_ptrIfEEEENSB_17constant_iteratorIfNSB_11use_defaultESS_EENS7_8equal_toIfEEEENS7_10__not_fn_tINS7_10__identityEEEEENSB_17counting_iteratorIlSS_SS_SS_EEEEEEEySF_S9_SY_EEvT0_PT3_T1_NS0_13GridEvenShareIS18_EET2_T4__param_0+16];
	ld.param.u64 	%rd1, [_ZN3cub18CUB_300001_SM_10006detail6reduce18DeviceReduceKernelINS2_10policy_hubIN4cuda3std3__45tupleIJblEEEyN6thrust24THRUST_300001_SM_1000_NS8cuda_cub9__find_if7functorIS9_EEE10Policy1000ENSB_12zip_iteratorINS8_IJNSD_26transform_input_iterator_tIbNSC_6detail35transform_pair_of_input_iterators_tIbNSB_6detail15normal_iteratorINSB_10device_ptrIfEEEENSB_17constant_iteratorIfNSB_11use_defaultESS_EENS7_8equal_toIfEEEENS7_10__not_fn_tINS7_10__identityEEEEENSB_17counting_iteratorIlSS_SS_SS_EEEEEEEySF_S9_SY_EEvT0_PT3_T1_NS0_13GridEvenShareIS18_EET2_T4__param_3+32];
	ld.param.u32 	%r1, [_ZN3cub18CUB_300001_SM_10006detail6reduce18DeviceReduceKernelINS2_10policy_hubIN4cuda3std3__45tupleIJblEEEyN6thrust24THRUST_300001_SM_1000_NS8cuda_cub9__find_if7functorIS9_EEE10Policy1000ENSB_12zip_iteratorINS8_IJNSD_26transform_input_iterator_tIbNSC_6detail35transform_pair_of_input_iterators_tIbNSB_6detail15normal_iteratorINSB_10device_ptrIfEEEENSB_17constant_iteratorIfNSB_11use_defaultESS_EENS7_8equal_toIfEEEENS7_10__not_fn_tINS7_10__identityEEEEENSB_17counting_iteratorIlSS_SS_SS_EEEEEEEySF_S9_SY_EEvT0_PT3_T1_NS0_13GridEvenShareIS18_EET2_T4__param_3+40];
	ld.param.u64 	%rd121, [_ZN3cub18CUB_300001_SM_10006detail6reduce18DeviceReduceKernelINS2_10policy_hubIN4cuda3std3__45tupleIJblEEEyN6thrust24THRUST_300001_SM_1000_NS8cuda_cub9__find_if7functorIS9_EEE10Policy1000ENSB_12zip_iteratorINS8_IJNSD_26transform_input_iterator_tIbNSC_6detail35transform_pair_of_input_iterators_tIbNSB_6detail15normal_iteratorINSB_10device_ptrIfEEEENSB_17constant_iteratorIfNSB_11use_defaultESS_EENS7_8equal_toIfEEEENS7_10__not_fn_tINS7_10__identityEEEEENSB_17counting_iteratorIlSS_SS_SS_EEEEEEEySF_S9_SY_EEvT0_PT3_T1_NS0_13GridEvenShareIS18_EET2_T4__param_0];
	cvta.to.global.u64 	%rd2, %rd121;
	mov.u32 	%r2, %ctaid.x;
	shl.b32 	%r72, %r1, 10;
	cvt.s64.s32 	%rd4, %r72;
	shl.b32 	%r73, %r2, 10;
	cvt.u64.u32 	%rd5, %r73;
	sub.s64 	%rd6, %rd1, %rd5;
	setp.gt.u64 	%p1, %rd6, 1023;
	@%p1 bra 	$L__BB15_78;
	cvt.u32.u64 	%r216, %rd5;
	cvt.u32.u64 	%r3, %rd1;
	sub.s32 	%r4, %r3, %r216;
	mov.u32 	%r5, %tid.x;
	setp.ge.s32 	%p150, %r5, %r4;
	mov.b16 	%rs389, 0;
	mov.b64 	%rd433, 0;
	mov.u32 	%r469, %r5;
	@%p150 bra 	$L__BB15_3;
	add.s32 	%r218, %r216, %r5;
	cvt.u64.u32 	%rd272, %r218;
	mul.wide.u32 	%rd273, %r218, 4;
	add.s64 	%rd274, %rd2, %rd273;
	add.s64 	%rd433, %rd123, %rd272;
	ld.global.f32 	%f27, [%rd274];
	setp.neu.f32 	%p151, %f27, %f6;
	selp.u16 	%rs389, 1, 0, %p151;
	add.s32 	%r469, %r5, 256;
$L__BB15_3:
	setp.ge.s32 	%p152, %r469, %r4;
	@%p152 bra 	$L__BB15_16;
	not.b32 	%r220, %r469;
	add.s32 	%r8, %r220, %r3;
	sub.s32 	%r221, %r8, %r216;
	shr.u32 	%r222, %r221, 8;
	add.s32 	%r9, %r222, 1;
	and.b32  	%r10, %r9, 7;
	setp.lt.u32 	%p153, %r221, 1792;
	@%p153 bra 	$L__BB15_8;
	add.s32 	%r468, %r469, 1024;
	and.b32  	%r223, %r9, 33554424;
	neg.s32 	%r467, %r223;
$L__BB15_6:
	.pragma "nounroll";
	add.s32 	%r224, %r468, -1024;
	cvt.s64.s32 	%rd276, %r224;
	add.s64 	%rd277, %rd276, %rd5;
	shl.b64 	%rd278, %rd277, 2;
	add.s64 	%rd279, %rd2, %rd278;
	add.s64 	%rd280, %rd277, %rd123;
	ld.global.f32 	%f28, [%rd279];
	setp.neu.f32 	%p154, %f28, %f6;
	selp.u16 	%rs234, 1, 0, %p154;
	and.b16  	%rs235, %rs389, 255;
	setp.ne.s16 	%p156, %rs235, 0;
	and.pred  	%p157, %p156, %p154;
	min.s64 	%rd281, %rd280, %rd433;
	setp.eq.s16 	%p158, %rs235, 0;
	selp.b64 	%rd282, %rd280, %rd433, %p158;
	selp.b16 	%rs236, %rs234, %rs389, %p158;
	selp.b64 	%rd283, %rd281, %rd282, %p157;
	selp.b16 	%rs237, 1, %rs236, %p157;
	and.b16  	%rs238, %rs237, 255;
	add.s32 	%r225, %r468, -768;
	cvt.s64.s32 	%rd284, %r225;
	add.s64 	%rd285, %rd284, %rd5;
	add.s64 	%rd286, %rd285, %rd123;
	ld.global.f32 	%f29, [%rd279+1024];
	setp.neu.f32 	%p159, %f29, %f6;
	selp.u16 	%rs239, 1, 0, %p159;
	setp.ne.s16 	%p161, %rs238, 0;
	and.pred  	%p162, %p161, %p159;
	min.s64 	%rd287, %rd286, %rd283;
	setp.eq.s16 	%p163, %rs238, 0;
	selp.b64 	%rd288, %rd286, %rd283, %p163;
	selp.b16 	%rs240, %rs239, %rs237, %p163;
	selp.b64 	%rd289, %rd287, %rd288, %p162;
	selp.b16 	%rs241, 1, %rs240, %p162;
	and.b16  	%rs242, %rs241, 255;
	add.s32 	%r226, %r468, -512;
	cvt.s64.s32 	%rd290, %r226;
	add.s64 	%rd291, %rd290, %rd5;
	add.s64 	%rd292, %rd291, %rd123;
	ld.global.f32 	%f30, [%rd279+2048];
	setp.neu.f32 	%p164, %f30, %f6;
	selp.u16 	%rs243, 1, 0, %p164;
	setp.ne.s16 	%p166, %rs242, 0;
	and.pred  	%p167, %p166, %p164;
	min.s64 	%rd293, %rd292, %rd289;
	setp.eq.s16 	%p168, %rs242, 0;
	selp.b64 	%rd294, %rd292, %rd289, %p168;
	selp.b16 	%rs244, %rs243, %rs241, %p168;
	selp.b64 	%rd295, %rd293, %rd294, %p167;
	selp.b16 	%rs245, 1, %rs244, %p167;
	and.b16  	%rs246, %rs245, 255;
	add.s32 	%r227, %r468, -256;
	cvt.s64.s32 	%rd296, %r227;
	add.s64 	%rd297, %rd296, %rd5;
	add.s64 	%rd298, %rd297, %rd123;
	ld.global.f32 	%f31, [%rd279+3072];
	setp.neu.f32 	%p169, %f31, %f6;
	selp.u16 	%rs247, 1, 0, %p169;
	setp.ne.s16 	%p171, %rs246, 0;
	and.pred  	%p172, %p171, %p169;
	min.s64 	%rd299, %rd298, %rd295;
	setp.eq.s16 	%p173, %rs246, 0;
	selp.b64 	%rd300, %rd298, %rd295, %p173;
	selp.b16 	%rs248, %rs247, %rs245, %p173;
	selp.b64 	%rd301, %rd299, %rd300, %p172;
	selp.b16 	%rs249, 1, %rs248, %p172;
	and.b16  	%rs250, %rs249, 255;
	add.s32 	%r228, %r468, 768;
	cvt.s64.s32 	%rd302, %r468;
	add.s64 	%rd303, %rd302, %rd5;
	add.s64 	%rd304, %rd303, %rd123;
	ld.global.f32 	%f32, [%rd279+4096];
	setp.neu.f32 	%p174, %f32, %f6;
	selp.u16 	%rs251, 1, 0, %p174;
	setp.ne.s16 	%p176, %rs250, 0;
	and.pred  	%p177, %p176, %p174;
	min.s64 	%rd305, %rd304, %rd301;
	setp.eq.s16 	%p178, %rs250, 0;
	selp.b64 	%rd306, %rd304, %rd301, %p178;
	selp.b16 	%rs252, %rs251, %rs249, %p178;
	selp.b64 	%rd307, %rd305, %rd306, %p177;
	selp.b16 	%rs253, 1, %rs252, %p177;
	and.b16  	%rs254, %rs253, 255;
	add.s32 	%r229, %r468, 256;
	cvt.s64.s32 	%rd308, %r229;
	add.s64 	%rd309, %rd308, %rd5;
	add.s64 	%rd310, %rd309, %rd123;
	ld.global.f32 	%f33, [%rd279+5120];
	setp.neu.f32 	%p179, %f33, %f6;
	selp.u16 	%rs255, 1, 0, %p179;
	setp.ne.s16 	%p181, %rs254, 0;
	and.pred  	%p182, %p181, %p179;
	min.s64 	%rd311, %rd310, %rd307;
	setp.eq.s16 	%p183, %rs254, 0;
	selp.b64 	%rd312, %rd310, %rd307, %p183;
	selp.b16 	%rs256, %rs255, %rs253, %p183;
	selp.b64 	%rd313, %rd311, %rd312, %p182;
	selp.b16 	%rs257, 1, %rs256, %p182;
	and.b16  	%rs258, %rs257, 255;
	add.s32 	%r230, %r468, 512;
	cvt.s64.s32 	%rd314, %r230;
	add.s64 	%rd315, %rd314, %rd5;
	add.s64 	%rd316, %rd315, %rd123;
	ld.global.f32 	%f34, [%rd279+6144];
	setp.neu.f32 	%p184, %f34, %f6;
	selp.u16 	%rs259, 1, 0, %p184;
	setp.ne.s16 	%p186, %rs258, 0;
	and.pred  	%p187, %p186, %p184;
	min.s64 	%rd317, %rd316, %rd313;
	setp.eq.s16 	%p188, %rs258, 0;
	selp.b64 	%rd318, %rd316, %rd313, %p188;
	selp.b16 	%rs260, %rs259, %rs257, %p188;
	selp.b64 	%rd319, %rd317, %rd318, %p187;
	selp.b16 	%rs261, 1, %rs260, %p187;
	and.b16  	%rs262, %rs261, 255;
	cvt.s64.s32 	%rd320, %r228;
	add.s64 	%rd321, %rd320, %rd5;
	add.s64 	%rd322, %rd321, %rd123;
	ld.global.f32 	%f35, [%rd279+7168];
	setp.neu.f32 	%p189, %f35, %f6;
	selp.u16 	%rs263, 1, 0, %p189;
	setp.ne.s16 	%p191, %rs262, 0;
	and.pred  	%p192, %p191, %p189;
	min.s64 	%rd323, %rd322, %rd319;
	setp.eq.s16 	%p193, %rs262, 0;
	selp.b64 	%rd324, %rd322, %rd319, %p193;
	selp.b16 	%rs264, %rs263, %rs261, %p193;
	selp.b64 	%rd433, %rd323, %rd324, %p192;
	selp.b16 	%rs389, 1, %rs264, %p192;
	add.s32 	%r468, %r468, 2048;
	add.s32 	%r467, %r467, 8;
	setp.ne.s32 	%p194, %r467, 0;
	@%p194 bra 	$L__BB15_6;
	add.s32 	%r469, %r468, -1024;
$L__BB15_8:
	setp.eq.s32 	%p195, %r10, 0;
	@%p195 bra 	$L__BB15_16;
	setp.lt.u32 	%p196, %r10, 4;
	@%p196 bra 	$L__BB15_11;
	cvt.s64.s32 	%rd326, %r469;
	add.s64 	%rd327, %rd326, %rd5;
	shl.b64 	%rd328, %rd327, 2;
	add.s64 	%rd329, %rd2, %rd328;
	add.s64 	%rd330, %rd327, %rd123;
	ld.global.f32 	%f36, [%rd329];
	setp.neu.f32 	%p197, %f36, %f6;
	selp.u16 	%rs266, 1, 0, %p197;
	and.b16  	%rs267, %rs389, 255;
	setp.ne.s16 	%p199, %rs267, 0;
	and.pred  	%p200, %p199, %p197;
	min.s64 	%rd331, %rd330, %rd433;
	setp.eq.s16 	%p201, %rs267, 0;
	selp.b64 	%rd332, %rd330, %rd433, %p201;
	selp.b16 	%rs268, %rs266, %rs389, %p201;
	selp.b64 	%rd333, %rd331, %rd332, %p200;
	selp.b16 	%rs269, 1, %rs268, %p200;
	and.b16  	%rs270, %rs269, 255;
	add.s32 	%r231, %r469, 256;
	cvt.s64.s32 	%rd334, %r231;
	add.s64 	%rd335, %rd334, %rd5;
	add.s64 	%rd336, %rd335, %rd123;
	ld.global.f32 	%f37, [%rd329+1024];
	setp.neu.f32 	%p202, %f37, %f6;
	selp.u16 	%rs271, 1, 0, %p202;
	setp.ne.s16 	%p204, %rs270, 0;
	and.pred  	%p205, %p204, %p202;
	min.s64 	%rd337, %rd336, %rd333;
	setp.eq.s16 	%p206, %rs270, 0;
	selp.b64 	%rd338, %rd336, %rd333, %p206;
	selp.b16 	%rs272, %rs271, %rs269, %p206;
	selp.b64 	%rd339, %rd337, %rd338, %p205;
	selp.b16 	%rs273, 1, %rs272, %p205;
	and.b16  	%rs274, %rs273, 255;
	add.s32 	%r232, %r469, 512;
	cvt.s64.s32 	%rd340, %r232;
	add.s64 	%rd341, %rd340, %rd5;
	add.s64 	%rd342, %rd341, %rd123;
	ld.global.f32 	%f38, [%rd329+2048];
	setp.neu.f32 	%p207, %f38, %f6;
	selp.u16 	%rs275, 1, 0, %p207;
	setp.ne.s16 	%p209, %rs274, 0;
	and.pred  	%p210, %p209, %p207;
	min.s64 	%rd343, %rd342, %rd339;
	setp.eq.s16 	%p211, %rs274, 0;
	selp.b64 	%rd344, %rd342, %rd339, %p211;
	selp.b16 	%rs276, %rs275, %rs273, %p211;
	selp.b64 	%rd345, %rd343, %rd344, %p210;
	selp.b16 	%rs277, 1, %rs276, %p210;
	and.b16  	%rs278, %rs277, 255;
	add.s32 	%r233, %r469, 768;
	cvt.s64.s32 	%rd346, %r233;
	add.s64 	%rd347, %rd346, %rd5;
	add.s64 	%rd348, %rd347, %rd123;
	ld.global.f32 	%f39, [%rd329+3072];
	setp.neu.f32 	%p212, %f39, %f6;
	selp.u16 	%rs279, 1, 0, %p212;
	setp.ne.s16 	%p214, %rs278, 0;
	and.pred  	%p215, %p214, %p212;
	min.s64 	%rd349, %rd348, %rd345;
	setp.eq.s16 	%p216, %rs278, 0;
	selp.b64 	%rd350, %rd348, %rd345, %p216;
	selp.b16 	%rs280, %rs279, %rs277, %p216;
	selp.b64 	%rd433, %rd349, %rd350, %p215;
	selp.b16 	%rs389, 1, %rs280, %p215;
	add.s32 	%r469, %r469, 1024;
$L__BB15_11:
	and.b32  	%r234, %r9, 3;
	setp.eq.s32 	%p217, %r234, 0;
	@%p217 bra 	$L__BB15_16;
	setp.eq.s32 	%p218, %r234, 1;
	@%p218 bra 	$L__BB15_14;
	cvt.s64.s32 	%rd352, %r469;
	add.s64 	%rd353, %rd352, %rd5;
	shl.b64 	%rd354, %rd353, 2;
	add.s64 	%rd355, %rd2, %rd354;
	add.s64 	%rd356, %rd353, %rd123;
	ld.global.f32 	%f40, [%rd355];
	setp.neu.f32 	%p219, %f40, %f6;
	selp.u16 	%rs282, 1, 0, %p219;
	and.b16  	%rs283, %rs389, 255;
	setp.ne.s16 	%p221, %rs283, 0;
	and.pred  	%p222, %p221, %p219;
	min.s64 	%rd357, %rd356, %rd433;
	setp.eq.s16 	%p223, %rs283, 0;
	selp.b64 	%rd358, %rd356, %rd433, %p223;
	selp.b16 	%rs284, %rs282, %rs389, %p223;
	selp.b64 	%rd359, %rd357, %rd358, %p222;
	selp.b16 	%rs285, 1, %rs284, %p222;
	and.b16  	%rs286, %rs285, 255;
	add.s32 	%r235, %r469, 256;
	cvt.s64.s32 	%rd360, %r235;
	add.s64 	%rd361, %rd360, %rd5;
	add.s64 	%rd362, %rd361, %rd123;
	ld.global.f32 	%f41, [%rd355+1024];
	setp.neu.f32 	%p224, %f41, %f6;
	selp.u16 	%rs287, 1, 0, %p224;
	setp.ne.s16 	%p226, %rs286, 0;
	and.pred  	%p227, %p226, %p224;
	min.s64 	%rd363, %rd362, %rd359;
	setp.eq.s16 	%p228, %rs286, 0;
	selp.b64 	%rd364, %rd362, %rd359, %p228;
	selp.b16 	%rs288, %rs287, %rs285, %p228;
	selp.b64 	%rd433, %rd363, %rd364, %p227;
	selp.b16 	%rs389, 1, %rs288, %p227;
	add.s32 	%r469, %r469, 512;
$L__BB15_14:
	and.b32  	%r236, %r8, 256;
	setp.ne.s32 	%p229, %r236, 0;
	@%p229 bra 	$L__BB15_16;
	cvt.s64.s32 	%rd365, %r469;
	add.s64 	%rd366, %rd365, %rd5;
	shl.b64 	%rd367, %rd366, 2;
	add.s64 	%rd368, %rd2, %rd367;
	add.s64 	%rd369, %rd366, %rd123;
	ld.global.f32 	%f42, [%rd368];
	setp.neu.f32 	%p230, %f42, %f6;
	selp.u16 	%rs289, 1, 0, %p230;
	and.b16  	%rs290, %rs389, 255;
	setp.ne.s16 	%p232, %rs290, 0;
	and.pred  	%p233, %p232, %p230;
	min.s64 	%rd370, %rd369, %rd433;
	setp.eq.s16 	%p234, %rs290, 0;
	selp.b64 	%rd371, %rd369, %rd433, %p234;
	selp.b16 	%rs291, %rs289, %rs389, %p234;
	selp.b64 	%rd433, %rd370, %rd371, %p233;
	selp.b16 	%rs389, 1, %rs291, %p233;
$L__BB15_16:
	setp.lt.s32 	%p235, %r4, 256;
	@%p235 bra 	$L__BB15_41;
	// begin inline asm
	mov.u32 %r355, %laneid;
	// end inline asm
	cvt.u32.u16 	%r376, %rs389;
	and.b32  	%r357, %r376, 255;
	mov.b32 	%r373, 1;
	mov.b32 	%r374, 31;
	mov.b32 	%r375, -1;
	// begin inline asm
	shfl.sync.down.b32 %r356, %r357, %r373, %r374, %r375;
	// end inline asm
	// begin inline asm
	shfl.sync.down.b32 %r361, %r362, %r373, %r374, %r375;
	// end inline asm
	mov.b64 	{%r367, %r372}, %rd433;
	// begin inline asm
	shfl.sync.down.b32 %r366, %r367, %r373, %r374, %r375;
	// end inline asm
	// begin inline asm
	shfl.sync.down.b32 %r371, %r372, %r373, %r374, %r375;
	// end inline asm
	mov.b64 	%rd21, {%r366, %r371};
	cvt.u16.u32 	%rs15, %r356;
	setp.gt.s32 	%p285, %r355, 30;
	@%p285 bra 	$L__BB15_21;
	and.b16  	%rs333, %rs389, 255;
	setp.eq.s16 	%p286, %rs333, 0;
	and.b16  	%rs334, %rs15, 255;
	setp.eq.s16 	%p287, %rs334, 0;
	or.pred  	%p288, %p286, %p287;
	@%p288 bra 	$L__BB15_20;
	min.s64 	%rd433, %rd21, %rd433;
	mov.b16 	%rs389, 1;
	bra.uni 	$L__BB15_21;
$L__BB15_20:
	setp.eq.s16 	%p289, %rs333, 0;
	selp.b64 	%rd433, %rd21, %rd433, %p289;
	selp.b16 	%rs389, %rs15, %rs389, %p289;
$L__BB15_21:
	cvt.u32.u16 	%r397, %rs389;
	and.b32  	%r378, %r397, 255;
	mov.b32 	%r394, 2;
	mov.b32 	%r395, 31;
	mov.b32 	%r396, -1;
	// begin inline asm
	shfl.sync.down.b32 %r377, %r378, %r394, %r395, %r396;
	// end inline asm
	// begin inline asm
	shfl.sync.down.b32 %r382, %r383, %r394, %r395, %r396;
	// end inline asm
	mov.b64 	{%r388, %r393}, %rd433;
	// begin inline asm
	shfl.sync.down.b32 %r387, %r388, %r394, %r395, %r396;
	// end inline asm
	// begin inline asm
	shfl.sync.down.b32 %r392, %r393, %r394, %r395, %r396;
	// end inline asm
	mov.b64 	%rd25, {%r387, %r392};
	cvt.u16.u32 	%rs18, %r377;
	setp.gt.s32 	%p290, %r355, 29;
	@%p290 bra 	$L__BB15_25;
	and.b16  	%rs337, %rs389, 255;
	setp.eq.s16 	%p291, %rs337, 0;
	and.b16  	%rs338, %rs18, 255;
	setp.eq.s16 	%p292, %rs338, 0;
	or.pred  	%p293, %p291, %p292;
	@%p293 bra 	$L__BB15_24;
	min.s64 	%rd433, %rd25, %rd433;
	mov.b16 	%rs389, 1;
	bra.uni 	$L__BB15_25;
$L__BB15_24:
	setp.eq.s16 	%p294, %rs337, 0;
	selp.b16 	%rs389, %rs18, %rs389, %p294;
	selp.b64 	%rd433, %rd25, %rd433, %p294;
$L__BB15_25:
	cvt.u32.u16 	%r418, %rs389;
	and.b32  	%r399, %r418, 255;
	mov.b32 	%r415, 4;
	mov.b32 	%r416, 31;
	mov.b32 	%r417, -1;
	// begin inline asm
	shfl.sync.down.b32 %r398, %r399, %r415, %r416, %r417;
	// end inline asm
	// begin inline asm
	shfl.sync.down.b32 %r403, %r404, %r415, %r416, %r417;
	// end inline asm
	mov.b64 	{%r409, %r414}, %rd433;
	// begin inline asm
	shfl.sync.down.b32 %r408, %r409, %r415, %r416, %r417;
	// end inline asm
	// begin inline asm
	shfl.sync.down.b32 %r413, %r414, %r415, %r416, %r417;
	// end inline asm
	mov.b64 	%rd29, {%r408, %r413};
	cvt.u16.u32 	%rs21, %r398;
	setp.gt.s32 	%p295, %r355, 27;
	@%p295 bra 	$L__BB15_29;
	and.b16  	%rs341, %rs389, 255;
	setp.eq.s16 	%p296, %rs341, 0;
	and.b16  	%rs342, %rs21, 255;
	setp.eq.s16 	%p297, %rs342, 0;
	or.pred  	%p298, %p296, %p297;
	@%p298 bra 	$L__BB15_28;
	min.s64 	%rd433, %rd29, %rd433;
	mov.b16 	%rs389, 1;
	bra.uni 	$L__BB15_29;
$L__BB15_28:
	setp.eq.s16 	%p299, %rs341, 0;
	selp.b16 	%rs389, %rs21, %rs389, %p299;
	selp.b64 	%rd433, %rd29, %rd433, %p299;
$L__BB15_29:
	cvt.u32.u16 	%r439, %rs389;
	and.b32  	%r420, %r439, 255;
	mov.b32 	%r436, 8;
	mov.b32 	%r437, 31;
	mov.b32 	%r438, -1;
	// begin inline asm
	shfl.sync.down.b32 %r419, %r420, %r436, %r437, %r438;
	// end inline asm
	// begin inline asm
	shfl.sync.down.b32 %r424, %r425, %r436, %r437, %r438;
	// end inline asm
	mov.b64 	{%r430, %r435}, %rd433;
	// begin inline asm
	shfl.sync.down.b32 %r429, %r430, %r436, %r437, %r438;
	// end inline asm
	// begin inline asm
	shfl.sync.down.b32 %r434, %r435, %r436, %r437, %r438;
	// end inline asm
	mov.b64 	%rd33, {%r429, %r434};
	cvt.u16.u32 	%rs24, %r419;
	setp.gt.s32 	%p300, %r355, 23;
	@%p300 bra 	$L__BB15_33;
	and.b16  	%rs345, %rs389, 255;
	setp.eq.s16 	%p301, %rs345, 0;
	and.b16  	%rs346, %rs24, 255;
	setp.eq.s16 	%p302, %rs346, 0;
	or.pred  	%p303, %p301, %p302;
	@%p303 bra 	$L__BB15_32;
	min.s64 	%rd433, %rd33, %rd433;
	mov.b16 	%rs389, 1;
	bra.uni 	$L__BB15_33;
$L__BB15_32:
	setp.eq.s16 	%p304, %rs345, 0;
	selp.b16 	%rs389, %rs24, %rs389, %p304;
	selp.b64 	%rd433, %rd33, %rd433, %p304;
$L__BB15_33:
	cvt.u32.u16 	%r460, %rs389;
	and.b32  	%r441, %r460, 255;
	mov.b32 	%r457, 16;
	mov.b32 	%r458, 31;
	mov.b32 	%r459, -1;
	// begin inline asm
	shfl.sync.down.b32 %r440, %r441, %r457, %r458, %r459;
	// end inline asm
	// begin inline asm
	shfl.sync.down.b32 %r445, %r446, %r457, %r458, %r459;
	// end inline asm
	mov.b64 	{%r451, %r456}, %rd433;
	// begin inline asm
	shfl.sync.down.b32 %r450, %r451, %r457, %r458, %r459;
	// end inline asm
	// begin inline asm
	shfl.sync.down.b32 %r455, %r456, %r457, %r458, %r459;
	// end inline asm
	mov.b64 	%rd37, {%r450, %r455};
	cvt.u16.u32 	%rs27, %r440;
	setp.gt.s32 	%p305, %r355, 15;
	@%p305 bra 	$L__BB15_37;
	and.b16  	%rs349, %rs389, 255;
	setp.eq.s16 	%p306, %rs349, 0;
	and.b16  	%rs350, %rs27, 255;
	setp.eq.s16 	%p307, %rs350, 0;
	or.pred  	%p308, %p306, %p307;
	@%p308 bra 	$L__BB15_36;
	min.s64 	%rd433, %rd37, %rd433;
	mov.b16 	%rs389, 1;
	bra.uni 	$L__BB15_37;
$L__BB15_36:
	setp.eq.s16 	%p309, %rs349, 0;
	selp.b16 	%rs389, %rs27, %rs389, %p309;
	selp.b64 	%rd433, %rd37, %rd433, %p309;
$L__BB15_37:
	setp.ne.s32 	%p310, %r355, 0;
	@%p310 bra 	$L__BB15_39;
	shr.u32 	%r461, %r5, 1;
	and.b32  	%r462, %r461, 496;
	mov.u32 	%r463, _ZZN3cub18CUB_300001_SM_10006detail6reduce18DeviceReduceKernelINS2_10policy_hubIN4cuda3std3__45tupleIJblEEEyN6thrust24THRUST_300001_SM_1000_NS8cuda_cub9__find_if7functorIS9_EEE10Policy1000ENSB_12zip_iteratorINS8_IJNSD_26transform_input_iterator_tIbNSC_6detail35transform_pair_of_input_iterators_tIbNSB_6detail15normal_iteratorINSB_10device_ptrIfEEEENSB_17constant_iteratorIfNSB_11use_defaultESS_EENS7_8equal_toIfEEEENS7_10__not_fn_tINS7_10__identityEEEEENSB_17counting_iteratorIlSS_SS_SS_EEEEEEEySF_S9_SY_EEvT0_PT3_T1_NS0_13GridEvenShareIS18_EET2_T4_E12temp_storage;
	add.s32 	%r464, %r463, %r462;
	st.shared.u8 	[%r464+8], %rs389;
	st.shared.u64 	[%r464+16], %rd433;
$L__BB15_39:
	bar.sync 	0;
	setp.ne.s32 	%p311, %r5, 0;
	@%p311 bra 	$L__BB15_122;
	ld.shared.u8 	%rs353, [_ZZN3cub18CUB_300001_SM_10006detail6reduce18DeviceReduceKernelINS2_10policy_hubIN4cuda3std3__45tupleIJblEEEyN6thrust24THRUST_300001_SM_1000_NS8cuda_cub9__find_if7functorIS9_EEE10Policy1000ENSB_12zip_iteratorINS8_IJNSD_26transform_input_iterator_tIbNSC_6detail35transform_pair_of_input_iterators_tIbNSB_6detail15normal_iteratorINSB_10device_ptrIfEEEENSB_17constant_iteratorIfNSB_11use_defaultESS_EENS7_8equal_toIfEEEENS7_10__not_fn_tINS7_10__identityEEEEENSB_17counting_iteratorIlSS_SS_SS_EEEEEEEySF_S9_SY_EEvT0_PT3_T1_NS0_13GridEvenShareIS18_EET2_T4_E12temp_storage+24];
	ld.shared.u64 	%rd393, [_ZZN3cub18CUB_300001_SM_10006detail6reduce18DeviceReduceKernelINS2_10policy_hubIN4cuda3std3__45tupleIJblEEEyN6thrust24THRUST_300001_SM_1000_NS8cuda_cub9__find_if7functorIS9_EEE10Policy1000ENSB_12zip_iteratorINS8_IJNSD_26transform_input_iterator_tIbNSC_6detail35transform_pair_of_input_iterators_tIbNSB_6detail15normal_iteratorINSB_10device_ptrIfEEEENSB_17constant_iteratorIfNSB_11use_defaultESS_EENS7_8equal_toIfEEEENS7_10__not_fn_tINS7_10__identityEEEEENSB_17counting_iteratorIlSS_SS_SS_EEEEEEEySF_S9_SY_EEvT0_PT3_T1_NS0_13GridEvenShareIS18_EET2_T4_E12temp_storage+32];
	and.b16  	%rs354, %rs389, 255;
	setp.eq.s16 	%p312, %rs354, 0;
	setp.eq.s16 	%p313, %rs353, 0;
	min.s64 	%rd394, %rd393, %rd433;
	selp.b16 	%rs355, %rs389, 1, %p313;
	selp.b16 	%rs356, %rs353, %rs355, %p312;
	and.b16  	%rs357, %rs356, 255;
	selp.b64 	%rd395, %rd433, %rd394, %p313;
	selp.b64 	%rd396, %rd393, %rd395, %p312;
	ld.shared.u8 	%rs358, [_ZZN3cub18CUB_300001_SM_10006detail6reduce18DeviceReduceKernelINS2_10policy_hubIN4cuda3std3__45tupleIJblEEEyN6thrust24THRUST_300001_SM_1000_NS8cuda_cub9__find_if7functorIS9_EEE10Policy1000ENSB_12zip_iteratorINS8_IJNSD_26transform_input_iterator_tIbNSC_6detail35transform_pair_of_input_iterators_tIbNSB_6detail15normal_iteratorINSB_10device_ptrIfEEEENSB_17constant_iteratorIfNSB_11use_defaultESS_EENS7_8equal_toIfEEEENS7_10__not_fn_tINS7_10__identityEEEEENSB_17counting_iteratorIlSS_SS_SS_EEEEEEEySF_S9_SY_EEvT0_PT3_T1_NS0_13GridEvenShareIS18_EET2_T4_E12temp_storage+40];
	ld.shared.u64 	%rd397, [_ZZN3cub18CUB_300001_SM_10006detail6reduce18DeviceReduceKernelINS2_10policy_hubIN4cuda3std3__45tupleIJblEEEyN6thrust24THRUST_300001_SM_1000_NS8cuda_cub9__find_if7functorIS9_EEE10Policy1000ENSB_12zip_iteratorINS8_IJNSD_26transform_input_iterator_tIbNSC_6detail35transform_pair_of_input_iterators_tIbNSB_6detail15normal_iteratorINSB_10device_ptrIfEEEENSB_17constant_iteratorIfNSB_11use_defaultESS_EENS7_8equal_toIfEEEENS7_10__not_fn_tINS7_10__identityEEEEENSB_17counting_iteratorIlSS_SS_SS_EEEEEEEySF_S9_SY_EEvT0_PT3_T1_NS0_13GridEvenShareIS18_EET2_T4_E12temp_storage+48];
	setp.eq.s16 	%p314, %rs357, 0;
	setp.eq.s16 	%p315, %rs358, 0;
	min.s64 	%rd398, %rd397, %rd396;
	selp.b16 	%rs359, %rs356, 1, %p315;
	selp.b16 	%rs360, %rs358, %rs359, %p314;
	and.b16  	%rs361, %rs360, 255;
	selp.b64 	%rd399, %rd396, %rd398, %p315;
	selp.b64 	%rd400, %rd397, %rd399, %p314;
	ld.shared.u8 	%rs362, [_ZZN3cub18CUB_300001_SM_10006detail6reduce18DeviceReduceKernelINS2_10policy_hubIN4cuda3std3__45tupleIJblEEEyN6thrust24THRUST_300001_SM_1000_NS8cuda_cub9__find_if7functorIS9_EEE10Policy1000ENSB_12zip_iteratorINS8_IJNSD_26transform_input_iterator_tIbNSC_6detail35transform_pair_of_input_iterators_tIbNSB_6detail15normal_iteratorINSB_10device_ptrIfEEEENSB_17constant_iteratorIfNSB_11use_defaultESS_EENS7_8equal_toIfEEEENS7_10__not_fn_tINS7_10__identityEEEEENSB_17counting_iteratorIlSS_SS_SS_EEEEEEEySF_S9_SY_EEvT0_PT3_T1_NS0_13GridEvenShareIS18_EET2_T4_E12temp_storage+56];
	ld.shared.u64 	%rd401, [_ZZN3cub18CUB_300001_SM_10006detail6reduce18DeviceReduceKernelINS2_10policy_hubIN4cuda3std3__45tupleIJblEEEyN6thrust24THRUST_300001_SM_1000_NS8cuda_cub9__find_if7functorIS9_EEE10Policy1000ENSB_12zip_iteratorINS8_IJNSD_26transform_input_iterator_tIbNSC_6detail35transform_pair_of_input_iterators_tIbNSB_6detail15normal_iteratorINSB_10device_ptrIfEEEENSB_17constant_iteratorIfNSB_11use_defaultESS_EENS7_8equal_toIfEEEENS7_10__not_fn_tINS7_10__identityEEEEENSB_17counting_iteratorIlSS_SS_SS_EEEEEEEySF_S9_SY_EEvT0_PT3_T1_NS0_13GridEvenShareIS18_EET2_T4_E12temp_storage+64];
	setp.eq.s16 	%p316, %rs361, 0;
	setp.eq.s16 	%p317, %rs362, 0;
	min.s64 	%rd402, %rd401, %rd400;
	selp.b16 	%rs363, %rs360, 1, %p317;
	selp.b16 	%rs364, %rs362, %rs363, %p316;
	and.b16  	%rs365, %rs364, 255;
	selp.b64 	%rd403, %rd400, %rd402, %p317;
	selp.b64 	%rd404, %rd401, %rd403, %p316;
	ld.shared.u8 	%rs366, [_ZZN3cub18CUB_300001_SM_10006detail6reduce18DeviceReduceKernelINS2_10policy_hubIN4cuda3std3__45tupleIJblEEEyN6thrust24THRUST_300001_SM_1000_NS8cuda_cub9__find_if7functorIS9_EEE10Policy1000ENSB_12zip_iteratorINS8_IJNSD_26transform_input_iterator_tIbNSC_6detail35transform_pair_of_input_iterators_tIbNSB_6detail15normal_iteratorINSB_10device_ptrIfEEEENSB_17constant_iteratorIfNSB_11use_defaultESS_EENS7_8equal_toIfEEEENS7_10__not_fn_tINS7_10__identityEEEEENSB_17counting_iteratorIlSS_SS_SS_EEEEEEEySF_S9_SY_EEvT0_PT3_T1_NS0_13GridEvenShareIS18_EET2_T4_E12temp_storage+72];
	ld.shared.u64 	%rd405, [_ZZN3cub18CUB_300001_SM_10006detail6reduce18DeviceReduceKernelINS2_10policy_hubIN4cuda3std3__45tupleIJblEEEyN6thrust24THRUST_300001_SM_1000_NS8cuda_cub9__find_if7functorIS9_EEE10Policy1000ENSB_12zip_iteratorINS8_IJNSD_26transform_input_iterator_tIbNSC_6detail35transform_pair_of_input_iterators_tIbNSB_6detail15normal_iteratorINSB_10device_ptrIfEEEENSB_17constant_iteratorIfNSB_11use_defaultESS_EENS7_8equal_toIfEEEENS7_10__not_fn_tINS7_10__identityEEEEENSB_17counting_iteratorIlSS_SS_SS_EEEEEEEySF_S9_SY_EEvT0_PT3_T1_NS0_13GridEvenShareIS18_EET2_T4_E12temp_storage+80];
	setp.eq.s16 	%p318, %rs365, 0;
	setp.eq.s16 	%p319, %rs366, 0;
	min.s64 	%rd406, %rd405, %rd404;
	selp.b16 	%rs367, %rs364, 1, %p319;
	selp.b16 	%rs368, %rs366, %rs367, %p318;
	and.b16  	%rs369, %rs368, 255;
	selp.b64 	%rd407, %rd404, %rd406, %p319;
	selp.b64 	%rd408, %rd405, %rd407, %p318;
	ld.shared.u8 	%rs370, [_ZZN3cub18CUB_300001_SM_10006detail6reduce18DeviceReduceKernelINS2_10policy_hubIN4cuda3std3__45tupleIJblEEEyN6thrust24THRUST_300001_SM_1000_NS8cuda_cub9__find_if7functorIS9_EEE10Policy1000ENSB_12zip_iteratorINS8_IJNSD_26transform_input_iterator_tIbNSC_6detail35transform_pair_of_input_iterators_tIbNSB_6detail15normal_iteratorINSB_10device_ptrIfEEEENSB_17constant_iteratorIfNSB_11use_defaultESS_EENS7_8equal_toIfEEEENS7_10__not_fn_tINS7_10__identityEEEEENSB_17counting_iteratorIlSS_SS_SS_EEEEEEEySF_S9_SY_EEvT0_PT3_T1_NS0_13GridEvenShareIS18_EET2_T4_E12temp_storage+88];
	ld.shared.u64 	%rd409, [_ZZN3cub18CUB_300001_SM_10006detail6reduce18DeviceReduceKernelINS2_10policy_hubIN4cuda3std3__45tupleIJblEEEyN6thrust24THRUST_300001_SM_1000_NS8cuda_cub9__find_if7functorIS9_EEE10Policy1000ENSB_12zip_iteratorINS8_IJNSD_26transform_input_iterator_tIbNSC_6detail35transform_pair_of_input_iterators_tIbNSB_6detail15normal_iteratorINSB_10device_ptrIfEEEENSB_17constant_iteratorIfNSB_11use_defaultESS_EENS7_8equal_toIfEEEENS7_10__not_fn_tINS7_10__identityEEEEENSB_17counting_iteratorIlSS_SS_SS_EEEEEEEySF_S9_SY_EEvT0_PT3_T1_NS0_13GridEvenShareIS18_EET2_T4_E12temp_storage+96];
	setp.eq.s16 	%p320, %rs369, 0;
	setp.eq.s16 	%p321, %rs370, 0;
	min.s64 	%rd410, %rd409, %rd408;
	selp.b16 	%rs371, %rs368, 1, %p321;
	selp.b16 	%rs372, %rs370, %rs371, %p320;
	and.b16  	%rs373, %rs372, 255;
	selp.b64 	%rd411, %rd408, %rd410, %p321;
	selp.b64 	%rd412, %rd409, %rd411, %p320;
	ld.shared.u8 	%rs374, [_ZZN3cub18CUB_300001_SM_10006detail6reduce18DeviceReduceKernelINS2_10policy_hubIN4cuda3std3__45tupleIJblEEEyN6thrust24THRUST_300001_SM_1000_NS8cuda_cub9__find_if7functorIS9_EEE10Policy1000ENSB_12zip_iteratorINS8_IJNSD_26transform_input_iterator_tIbNSC_6detail35transform_pair_of_input_iterators_tIbNSB_6detail15normal_iteratorINSB_10device_ptrIfEEEENSB_17constant_iteratorIfNSB_11use_defaultESS_EENS7_8equal_toIfEEEENS7_10__not_fn_tINS7_10__identityEEEEENSB_17counting_iteratorIlSS_SS_SS_EEEEEEEySF_S9_SY_EEvT0_PT3_T1_NS0_13GridEvenShareIS18_EET2_T4_E12temp_storage+104];
	ld.shared.u64 	%rd413, [_ZZN3cub18CUB_300001_SM_10006detail6reduce18DeviceReduceKernelINS2_10policy_hubIN4cuda3std3__45tupleIJblEEEyN6thrust24THRUST_300001_SM_1000_NS8cuda_cub9__find_if7functorIS9_EEE10Policy1000ENSB_12zip_iteratorINS8_IJNSD_26transform_input_iterator_tIbNSC_6detail35transform_pair_of_input_iterators_tIbNSB_6detail15normal_iteratorINSB_10device_ptrIfEEEENSB_17constant_iteratorIfNSB_11use_defaultESS_EENS7_8equal_toIfEEEENS7_10__not_fn_tINS7_10__identityEEEEENSB_17counting_iteratorIlSS_SS_SS_EEEEEEEySF_S9_SY_EEvT0_PT3_T1_NS0_13GridEvenShareIS18_EET2_T4_E12temp_storage+112];
	setp.eq.s16 	%p322, %rs373, 0;
	setp.eq.s16 	%p323, %rs374, 0;
	min.s64 	%rd414, %rd413, %rd412;
	selp.b16 	%rs375, %rs372, 1, %p323;
	selp.b16 	%rs376, %rs374, %rs375, %p322;
	and.b16  	%rs377, %rs376, 255;
	selp.b64 	%rd415, %rd412, %rd414, %p323;
	selp.b64 	%rd416, %rd413, %rd415, %p322;
	ld.shared.u8 	%rs378, [_ZZN3cub18CUB_300001_SM_10006detail6reduce18DeviceReduceKernelINS2_10policy_hubIN4cuda3std3__45tupleIJblEEEyN6thrust24THRUST_300001_SM_1000_NS8cuda_cub9__find_if7functorIS9_EEE10Policy1000ENSB_12zip_iteratorINS8_IJNSD_26transform_input_iterator_tIbNSC_6detail35transform_pair_of_input_iterators_tIbNSB_6detail15normal_iteratorINSB_10device_ptrIfEEEENSB_17constant_iteratorIfNSB_11use_defaultESS_EENS7_8equal_toIfEEEENS7_10__not_fn_tINS7_10__identityEEEEENSB_17counting_iteratorIlSS_SS_SS_EEEEEEEySF_S9_SY_EEvT0_PT3_T1_NS0_13GridEvenShareIS18_EET2_T4_E12temp_storage+120];
	ld.shared.u64 	%rd417, [_ZZN3cub18CUB_300001_SM_10006detail6reduce18DeviceReduceKernelINS2_10policy_hubIN4cuda3std3__45tupleIJblEEEyN6thrust24THRUST_300001_SM_1000_NS8cuda_cub9__find_if7functorIS9_EEE10Policy1000ENSB_12zip_iteratorINS8_IJNSD_26transform_input_iterator_tIbNSC_6detail35transform_pair_of_input_iterators_tIbNSB_6detail15normal_iteratorINSB_10device_ptrIfEEEENSB_17constant_iteratorIfNSB_11use_defaultESS_EENS7_8equal_toIfEEEENS7_10__not_fn_tINS7_10__identityEEEEENSB_17counting_iteratorIlSS_SS_SS_EEEEEEEySF_S9_SY_EEvT0_PT3_T1_NS0_13GridEvenShareIS18_EET2_T4_E12temp_storage+128];
	setp.eq.s16 	%p324, %rs377, 0;
	setp.eq.s16 	%p325, %rs378, 0;
	min.s64 	%rd418, %rd417, %rd416;
	selp.b16 	%rs379, %rs376, 1, %p325;
	selp.b16 	%rs389, %rs378, %rs379, %p324;
	selp.b64 	%rd419, %rd416, %rd418, %p325;
	selp.b64 	%rd433, %rd417, %rd419, %p324;
	bra.uni 	$L__BB15_122;
$L__BB15_41:
	// begin inline asm
	mov.u32 %r237, %laneid;
	// end inline asm
	and.b32  	%r258, %r5, 992;
	add.s32 	%r259, %r258, 32;
	setp.gt.s32 	%p236, %r259, %r4;
	not.b32 	%r260, %r258;
	add.s32 	%r261, %r4, %r260;
	selp.b32 	%r256, %r261, 31, %p236;
	cvt.u32.u16 	%r262, %rs389;
	and.b32  	%r239, %r262, 255;
	mov.b32 	%r255, 1;
	mov.b32 	%r257, -1;
	// begin inline asm
	shfl.sync.down.b32 %r238, %r239, %r255, %r256, %r257;
	// end inline asm
	// begin inline asm
	shfl.sync.down.b32 %r243, %r244, %r255, %r256, %r257;
	// end inline asm
	mov.b64 	{%r249, %r254}, %rd433;
	// begin inline asm
	shfl.sync.down.b32 %r248, %r249, %r255, %r256, %r257;
	// end inline asm
	// begin inline asm
	shfl.sync.down.b32 %r253, %r254, %r255, %r256, %r257;
	// end inline asm
	mov.b64 	%rd42, {%r248, %r253};
	cvt.u16.u32 	%rs31, %r238;
	setp.ge.s32 	%p237, %r237, %r256;
	@%p237 bra 	$L__BB15_45;
	and.b16  	%rs292, %rs389, 255;
	setp.eq.s16 	%p238, %rs292, 0;
	and.b16  	%rs293, %rs31, 255;
	setp.eq.s16 	%p239, %rs293, 0;
	or.pred  	%p240, %p238, %p239;
	@%p240 bra 	$L__BB15_44;
	min.s64 	%rd433, %rd42, %rd433;
	mov.b16 	%rs389, 1;
	bra.uni 	$L__BB15_45;
$L__BB15_44:
	setp.eq.s16 	%p241, %rs292, 0;
	selp.b16 	%rs389, %rs31, %rs389, %p241;
	selp.b64 	%rd433, %rd42, %rd433, %p241;
$L__BB15_45:
	cvt.u32.u16 	%r283, %rs389;
	and.b32  	%r264, %r283, 255;
	mov.b32 	%r280, 2;
	mov.b32 	%r282, -1;
	// begin inline asm
	shfl.sync.down.b32 %r263, %r264, %r280, %r256, %r282;
	// end inline asm
	// begin inline asm
	shfl.sync.down.b32 %r268, %r269, %r280, %r256, %r282;
	// end inline asm
	mov.b64 	{%r274, %r279}, %rd433;
	// begin inline asm
	shfl.sync.down.b32 %r273, %r274, %r280, %r256, %r282;
	// end inline asm
	// begin inline asm
	shfl.sync.down.b32 %r278, %r279, %r280, %r256, %r282;
	// end inline asm
	mov.b64 	%rd46, {%r273, %r278};
	cvt.u16.u32 	%rs34, %r263;
	add.s32 	%r284, %r237, 2;
	setp.gt.s32 	%p242, %r284, %r256;
	@%p242 bra 	$L__BB15_49;
	and.b16  	%rs296, %rs389, 255;
	setp.eq.s16 	%p243, %rs296, 0;
	and.b16  	%rs297, %rs34, 255;
	setp.eq.s16 	%p244, %rs297, 0;
	or.pred  	%p245, %p243, %p244;
	@%p245 bra 	$L__BB15_48;
	min.s64 	%rd433, %rd46, %rd433;
	mov.b16 	%rs389, 1;
	bra.uni 	$L__BB15_49;
$L__BB15_48:
	setp.eq.s16 	%p246, %rs296, 0;
	selp.b16 	%rs389, %rs34, %rs389, %p246;
	selp.b64 	%rd433, %rd46, %rd433, %p246;
$L__BB15_49:
	cvt.u32.u16 	%r305, %rs389;
	and.b32  	%r286, %r305, 255;
	mov.b32 	%r302, 4;
	mov.b32 	%r304, -1;
	// begin inline asm
	shfl.sync.down.b32 %r285, %r286, %r302, %r256, %r304;
	// end inline asm
	// begin inline asm
	shfl.sync.down.b32 %r290, %r291, %r302, %r256, %r304;
	// end inline asm
	mov.b64 	{%r296, %r301}, %rd433;
	// begin inline asm
	shfl.sync.down.b32 %r295, %r296, %r302, %r256, %r304;
	// end inline asm
	// begin inline asm
	shfl.sync.down.b32 %r300, %r301, %r302, %r256, %r304;
	// end inline asm
	mov.b64 	%rd50, {%r295, %r300};
	cvt.u16.u32 	%rs37, %r285;
	add.s32 	%r306, %r237, 4;
	setp.gt.s32 	%p247, %r306, %r256;
	@%p247 bra 	$L__BB15_53;
	and.b16  	%rs300, %rs389, 255;
	setp.eq.s16 	%p248, %rs300, 0;
	and.b16  	%rs301, %rs37, 255;
	setp.eq.s16 	%p249, %rs301, 0;
	or.pred  	%p250, %p248, %p249;
	@%p250 bra 	$L__BB15_52;
	min.s64 	%rd433, %rd50, %rd433;
	mov.b16 	%rs389, 1;
	bra.uni 	$L__BB15_53;
$L__BB15_52:
	setp.eq.s16 	%p251, %rs300, 0;
	selp.b16 	%rs389, %rs37, %rs389, %p251;
	selp.b64 	%rd433, %rd50, %rd433, %p251;
$L__BB15_53:
	cvt.u32.u16 	%r327, %rs389;
	and.b32  	%r308, %r327, 255;
	mov.b32 	%r324, 8;
	mov.b32 	%r326, -1;
	// begin inline asm
	shfl.sync.down.b32 %r307, %r308, %r324, %r256, %r326;
	// end inline asm
	// begin inline asm
	shfl.sync.down.b32 %r312, %r313, %r324, %r256, %r326;
	// end inline asm
	mov.b64 	{%r318, %r323}, %rd433;
	// begin inline asm
	shfl.sync.down.b32 %r317, %r318, %r324, %r256, %r326;
	// end inline asm
	// begin inline asm
	shfl.sync.down.b32 %r322, %r323, %r324, %r256, %r326;
	// end inline asm
	mov.b64 	%rd54, {%r317, %r322};
	cvt.u16.u32 	%rs40, %r307;
	add.s32 	%r328, %r237, 8;
	setp.gt.s32 	%p252, %r328, %r256;
	@%p252 bra 	$L__BB15_57;
	and.b16  	%rs304, %rs389, 255;
	setp.eq.s16 	%p253, %rs304, 0;
	and.b16  	%rs305, %rs40, 255;
	setp.eq.s16 	%p254, %rs305, 0;
	or.pred  	%p255, %p253, %p254;
	@%p255 bra 	$L__BB15_56;
	min.s64 	%rd433, %rd54, %rd433;
	mov.b16 	%rs389, 1;
	bra.uni 	$L__BB15_57;
$L__BB15_56:
	setp.eq.s16 	%p256, %rs304, 0;
	selp.b16 	%rs389, %rs40, %rs389, %p256;
	selp.b64 	%rd433, %rd54, %rd433, %p256;
$L__BB15_57:
	cvt.u32.u16 	%r349, %rs389;
	and.b32  	%r330, %r349, 255;
	mov.b32 	%r346, 16;
	mov.b32 	%r348, -1;
	// begin inline asm
	shfl.sync.down.b32 %r329, %r330, %r346, %r256, %r348;
	// end inline asm
	// begin inline asm
	shfl.sync.down.b32 %r334, %r335, %r346, %r256, %r348;
	// end inline asm
	mov.b64 	{%r340, %r345}, %rd433;
	// begin inline asm
	shfl.sync.down.b32 %r339, %r340, %r346, %r256, %r348;
	// end inline asm
	// begin inline asm
	shfl.sync.down.b32 %r344, %r345, %r346, %r256, %r348;
	// end inline asm
	mov.b64 	%rd58, {%r339, %r344};
	cvt.u16.u32 	%rs43, %r329;
	add.s32 	%r350, %r237, 16;
	setp.gt.s32 	%p257, %r350, %r256;
	@%p257 bra 	$L__BB15_61;
	and.b16  	%rs308, %rs389, 255;
	setp.eq.s16 	%p258, %rs308, 0;
	and.b16  	%rs309, %rs43, 255;
	setp.eq.s16 	%p259, %rs309, 0;
	or.pred  	%p260, %p258, %p259;
	@%p260 bra 	$L__BB15_60;
	min.s64 	%rd433, %rd58, %rd433;
	mov.b16 	%rs389, 1;
	bra.uni 	$L__BB15_61;
$L__BB15_60:
	setp.eq.s16 	%p261, %rs308, 0;
	selp.b16 	%rs389, %rs43, %rs389, %p261;
	selp.b64 	%rd433, %rd58, %rd433, %p261;
$L__BB15_61:
	setp.ne.s32 	%p262, %r237, 0;
	@%p262 bra 	$L__BB15_63;
	shr.u32 	%r351, %r5, 1;
	and.b32  	%r352, %r351, 496;
	mov.u32 	%r353, _ZZN3cub18CUB_300001_SM_10006detail6reduce18DeviceReduceKernelINS2_10policy_hubIN4cuda3std3__45tupleIJblEEEyN6thrust24THRUST_300001_SM_1000_NS8cuda_cub9__find_if7functorIS9_EEE10Policy1000ENSB_12zip_iteratorINS8_IJNSD_26transform_input_iterator_tIbNSC_6detail35transform_pair_of_input_iterators_tIbNSB_6detail15normal_iteratorINSB_10device_ptrIfEEEENSB_17constant_iteratorIfNSB_11use_defaultESS_EENS7_8equal_toIfEEEENS7_10__not_fn_tINS7_10__identityEEEEENSB_17counting_iteratorIlSS_SS_SS_EEEEEEEySF_S9_SY_EEvT0_PT3_T1_NS0_13GridEvenShareIS18_EET2_T4_E12temp_storage;
	add.s32 	%r354, %r353, %r352;
	st.shared.u8 	[%r354+8], %rs389;
	st.shared.u64 	[%r354+16], %rd433;
$L__BB15_63:
	bar.sync 	0;
	setp.ne.s32 	%p263, %r5, 0;
	@%p263 bra 	$L__BB15_122;
	setp.lt.s32 	%p264, %r4, 33;
	@%p264 bra 	$L__BB15_66;
	ld.shared.u8 	%rs312, [_ZZN3cub18CUB_300001_SM_10006detail6reduce18DeviceReduceKernelINS2_10policy_hubIN4cuda3std3__45tupleIJblEEEyN6thrust24THRUST_300001_SM_1000_NS8cuda_cub9__find_if7functorIS9_EEE10Policy1000ENSB_12zip_iteratorINS8_IJNSD_26transform_input_iterator_tIbNSC_6detail35transform_pair_of_input_iterators_tIbNSB_6detail15normal_iteratorINSB_10device_ptrIfEEEENSB_17constant_iteratorIfNSB_11use_defaultESS_EENS7_8equal_toIfEEEENS7_10__not_fn_tINS7_10__identityEEEEENSB_17counting_iteratorIlSS_SS_SS_EEEEEEEySF_S9_SY_EEvT0_PT3_T1_NS0_13GridEvenShareIS18_EET2_T4_E12temp_storage+24];
	ld.shared.u64 	%rd372, [_ZZN3cub18CUB_300001_SM_10006detail6reduce18DeviceReduceKernelINS2_10policy_hubIN4cuda3std3__45tupleIJblEEEyN6thrust24THRUST_300001_SM_1000_NS8cuda_cub9__find_if7functorIS9_EEE10Policy1000ENSB_12zip_iteratorINS8_IJNSD_26transform_input_iterator_tIbNSC_6detail35transform_pair_of_input_iterators_tIbNSB_6detail15normal_iteratorINSB_10device_ptrIfEEEENSB_17constant_iteratorIfNSB_11use_defaultESS_EENS7_8equal_toIfEEEENS7_10__not_fn_tINS7_10__identityEEEEENSB_17counting_iteratorIlSS_SS_SS_EEEEEEEySF_S9_SY_EEvT0_PT3_T1_NS0_13GridEvenShareIS18_EET2_T4_E12temp_storage+32];
	and.b16  	%rs313, %rs389, 255;
	setp.eq.s16 	%p265, %rs313, 0;
	setp.eq.s16 	%p266, %rs312, 0;
	min.s64 	%rd373, %rd372, %rd433;
	selp.b16 	%rs314, %rs389, 1, %p266;
	selp.b16 	%rs389, %rs312, %rs314, %p265;
	selp.b64 	%rd374, %rd433, %rd373, %p266;
	selp.b64 	%rd433, %rd372, %rd374, %p265;
$L__BB15_66:
	setp.lt.s32 	%p267, %r4, 65;
	@%p267 bra 	$L__BB15_68;
	ld.shared.u8 	%rs315, [_ZZN3cub18CUB_300001_SM_10006detail6reduce18DeviceReduceKernelINS2_10policy_hubIN4cuda3std3__45tupleIJblEEEyN6thrust24THRUST_300001_SM_1000_NS8cuda_cub9__find_if7functorIS9_EEE10Policy1000ENSB_12zip_iteratorINS8_IJNSD_26transform_input_iterator_tIbNSC_6detail35transform_pair_of_input_iterators_tIbNSB_6detail15normal_iteratorINSB_10device_ptrIfEEEENSB_17constant_iteratorIfNSB_11use_defaultESS_EENS7_8equal_toIfEEEENS7_10__not_fn_tINS7_10__identityEEEEENSB_17counting_iteratorIlSS_SS_SS_EEEEEEEySF_S9_SY_EEvT0_PT3_T1_NS0_13GridEvenShareIS18_EET2_T4_E12temp_storage+40];
	ld.shared.u64 	%rd375, [_ZZN3cub18CUB_300001_SM_10006detail6reduce18DeviceReduceKernelINS2_10policy_hubIN4cuda3std3__45tupleIJblEEEyN6thrust24THRUST_300001_SM_1000_NS8cuda_cub9__find_if7functorIS9_EEE10Policy1000ENSB_12zip_iteratorINS8_IJNSD_26transform_input_iterator_tIbNSC_6detail35transform_pair_of_input_iterators_tIbNSB_6detail15normal_iteratorINSB_10device_ptrIfEEEENSB_17constant_iteratorIfNSB_11use_defaultESS_EENS7_8equal_toIfEEEENS7_10__not_fn_tINS7_10__identityEEEEENSB_17counting_iteratorIlSS_SS_SS_EEEEEEEySF_S9_SY_EEvT0_PT3_T1_NS0_13GridEvenShareIS18_EET2_T4_E12temp_storage+48];
	and.b16  	%rs316, %rs389, 255;
	setp.eq.s16 	%p268, %rs316, 0;
	setp.eq.s16 	%p269, %rs315, 0;
	min.s64 	%rd376, %rd375, %rd433;
	selp.b16 	%rs317, %rs389, 1, %p269;
	selp.b16 	%rs389, %rs315, %rs317, %p268;
	selp.b64 	%rd377, %rd433, %rd376, %p269;
	selp.b64 	%rd433, %rd375, %rd377, %p268;
$L__BB15_68:
	setp.lt.s32 	%p270, %r4, 97;
	@%p270 bra 	$L__BB15_70;
	ld.shared.u8 	%rs318, [_ZZN3cub18CUB_300001_SM_10006detail6reduce18DeviceReduceKernelINS2_10policy_hubIN4cuda3std3__45tupleIJblEEEyN6thrust24THRUST_300001_SM_1000_NS8cuda_cub9__find_if7functorIS9_EEE10Policy1000ENSB_12zip_iteratorINS8_IJNSD_26transform_input_iterator_tIbNSC_6detail35transform_pair_of_input_iterators_tIbNSB_6detail15normal_iteratorINSB_10device_ptrIfEEEENSB_17constant_iteratorIfNSB_11use_defaultESS_EENS7_8equal_toIfEEEENS7_10__not_fn_tINS7_10__identityEEEEENSB_17counting_iteratorIlSS_SS_SS_EEEEEEEySF_S9_SY_EEvT0_PT3_T1_NS0_13GridEvenShareIS18_EET2_T4_E12temp_storage+56];
	ld.shared.u64 	%rd378, [_ZZN3cub18CUB_300001_SM_10006detail6reduce18DeviceReduceKernelINS2_10policy_hubIN4cuda3std3__45tupleIJblEEEyN6thrust24THRUST_300001_SM_1000_NS8cuda_cub9__find_if7functorIS9_EEE10Policy1000ENSB_12zip_iteratorINS8_IJNSD_26transform_input_iterator_tIbNSC_6detail35transform_pair_of_input_iterators_tIbNSB_6detail15normal_iteratorINSB_10device_ptrIfEEEENSB_17constant_iteratorIfNSB_11use_defaultESS_EENS7_8equal_toIfEEEENS7_10__not_fn_tINS7_10__identityEEEEENSB_17counting_iteratorIlSS_SS_SS_EEEEEEEySF_S9_SY_EEvT0_PT3_T1_NS0_13GridEvenShareIS18_EET2_T4_E12temp_storage+64];
	and.b16  	%rs319, %rs389, 255;
	setp.eq.s16 	%p271, %rs319, 0;
	setp.eq.s16 	%p272, %rs318, 0;
	min.s64 	%rd379, %rd378, %rd433;
	selp.b16 	%rs320, %rs389, 1, %p272;
	selp.b16 	%rs389, %rs318, %rs320, %p271;
	selp.b64 	%rd380, %rd433, %rd379, %p272;
	selp.b64 	%rd433, %rd378, %rd380, %p271;
$L__BB15_70:
	setp.lt.s32 	%p273, %r4, 129;
	@%p273 bra 	$L__BB15_72;
	ld.shared.u8 	%rs321, [_ZZN3cub18CUB_300001_SM_10006detail6reduce18DeviceReduceKernelINS2_10policy_hubIN4cuda3std3__45tupleIJblEEEyN6thrust24THRUST_300001_SM_1000_NS8cuda_cub9__find_if7functorIS9_EEE10Policy1000ENSB_12zip_iteratorINS8_IJNSD_26transform_input_iterator_tIbNSC_6detail35transform_pair_of_input_iterators_tIbNSB_6detail15normal_iteratorINSB_10device_ptrIfEEEENSB_17constant_iteratorIfNSB_11use_defaultESS_EENS7_8equal_toIfEEEENS7_10__not_fn_tINS7_10__identityEEEEENSB_17counting_iteratorIlSS_SS_SS_EEEEEEEySF_S9_SY_EEvT0_PT3_T1_NS0_13GridEvenShareIS18_EET2_T4_E12temp_storage+72];
	ld.shared.u64 	%rd381, [_ZZN3cub18CUB_300001_SM_10006detail6reduce18DeviceReduceKernelINS2_10policy_hubIN4cuda3std3__45tupleIJblEEEyN6thrust24THRUST_300001_SM_1000_NS8cuda_cub9__find_if7functorIS9_EEE10Policy1000ENSB_12zip_iteratorINS8_IJNSD_26transform_input_iterator_tIbNSC_6detail35transform_pair_of_input_iterators_tIbNSB_6detail15normal_iteratorINSB_10device_ptrIfEEEENSB_17constant_iteratorIfNSB_11use_defaultESS_EENS7_8equal_toIfEEEENS7_10__not_fn_tINS7_10__identityEEEEENSB_17counting_iteratorIlSS_SS_SS_EEEEEEEySF_S9_SY_EEvT0_PT3_T1_NS0_13GridEvenShareIS18_EET2_T4_E12temp_storage+80];
	and.b16  	%rs322, %rs389, 255;
	setp.eq.s16 	%p274, %rs322, 0;
	setp.eq.s16 	%p275, %rs321, 0;
	min.s64 	%rd382, %rd381, %rd433;
	selp.b16 	%rs323, %rs389, 1, %p275;
	selp.b16 	%rs389, %rs321, %rs323, %p274;
	selp.b64 	%rd383, %rd433, %rd382, %p275;
	selp.b64 	%rd433, %rd381, %rd383, %p274;
$L__BB15_72:
	setp.lt.s32 	%p276, %r4, 161;
	@%p276 bra 	$L__BB15_74;
	ld.shared.u8 	%rs324, [_ZZN3cub18CUB_300001_SM_10006detail6reduce18DeviceReduceKernelINS2_10policy_hubIN4cuda3std3__45tupleIJblEEEyN6thrust24THRUST_300001_SM_1000_NS8cuda_cub9__find_if7functorIS9_EEE10Policy1000ENSB_12zip_iteratorINS8_IJNSD_26transform_input_iterator_tIbNSC_6detail35transform_pair_of_input_iterators_tIbNSB_6detail15normal_iteratorINSB_10device_ptrIfEEEENSB_17constant_iteratorIfNSB_11use_defaultESS_EENS7_8equal_toIfEEEENS7_10__not_fn_tINS7_10__identityEEEEENSB_17counting_iteratorIlSS_SS_SS_EEEEEEEySF_S9_SY_EEvT0_PT3_T1_NS0_13GridEvenShareIS18_EET2_T4_E12temp_storage+88];
	ld.shared.u64 	%rd384, [_ZZN3cub18CUB_300001_SM_10006detail6reduce18DeviceReduceKernelINS2_10policy_hubIN4cuda3std3__45tupleIJblEEEyN6thrust24THRUST_300001_SM_1000_NS8cuda_cub9__find_if7functorIS9_EEE10Policy1000ENSB_12zip_iteratorINS8_IJNSD_26transform_input_iterator_tIbNSC_6detail35transform_pair_of_input_iterators_tIbNSB_6detail15normal_iteratorINSB_10device_ptrIfEEEENSB_17constant_iteratorIfNSB_11use_defaultESS_EENS7_8equal_toIfEEEENS7_10__not_fn_tINS7_10__identityEEEEENSB_17counting_iteratorIlSS_SS_SS_EEEEEEEySF_S9_SY_EEvT0_PT3_T1_NS0_13GridEvenShareIS18_EET2_T4_E12temp_storage+96];
	and.b16  	%rs325, %rs389, 255;
	setp.eq.s16 	%p277, %rs325, 0;
	setp.eq.s16 	%p278, %rs324, 0;
	min.s64 	%rd385, %rd384, %rd433;
	selp.b16 	%rs326, %rs389, 1, %p278;
	selp.b16 	%rs389, %rs324, %rs326, %p277;
	selp.b64 	%rd386, %rd433, %rd385, %p278;
	selp.b64 	%rd433, %rd384, %rd386, %p277;
$L__BB15_74:
	setp.lt.s32 	%p279, %r4, 193;
	@%p279 bra 	$L__BB15_76;
	ld.shared.u8 	%rs327, [_ZZN3cub18CUB_300001_SM_10006detail6reduce18DeviceReduceKernelINS2_10policy_hubIN4cuda3std3__45tupleIJblEEEyN6thrust24THRUST_300001_SM_1000_NS8cuda_cub9__find_if7functorIS9_EEE10Policy1000ENSB_12zip_iteratorINS8_IJNSD_26transform_input_iterator_tIbNSC_6detail35transform_pair_of_input_iterators_tIbNSB_6detail15normal_iteratorINSB_10device_ptrIfEEEENSB_17constant_iteratorIfNSB_11use_defaultESS_EENS7_8equal_toIfEEEENS7_10__not_fn_tINS7_10__identityEEEEENSB_17counting_iteratorIlSS_SS_SS_EEEEEEEySF_S9_SY_EEvT0_PT3_T1_NS0_13GridEvenShareIS18_EET2_T4_E12temp_storage+104];
	ld.shared.u64 	%rd387, [_ZZN3cub18CUB_300001_SM_10006detail6reduce18DeviceReduceKernelINS2_10policy_hubIN4cuda3std3__45tupleIJblEEEyN6thrust24THRUST_300001_SM_1000_NS8cuda_cub9__find_if7functorIS9_EEE10Policy1000ENSB_12zip_iteratorINS8_IJNSD_26transform_input_iterator_tIbNSC_6detail35transform_pair_of_input_iterators_tIbNSB_6detail15normal_iteratorINSB_10device_ptrIfEEEENSB_17constant_iteratorIfNSB_11use_defaultESS_EENS7_8equal_toIfEEEENS7_10__not_fn_tINS7_10__identityEEEEENSB_17counting_iteratorIlSS_SS_SS_EEEEEEEySF_S9_SY_EEvT0_PT3_T1_NS0_13GridEvenShareIS18_EET2_T4_E12temp_storage+112];
	and.b16  	%rs328, %rs389, 255;
	setp.eq.s16 	%p280, %rs328, 0;
	setp.eq.s16 	%p281, %rs327, 0;
	min.s64 	%rd388, %rd387, %rd433;
	selp.b16 	%rs329, %rs389, 1, %p281;
	selp.b16 	%rs389, %rs327, %rs329, %p280;
	selp.b64 	%rd389, %rd433, %rd388, %p281;
	selp.b64 	%rd433, %rd387, %rd389, %p280;
$L__BB15_76:
	setp.lt.s32 	%p282, %r4, 225;
	@%p282 bra 	$L__BB15_122;
	ld.shared.u8 	%rs330, [_ZZN3cub18CUB_300001_SM_10006detail6reduce18DeviceReduceKernelINS2_10policy_hubIN4cuda3std3__45tupleIJblEEEyN6thrust24THRUST_300001_SM_1000_NS8cuda_cub9__find_if7functorIS9_EEE10Policy1000ENSB_12zip_iteratorINS8_IJNSD_26transform_input_iterator_tIbNSC_6detail35transform_pair_of_input_iterators_tIbNSB_6detail15normal_iteratorINSB_10device_ptrIfEEEENSB_17constant_iteratorIfNSB_11use_defaultESS_EENS7_8equal_toIfEEEENS7_10__not_fn_tINS7_10__identityEEEEENSB_17counting_iteratorIlSS_SS_SS_EEEEEEEySF_S9_SY_EEvT0_PT3_T1_NS0_13GridEvenShareIS18_EET2_T4_E12temp_storage+120];
	ld.shared.u64 	%rd390, [_ZZN3cub18CUB_300001_SM_10006detail6reduce18DeviceReduceKernelINS2_10policy_hubIN4cuda3std3__45tupleIJblEEEyN6thrust24THRUST_300001_SM_1000_NS8cuda_cub9__find_if7functorIS9_EEE10Policy1000ENSB_12zip_iteratorINS8_IJNSD_26transform_input_iterator_tIbNSC_6detail35transform_pair_of_input_iterators_tIbNSB_6detail15normal_iteratorINSB_10device_ptrIfEEEENSB_17constant_iteratorIfNSB_11use_defaultESS_EENS7_8equal_toIfEEEENS7_10__not_fn_tINS7_10__identityEEEEENSB_17counting_iteratorIlSS_SS_SS_EEEEEEEySF_S9_SY_EEvT0_PT3_T1_NS0_13GridEvenShareIS18_EET2_T4_E12temp_storage+128];
	and.b16  	%rs331, %rs389, 255;
	setp.eq.s16 	%p283, %rs331, 0;
	setp.eq.s16 	%p284, %rs330, 0;
	min.s64 	%rd391, %rd390, %rd433;
	selp.b16 	%rs332, %rs389, 1, %p284;
	selp.b16 	%rs389, %rs330, %rs332, %p283;
	selp.b64 	%rd392, %rd433, %rd391, %p284;
	selp.b64 	%rd433, %rd390, %rd392, %p283;
	bra.uni 	$L__BB15_122;
$L__BB15_78:
	mov.u32 	%r26, %tid.x;
	add.s64 	%rd125, %rd123, %rd5;
	cvt.u64.u32 	%rd75, %r26;
	add.s64 	%rd126, %rd75, %rd5;
	shl.b64 	%rd127, %rd126, 2;
	add.s64 	%rd128, %rd2, %rd127;
	ld.global.f32 	%f7, [%rd128];
	setp.eq.f32 	%p2, %f7, %f6;
	add.s32 	%r74, %r26, 256;
	cvt.u64.u32 	%rd129, %r74;
	ld.global.f32 	%f8, [%rd128+1024];
	setp.eq.f32 	%p3, %f8, %f6;
	add.s32 	%r75, %r26, 512;
	cvt.u64.u32 	%rd130, %r75;
	add.s64 	%rd131, %rd125, %rd130;
	ld.global.f32 	%f10, [%rd128+2048];
	setp.eq.f32 	%p4, %f10, %f6;
	add.s64 	%rd132, %rd131, 256;
	ld.global.f32 	%f11, [%rd128+3072];
	setp.neu.f32 	%p6, %f11, %f6;
	and.pred  	%p8, %p2, %p3;
	selp.b64 	%rd133, %rd129, %rd75, %p2;
	add.s64 	%rd134, %rd125, %rd133;
	min.s64 	%rd135, %rd131, %rd134;
	and.pred  	%p9, %p8, %p4;
	selp.b64 	%rd136, %rd134, %rd135, %p4;
	selp.b64 	%rd137, %rd131, %rd136, %p8;
	min.s64 	%rd138, %rd132, %rd137;
	not.pred 	%p10, %p9;
	or.pred  	%p11, %p10, %p6;
	selp.u16 	%rs389, 1, 0, %p11;
	selp.b64 	%rd139, %rd138, %rd137, %p6;
	selp.b64 	%rd433, %rd132, %rd139, %p9;
	setp.lt.u64 	%p12, %rd6, %rd4;
	@%p12 bra 	$L__BB15_98;
	cvt.u32.u64 	%r77, %rd4;
	cvt.u32.u64 	%r78, %rd5;
	cvt.u32.u64 	%r27, %rd1;
	not.b32 	%r79, %r26;
	add.s32 	%r80, %r79, %r27;
	sub.s32 	%r81, %r80, %r77;
	sub.s32 	%r472, %r81, %r78;
	mov.b32 	%r473, 0;
	mov.u64 	%rd450, %rd5;
$L__BB15_80:
	cvt.s64.s32 	%rd79, %r72;
	add.s64 	%rd450, %rd450, %rd79;
	add.s64 	%rd140, %rd1, -1024;
	setp.gt.u64 	%p13, %rd450, %rd140;
	@%p13 bra 	$L__BB15_86;
	add.s64 	%rd141, %rd450, %rd75;
	shl.b64 	%rd142, %rd141, 2;
	add.s64 	%rd143, %rd2, %rd142;
	add.s64 	%rd82, %rd141, %rd123;
	ld.global.f32 	%f2, [%rd143];
	ld.global.f32 	%f3, [%rd143+1024];
	ld.global.f32 	%f4, [%rd143+2048];
	ld.global.f32 	%f5, [%rd143+3072];
	and.b16  	%rs113, %rs389, 255;
	setp.eq.s16 	%p14, %rs113, 0;
	@%p14 bra 	$L__BB15_84;
	setp.eq.f32 	%p15, %f2, %f6;
	@%p15 bra 	$L__BB15_85;
	add.s64 	%rd145, %rd141, %rd123;
	min.s64 	%rd433, %rd145, %rd433;
	mov.b16 	%rs389, 1;
	bra.uni 	$L__BB15_85;
$L__BB15_84:
	setp.neu.f32 	%p16, %f2, %f6;
	selp.u16 	%rs389, 1, 0, %p16;
	mov.u64 	%rd433, %rd82;
$L__BB15_85:
	add.s64 	%rd146, %rd450, %rd75;
	add.s64 	%rd147, %rd146, %rd123;
	add.s64 	%rd148, %rd147, 256;
	add.s64 	%rd149, %rd147, 512;
	add.s64 	%rd150, %rd147, 768;
	setp.neu.f32 	%p17, %f5, %f6;
	setp.neu.f32 	%p18, %f4, %f6;
	setp.neu.f32 	%p19, %f3, %f6;
	shl.b32 	%r83, %r1, 10;
	cvt.s64.s32 	%rd151, %r83;
	and.b16  	%rs115, %rs389, 255;
	setp.eq.s16 	%p20, %rs115, 0;
	min.s64 	%rd152, %rd148, %rd433;
	selp.b16 	%rs116, 1, %rs389, %p19;
	selp.u16 	%rs117, 1, 0, %p19;
	selp.b16 	%rs118, %rs117, %rs116, %p20;
	and.b16  	%rs119, %rs118, 255;
	selp.b64 	%rd153, %rd152, %rd433, %p19;
	selp.b64 	%rd154, %rd148, %rd153, %p20;
	setp.eq.s16 	%p21, %rs119, 0;
	min.s64 	%rd155, %rd149, %rd154;
	selp.b16 	%rs120, 1, %rs118, %p18;
	selp.u16 	%rs121, 1, 0, %p18;
	selp.b16 	%rs122, %rs121, %rs120, %p21;
	and.b16  	%rs123, %rs122, 255;
	selp.b64 	%rd156, %rd155, %rd154, %p18;
	selp.b64 	%rd157, %rd149, %rd156, %p21;
	setp.eq.s16 	%p22, %rs123, 0;
	min.s64 	%rd158, %rd150, %rd157;
	selp.b16 	%rs124, 1, %rs122, %p17;
	selp.u16 	%rs125, 1, 0, %p17;
	selp.b16 	%rs389, %rs125, %rs124, %p22;
	selp.b64 	%rd159, %rd158, %rd157, %p17;
	selp.b64 	%rd433, %rd150, %rd159, %p22;
	sub.s64 	%rd160, %rd1, %rd450;
	setp.lt.u64 	%p23, %rd160, %rd151;
	add.s32 	%r473, %r473, 1;
	sub.s32 	%r472, %r472, %r83;
	@%p23 bra 	$L__BB15_98;
	bra.uni 	$L__BB15_80;
$L__BB15_86:
	setp.le.u64 	%p24, %rd1, %rd450;
	cvt.u32.u64 	%r84, %rd450;
	cvt.u32.u64 	%r85, %rd1;
	sub.s32 	%r86, %r85, %r84;
	setp.ge.s32 	%p25, %r26, %r86;
	or.pred  	%p26, %p24, %p25;
	@%p26 bra 	$L__BB15_98;
	cvt.u32.u64 	%r88, %rd79;
	cvt.u32.u64 	%r89, %rd5;
	not.b32 	%r90, %r26;
	add.s32 	%r33, %r90, %r27;
	add.s32 	%r91, %r88, %r89;
	sub.s32 	%r92, %r33, %r91;
	mul.lo.s32 	%r93, %r1, %r473;
	shl.b32 	%r94, %r93, 10;
	sub.s32 	%r95, %r92, %r94;
	shr.u32 	%r96, %r95, 8;
	add.s32 	%r34, %r96, 1;
	and.b32  	%r35, %r34, 7;
	setp.lt.u32 	%p27, %r95, 1792;
	mov.u32 	%r476, %r26;
	@%p27 bra 	$L__BB15_90;
	shr.u32 	%r97, %r472, 8;
	add.s32 	%r98, %r97, 1;
	and.b32  	%r99, %r98, 33554424;
	neg.s32 	%r474, %r99;
	mov.u32 	%r476, %r26;
$L__BB15_89:
	.pragma "nounroll";
	cvt.u64.u32 	%rd162, %r476;
	add.s64 	%rd163, %rd450, %rd162;
	shl.b64 	%rd164, %rd163, 2;
	add.s64 	%rd165, %rd2, %rd164;
	add.s64 	%rd166, %rd163, %rd123;
	ld.global.f32 	%f12, [%rd165];
	setp.neu.f32 	%p28, %f12, %f6;
	selp.u16 	%rs127, 1, 0, %p28;
	and.b16  	%rs128, %rs389, 255;
	setp.ne.s16 	%p30, %rs128, 0;
	and.pred  	%p31, %p30, %p28;
	min.s64 	%rd167, %rd166, %rd433;
	setp.eq.s16 	%p32, %rs128, 0;
	selp.b16 	%rs129, %rs127, %rs389, %p32;
	selp.b64 	%rd168, %rd166, %rd433, %p32;
	selp.b16 	%rs130, 1, %rs129, %p31;
	and.b16  	%rs131, %rs130, 255;
	selp.b64 	%rd169, %rd167, %rd168, %p31;
	add.s64 	%rd170, %rd166, 256;
	ld.global.f32 	%f13, [%rd165+1024];
	setp.neu.f32 	%p33, %f13, %f6;
	selp.u16 	%rs132, 1, 0, %p33;
	setp.ne.s16 	%p35, %rs131, 0;
	and.pred  	%p36, %p35, %p33;
	min.s64 	%rd171, %rd170, %rd169;
	setp.eq.s16 	%p37, %rs131, 0;
	selp.b16 	%rs133, %rs132, %rs130, %p37;
	selp.b64 	%rd172, %rd170, %rd169, %p37;
	selp.b16 	%rs134, 1, %rs133, %p36;
	and.b16  	%rs135, %rs134, 255;
	selp.b64 	%rd173, %rd171, %rd172, %p36;
	add.s64 	%rd174, %rd166, 512;
	ld.global.f32 	%f14, [%rd165+2048];
	setp.neu.f32 	%p38, %f14, %f6;
	selp.u16 	%rs136, 1, 0, %p38;
	setp.ne.s16 	%p40, %rs135, 0;
	and.pred  	%p41, %p40, %p38;
	min.s64 	%rd175, %rd174, %rd173;
	setp.eq.s16 	%p42, %rs135, 0;
	selp.b16 	%rs137, %rs136, %rs134, %p42;
	selp.b64 	%rd176, %rd174, %rd173, %p42;
	selp.b16 	%rs138, 1, %rs137, %p41;
	and.b16  	%rs139, %rs138, 255;
	selp.b64 	%rd177, %rd175, %rd176, %p41;
	add.s64 	%rd178, %rd166, 768;
	ld.global.f32 	%f15, [%rd165+3072];
	setp.neu.f32 	%p43, %f15, %f6;
	selp.u16 	%rs140, 1, 0, %p43;
	setp.ne.s16 	%p45, %rs139, 0;
	and.pred  	%p46, %p45, %p43;
	min.s64 	%rd179, %rd178, %rd177;
	setp.eq.s16 	%p47, %rs139, 0;
	selp.b16 	%rs141, %rs140, %rs138, %p47;
	selp.b64 	%rd180, %rd178, %rd177, %p47;
	selp.b16 	%rs142, 1, %rs141, %p46;
	and.b16  	%rs143, %rs142, 255;
	selp.b64 	%rd181, %rd179, %rd180, %p46;
	add.s64 	%rd182, %rd166, 1024;
	ld.global.f32 	%f16, [%rd165+4096];
	setp.neu.f32 	%p48, %f16, %f6;
	selp.u16 	%rs144, 1, 0, %p48;
	setp.ne.s16 	%p50, %rs143, 0;
	and.pred  	%p51, %p50, %p48;
	min.s64 	%rd183, %rd182, %rd181;
	setp.eq.s16 	%p52, %rs143, 0;
	selp.b16 	%rs145, %rs144, %rs142, %p52;
	selp.b64 	%rd184, %rd182, %rd181, %p52;
	selp.b16 	%rs146, 1, %rs145, %p51;
	and.b16  	%rs147, %rs146, 255;
	selp.b64 	%rd185, %rd183, %rd184, %p51;
	add.s64 	%rd186, %rd166, 1280;
	ld.global.f32 	%f17, [%rd165+5120];
	setp.neu.f32 	%p53, %f17, %f6;
	selp.u16 	%rs148, 1, 0, %p53;
	setp.ne.s16 	%p55, %rs147, 0;
	and.pred  	%p56, %p55, %p53;
	min.s64 	%rd187, %rd186, %rd185;
	setp.eq.s16 	%p57, %rs147, 0;
	selp.b16 	%rs149, %rs148, %rs146, %p57;
	selp.b64 	%rd188, %rd186, %rd185, %p57;
	selp.b16 	%rs150, 1, %rs149, %p56;
	and.b16  	%rs151, %rs150, 255;
	selp.b64 	%rd189, %rd187, %rd188, %p56;
	add.s64 	%rd190, %rd166, 1536;
	ld.global.f32 	%f18, [%rd165+6144];
	setp.neu.f32 	%p58, %f18, %f6;
	selp.u16 	%rs152, 1, 0, %p58;
	setp.ne.s16 	%p60, %rs151, 0;
	and.pred  	%p61, %p60, %p58;
	min.s64 	%rd191, %rd190, %rd189;
	setp.eq.s16 	%p62, %rs151, 0;
	selp.b16 	%rs153, %rs152, %rs150, %p62;
	selp.b64 	%rd192, %rd190, %rd189, %p62;
	selp.b16 	%rs154, 1, %rs153, %p61;
	and.b16  	%rs155, %rs154, 255;
	selp.b64 	%rd193, %rd191, %rd192, %p61;
	add.s64 	%rd194, %rd166, 1792;
	ld.global.f32 	%f19, [%rd165+7168];
	setp.neu.f32 	%p63, %f19, %f6;
	selp.u16 	%rs156, 1, 0, %p63;
	setp.ne.s16 	%p65, %rs155, 0;
	and.pred  	%p66, %p65, %p63;
	min.s64 	%rd195, %rd194, %rd193;
	setp.eq.s16 	%p67, %rs155, 0;
	selp.b16 	%rs157, %rs156, %rs154, %p67;
	selp.b64 	%rd196, %rd194, %rd193, %p67;
	selp.b16 	%rs389, 1, %rs157, %p66;
	selp.b64 	%rd433, %rd195, %rd196, %p66;
	add.s32 	%r476, %r476, 2048;
	add.s32 	%r474, %r474, 8;
	setp.ne.s32 	%p68, %r474, 0;
	@%p68 bra 	$L__BB15_89;
$L__BB15_90:
	setp.eq.s32 	%p69, %r35, 0;
	@%p69 bra 	$L__BB15_98;
	setp.lt.u32 	%p70, %r35, 4;
	@%p70 bra 	$L__BB15_93;
	cvt.u64.u32 	%rd198, %r476;
	add.s64 	%rd199, %rd450, %rd198;
	shl.b64 	%rd200, %rd199, 2;
	add.s64 	%rd201, %rd2, %rd200;
	add.s64 	%rd202, %rd199, %rd123;
	ld.global.f32 	%f20, [%rd201];
	setp.neu.f32 	%p71, %f20, %f6;
	selp.u16 	%rs159, 1, 0, %p71;
	and.b16  	%rs160, %rs389, 255;
	setp.ne.s16 	%p73, %rs160, 0;
	and.pred  	%p74, %p73, %p71;
	min.s64 	%rd203, %rd202, %rd433;
	setp.eq.s16 	%p75, %rs160, 0;
	selp.b16 	%rs161, %rs159, %rs389, %p75;
	selp.b64 	%rd204, %rd202, %rd433, %p75;
	selp.b16 	%rs162, 1, %rs161, %p74;
	and.b16  	%rs163, %rs162, 255;
	selp.b64 	%rd205, %rd203, %rd204, %p74;
	add.s32 	%r100, %r476, 256;
	cvt.u64.u32 	%rd206, %r100;
	add.s64 	%rd207, %rd450, %rd206;
	add.s64 	%rd208, %rd207, %rd123;
	ld.global.f32 	%f21, [%rd201+1024];
	setp.neu.f32 	%p76, %f21, %f6;
	selp.u16 	%rs164, 1, 0, %p76;
	setp.ne.s16 	%p78, %rs163, 0;
	and.pred  	%p79, %p78, %p76;
	min.s64 	%rd209, %rd208, %rd205;
	setp.eq.s16 	%p80, %rs163, 0;
	selp.b16 	%rs165, %rs164, %rs162, %p80;
	selp.b64 	%rd210, %rd208, %rd205, %p80;
	selp.b16 	%rs166, 1, %rs165, %p79;
	and.b16  	%rs167, %rs166, 255;
	selp.b64 	%rd211, %rd209, %rd210, %p79;
	add.s32 	%r101, %r476, 512;
	cvt.u64.u32 	%rd212, %r101;
	add.s64 	%rd213, %rd450, %rd212;
	add.s64 	%rd214, %rd213, %rd123;
	ld.global.f32 	%f22, [%rd201+2048];
	setp.neu.f32 	%p81, %f22, %f6;
	selp.u16 	%rs168, 1, 0, %p81;
	setp.ne.s16 	%p83, %rs167, 0;
	and.pred  	%p84, %p83, %p81;
	min.s64 	%rd215, %rd214, %rd211;
	setp.eq.s16 	%p85, %rs167, 0;
	selp.b16 	%rs169, %rs168, %rs166, %p85;
	selp.b64 	%rd216, %rd214, %rd211, %p85;
	selp.b16 	%rs170, 1, %rs169, %p84;
	and.b16  	%rs171, %rs170, 255;
	selp.b64 	%rd217, %rd215, %rd216, %p84;
	add.s32 	%r102, %r476, 768;
	cvt.u64.u32 	%rd218, %r102;
	add.s64 	%rd219, %rd450, %rd218;
	add.s64 	%rd220, %rd219, %rd123;
	ld.global.f32 	%f23, [%rd201+3072];
	setp.neu.f32 	%p86, %f23, %f6;
	selp.u16 	%rs172, 1, 0, %p86;
	setp.ne.s16 	%p88, %rs171, 0;
	and.pred  	%p89, %p88, %p86;
	min.s64 	%rd221, %rd220, %rd217;
	setp.eq.s16 	%p90, %rs171, 0;
	selp.b16 	%rs173, %rs172, %rs170, %p90;
	selp.b64 	%rd222, %rd220, %rd217, %p90;
	selp.b16 	%rs389, 1, %rs173, %p89;
	selp.b64 	%rd433, %rd221, %rd222, %p89;
	add.s32 	%r476, %r476, 1024;
$L__BB15_93:
	and.b32  	%r103, %r34, 3;
	setp.eq.s32 	%p91, %r103, 0;
	@%p91 bra 	$L__BB15_98;
	setp.eq.s32 	%p92, %r103, 1;
	@%p92 bra 	$L__BB15_96;
	cvt.u64.u32 	%rd224, %r476;
	add.s64 	%rd225, %rd450, %rd224;
	shl.b64 	%rd226, %rd225, 2;
	add.s64 	%rd227, %rd2, %rd226;
	add.s64 	%rd228, %rd225, %rd123;
	ld.global.f32 	%f24, [%rd227];
	setp.neu.f32 	%p93, %f24, %f6;
	selp.u16 	%rs175, 1, 0, %p93;
	and.b16  	%rs176, %rs389, 255;
	setp.ne.s16 	%p95, %rs176, 0;
	and.pred  	%p96, %p95, %p93;
	min.s64 	%rd229, %rd228, %rd433;
	setp.eq.s16 	%p97, %rs176, 0;
	selp.b16 	%rs177, %rs175, %rs389, %p97;
	selp.b64 	%rd230, %rd228, %rd433, %p97;
	selp.b16 	%rs178, 1, %rs177, %p96;
	and.b16  	%rs179, %rs178, 255;
	selp.b64 	%rd231, %rd229, %rd230, %p96;
	add.s32 	%r104, %r476, 256;
	cvt.u64.u32 	%rd232, %r104;
	add.s64 	%rd233, %rd450, %rd232;
	add.s64 	%rd234, %rd233, %rd123;
	ld.global.f32 	%f25, [%rd227+1024];
	setp.neu.f32 	%p98, %f25, %f6;
	selp.u16 	%rs180, 1, 0, %p98;
	setp.ne.s16 	%p100, %rs179, 0;
	and.pred  	%p101, %p100, %p98;
	min.s64 	%rd235, %rd234, %rd231;
	setp.eq.s16 	%p102, %rs179, 0;
	selp.b16 	%rs181, %rs180, %rs178, %p102;
	selp.b64 	%rd236, %rd234, %rd231, %p102;
	selp.b16 	%rs389, 1, %rs181, %p101;
	selp.b64 	%rd433, %rd235, %rd236, %p101;
	add.s32 	%r476, %r476, 512;
$L__BB15_96:
	and.b32  	%r105, %r33, 256;
	setp.ne.s32 	%p103, %r105, 0;
	@%p103 bra 	$L__BB15_98;
	cvt.u64.u32 	%rd237, %r476;
	add.s64 	%rd238, %rd450, %rd237;
	shl.b64 	%rd239, %rd238, 2;
	add.s64 	%rd240, %rd2, %rd239;
	add.s64 	%rd241, %rd238, %rd123;
	ld.global.f32 	%f26, [%rd240];
	setp.neu.f32 	%p104, %f26, %f6;
	selp.u16 	%rs182, 1, 0, %p104;
	and.b16  	%rs183, %rs389, 255;
	setp.ne.s16 	%p106, %rs183, 0;
	and.pred  	%p107, %p106, %p104;
	min.s64 	%rd242, %rd241, %rd433;
	setp.eq.s16 	%p108, %rs183, 0;
	selp.b16 	%rs184, %rs182, %rs389, %p108;
	selp.b64 	%rd243, %rd241, %rd433, %p108;
	selp.b16 	%rs389, 1, %rs184, %p107;
	selp.b64 	%rd433, %rd242, %rd243, %p107;
$L__BB15_98:
	// begin inline asm
	mov.u32 %r106, %laneid;
	// end inline asm
	cvt.u32.u16 	%r127, %rs389;
	and.b32  	%r108, %r127, 255;
	mov.b32 	%r124, 1;
	mov.b32 	%r125, 31;
	mov.b32 	%r126, -1;
	// begin inline asm
	shfl.sync.down.b32 %r107, %r108, %r124, %r125, %r126;
	// end inline asm
	// begin inline asm
	shfl.sync.down.b32 %r112, %r113, %r124, %r125, %r126;
	// end inline asm
	mov.b64 	{%r118, %r123}, %rd433;
	// begin inline asm
	shfl.sync.down.b32 %r117, %r118, %r124, %r125, %r126;
	// end inline asm
	// begin inline asm
	shfl.sync.down.b32 %r122, %r123, %r124, %r125, %r126;
	// end inline asm
	mov.b64 	%rd99, {%r117, %r122};
	cvt.u16.u32 	%rs76, %r107;
	setp.gt.s32 	%p109, %r106, 30;
	@%p109 bra 	$L__BB15_102;
	and.b16  	%rs185, %rs389, 255;
	setp.eq.s16 	%p110, %rs185, 0;
	and.b16  	%rs186, %rs76, 255;
	setp.eq.s16 	%p111, %rs186, 0;
	or.pred  	%p112, %p110, %p111;
	@%p112 bra 	$L__BB15_101;
	min.s64 	%rd433, %rd99, %rd433;
	mov.b16 	%rs389, 1;
	bra.uni 	$L__BB15_102;
$L__BB15_101:
	setp.eq.s16 	%p113, %rs185, 0;
	selp.b16 	%rs389, %rs76, %rs389, %p113;
	selp.b64 	%rd433, %rd99, %rd433, %p113;
$L__BB15_102:
	cvt.u32.u16 	%r148, %rs389;
	and.b32  	%r129, %r148, 255;
	mov.b32 	%r145, 2;
	mov.b32 	%r146, 31;
	mov.b32 	%r147, -1;
	// begin inline asm
	shfl.sync.down.b32 %r128, %r129, %r145, %r146, %r147;
	// end inline asm
	// begin inline asm
	shfl.sync.down.b32 %r133, %r134, %r145, %r146, %r147;
	// end inline asm
	mov.b64 	{%r139, %r144}, %rd433;
	// begin inline asm
	shfl.sync.down.b32 %r138, %r139, %r145, %r146, %r147;
	// end inline asm
	// begin inline asm
	shfl.sync.down.b32 %r143, %r144, %r145, %r146, %r147;
	// end inline asm
	mov.b64 	%rd103, {%r138, %r143};
	cvt.u16.u32 	%rs79, %r128;
	setp.gt.s32 	%p114, %r106, 29;
	@%p114 bra 	$L__BB15_106;
	and.b16  	%rs189, %rs389, 255;
	setp.eq.s16 	%p115, %rs189, 0;
	and.b16  	%rs190, %rs79, 255;
	setp.eq.s16 	%p116, %rs190, 0;
	or.pred  	%p117, %p115, %p116;
	@%p117 bra 	$L__BB15_105;
	min.s64 	%rd433, %rd103, %rd433;
	mov.b16 	%rs389, 1;
	bra.uni 	$L__BB15_106;
$L__BB15_105:
	setp.eq.s16 	%p118, %rs189, 0;
	selp.b16 	%rs389, %rs79, %rs389, %p118;
	selp.b64 	%rd433, %rd103, %rd433, %p118;
$L__BB15_106:
	cvt.u32.u16 	%r169, %rs389;
	and.b32  	%r150, %r169, 255;
	mov.b32 	%r166, 4;
	mov.b32 	%r167, 31;
	mov.b32 	%r168, -1;
	// begin inline asm
	shfl.sync.down.b32 %r149, %r150, %r166, %r167, %r168;
	// end inline asm
	// begin inline asm
	shfl.sync.down.b32 %r154, %r155, %r166, %r167, %r168;
	// end inline asm
	mov.b64 	{%r160, %r165}, %rd433;
	// begin inline asm
	shfl.sync.down.b32 %r159, %r160, %r166, %r167, %r168;
	// end inline asm
	// begin inline asm
	shfl.sync.down.b32 %r164, %r165, %r166, %r167, %r168;
	// end inline asm
	mov.b64 	%rd107, {%r159, %r164};
	cvt.u16.u32 	%rs82, %r149;
	setp.gt.s32 	%p119, %r106, 27;
	@%p119 bra 	$L__BB15_110;
	and.b16  	%rs193, %rs389, 255;
	setp.eq.s16 	%p120, %rs193, 0;
	and.b16  	%rs194, %rs82, 255;
	setp.eq.s16 	%p121, %rs194, 0;
	or.pred  	%p122, %p120, %p121;
	@%p122 bra 	$L__BB15_109;
	min.s64 	%rd433, %rd107, %rd433;
	mov.b16 	%rs389, 1;
	bra.uni 	$L__BB15_110;
$L__BB15_109:
	setp.eq.s16 	%p123, %rs193, 0;
	selp.b16 	%rs389, %rs82, %rs389, %p123;
	selp.b64 	%rd433, %rd107, %rd433, %p123;
$L__BB15_110:
	cvt.u32.u16 	%r190, %rs389;
	and.b32  	%r171, %r190, 255;
	mov.b32 	%r187, 8;
	mov.b32 	%r188, 31;
	mov.b32 	%r189, -1;
	// begin inline asm
	shfl.sync.down.b32 %r170, %r171, %r187, %r188, %r189;
	// end inline asm
	// begin inline asm
	shfl.sync.down.b32 %r175, %r176, %r187, %r188, %r189;
	// end inline asm
	mov.b64 	{%r181, %r186}, %rd433;
	// begin inline asm
	shfl.sync.down.b32 %r180, %r181, %r187, %r188, %r189;
	// end inline asm
	// begin inline asm
	shfl.sync.down.b32 %r185, %r186, %r187, %r188, %r189;
	// end inline asm
	mov.b64 	%rd111, {%r180, %r185};
	cvt.u16.u32 	%rs85, %r170;
	setp.gt.s32 	%p124, %r106, 23;
	@%p124 bra 	$L__BB15_114;
	and.b16  	%rs197, %rs389, 255;
	setp.eq.s16 	%p125, %rs197, 0;
	and.b16  	%rs198, %rs85, 255;
	setp.eq.s16 	%p126, %rs198, 0;
	or.pred  	%p127, %p125, %p126;
	@%p127 bra 	$L__BB15_113;
	min.s64 	%rd433, %rd111, %rd433;
	mov.b16 	%rs389, 1;
	bra.uni 	$L__BB15_114;
$L__BB15_113:
	setp.eq.s16 	%p128, %rs197, 0;
	selp.b16 	%rs389, %rs85, %rs389, %p128;
	selp.b64 	%rd433, %rd111, %rd433, %p128;
$L__BB15_114:
	cvt.u32.u16 	%r211, %rs389;
	and.b32  	%r192, %r211, 255;
	mov.b32 	%r208, 16;
	mov.b32 	%r209, 31;
	mov.b32 	%r210, -1;
	// begin inline asm
	shfl.sync.down.b32 %r191, %r192, %r208, %r209, %r210;
	// end inline asm
	// begin inline asm
	shfl.sync.down.b32 %r196, %r197, %r208, %r209, %r210;
	// end inline asm
	mov.b64 	{%r202, %r207}, %rd433;
	// begin inline asm
	shfl.sync.down.b32 %r201, %r202, %r208, %r209, %r210;
	// end inline asm
	// begin inline asm
	shfl.sync.down.b32 %r206, %r207, %r208, %r209, %r210;
	// end inline asm
	mov.b64 	%rd115, {%r201, %r206};
	cvt.u16.u32 	%rs88, %r191;
	setp.gt.s32 	%p129, %r106, 15;
	@%p129 bra 	$L__BB15_118;
	and.b16  	%rs201, %rs389, 255;
	setp.eq.s16 	%p130, %rs201, 0;
	and.b16  	%rs202, %rs88, 255;
	setp.eq.s16 	%p131, %rs202, 0;
	or.pred  	%p132, %p130, %p131;
	@%p132 bra 	$L__BB15_117;
	min.s64 	%rd433, %rd115, %rd433;
	mov.b16 	%rs389, 1;
	bra.uni 	$L__BB15_118;
$L__BB15_117:
	setp.eq.s16 	%p133, %rs201, 0;
	selp.b16 	%rs389, %rs88, %rs389, %p133;
	selp.b64 	%rd433, %rd115, %rd433, %p133;
$L__BB15_118:
	setp.ne.s32 	%p134, %r106, 0;
	@%p134 bra 	$L__BB15_120;
	shr.u32 	%r212, %r26, 1;
	and.b32  	%r213, %r212, 496;
	mov.u32 	%r214, _ZZN3cub18CUB_300001_SM_10006detail6reduce18DeviceReduceKernelINS2_10policy_hubIN4cuda3std3__45tupleIJblEEEyN6thrust24THRUST_300001_SM_1000_NS8cuda_cub9__find_if7functorIS9_EEE10Policy1000ENSB_12zip_iteratorINS8_IJNSD_26transform_input_iterator_tIbNSC_6detail35transform_pair_of_input_iterators_tIbNSB_6detail15normal_iteratorINSB_10device_ptrIfEEEENSB_17constant_iteratorIfNSB_11use_defaultESS_EENS7_8equal_toIfEEEENS7_10__not_fn_tINS7_10__identityEEEEENSB_17counting_iteratorIlSS_SS_SS_EEEEEEEySF_S9_SY_EEvT0_PT3_T1_NS0_13GridEvenShareIS18_EET2_T4_E12temp_storage;
	add.s32 	%r215, %r214, %r213;
	st.shared.u8 	[%r215+8], %rs389;
	st.shared.u64 	[%r215+16], %rd433;
$L__BB15_120:
	bar.sync 	0;
	setp.ne.s32 	%p135, %r26, 0;
	@%p135 bra 	$L__BB15_122;
	ld.shared.u8 	%rs205, [_ZZN3cub18CUB_300001_SM_10006detail6reduce18DeviceReduceKernelINS2_10policy_hubIN4cuda3std3__45tupleIJblEEEyN6thrust24THRUST_300001_SM_1000_NS8cuda_cub9__find_if7functorIS9_EEE10Policy1000ENSB_12zip_iteratorINS8_IJNSD_26transform_input_iterator_tIbNSC_6detail35transform_pair_of_input_iterators_tIbNSB_6detail15normal_iteratorINSB_10device_ptrIfEEEENSB_17constant_iteratorIfNSB_11use_defaultESS_EENS7_8equal_toIfEEEENS7_10__not_fn_tINS7_10__identityEEEEENSB_17counting_iteratorIlSS_SS_SS_EEEEEEEySF_S9_SY_EEvT0_PT3_T1_NS0_13GridEvenShareIS18_EET2_T4_E12temp_storage+24];
	ld.shared.u64 	%rd244, [_ZZN3cub18CUB_300001_SM_10006detail6reduce18DeviceReduceKernelINS2_10policy_hubIN4cuda3std3__45tupleIJblEEEyN6thrust24THRUST_300001_SM_1000_NS8cuda_cub9__find_if7functorIS9_EEE10Policy1000ENSB_12zip_iteratorINS8_IJNSD_26transform_input_iterator_tIbNSC_6detail35transform_pair_of_input_iterators_tIbNSB_6detail15normal_iteratorINSB_10device_ptrIfEEEENSB_17constant_iteratorIfNSB_11use_defaultESS_EENS7_8equal_toIfEEEENS7_10__not_fn_tINS7_10__identityEEEEENSB_17counting_iteratorIlSS_SS_SS_EEEEEEEySF_S9_SY_EEvT0_PT3_T1_NS0_13GridEvenShareIS18_EET2_T4_E12temp_storage+32];
	and.b16  	%rs206, %rs389, 255;
	setp.eq.s16 	%p136, %rs206, 0;
	setp.eq.s16 	%p137, %rs205, 0;
	min.s64 	%rd245, %rd244, %rd433;
	selp.b16 	%rs207, %rs389, 1, %p137;
	selp.b16 	%rs208, %rs205, %rs207, %p136;
	and.b16  	%rs209, %rs208, 255;
	selp.b64 	%rd246, %rd433, %rd245, %p137;
	selp.b64 	%rd247, %rd244, %rd246, %p136;
	ld.shared.u8 	%rs210, [_ZZN3cub18CUB_300001_SM_10006detail6reduce18DeviceReduceKernelINS2_10policy_hubIN4cuda3std3__45tupleIJblEEEyN6thrust24THRUST_300001_SM_1000_NS8cuda_cub9__find_if7functorIS9_EEE10Policy1000ENSB_12zip_iteratorINS8_IJNSD_26transform_input_iterator_tIbNSC_6detail35transform_pair_of_input_iterators_tIbNSB_6detail15normal_iteratorINSB_10device_ptrIfEEEENSB_17constant_iteratorIfNSB_11use_defaultESS_EENS7_8equal_toIfEEEENS7_10__not_fn_tINS7_10__identityEEEEENSB_17counting_iteratorIlSS_SS_SS_EEEEEEEySF_S9_SY_EEvT0_PT3_T1_NS0_13GridEvenShareIS18_EET2_T4_E12temp_storage+40];
	ld.shared.u64 	%rd248, [_ZZN3cub18CUB_300001_SM_10006detail6reduce18DeviceReduceKernelINS2_10policy_hubIN4cuda3std3__45tupleIJblEEEyN6thrust24THRUST_300001_SM_1000_NS8cuda_cub9__find_if7functorIS9_EEE10Policy1000ENSB_12zip_iteratorINS8_IJNSD_26transform_input_iterator_tIbNSC_6detail35transform_pair_of_input_iterators_tIbNSB_6detail15normal_iteratorINSB_10device_ptrIfEEEENSB_17constant_iteratorIfNSB_11use_defaultESS_EENS7_8equal_toIfEEEENS7_10__not_fn_tINS7_10__identityEEEEENSB_17counting_iteratorIlSS_SS_SS_EEEEEEEySF_S9_SY_EEvT0_PT3_T1_NS0_13GridEvenShareIS18_EET2_T4_E12temp_storage+48];
	setp.eq.s16 	%p138, %rs209, 0;
	setp.eq.s16 	%p139, %rs210, 0;
	min.s64 	%rd249, %rd248, %rd247;
	selp.b16 	%rs211, %rs208, 1, %p139;
	selp.b16 	%rs212, %rs210, %rs211, %p138;
	and.b16  	%rs213, %rs212, 255;
	selp.b64 	%rd250, %rd247, %rd249, %p139;
	selp.b64 	%rd251, %rd248, %rd250, %p138;
	ld.shared.u8 	%rs214, [_ZZN3cub18CUB_300001_SM_10006detail6reduce18DeviceReduceKernelINS2_10policy_hubIN4cuda3std3__45tupleIJblEEEyN6thrust24THRUST_300001_SM_1000_NS8cuda_cub9__find_if7functorIS9_EEE10Policy1000ENSB_12zip_iteratorINS8_IJNSD_26transform_input_iterator_tIbNSC_6detail35transform_pair_of_input_iterators_tIbNSB_6detail15normal_iteratorINSB_10device_ptrIfEEEENSB_17constant_iteratorIfNSB_11use_defaultESS_EENS7_8equal_toIfEEEENS7_10__not_fn_tINS7_10__identityEEEEENSB_17counting_iteratorIlSS_SS_SS_EEEEEEEySF_S9_SY_EEvT0_PT3_T1_NS0_13GridEvenShareIS18_EET2_T4_E12temp_storage+56];
	ld.shared.u64 	%rd252, [_ZZN3cub18CUB_300001_SM_10006detail6reduce18DeviceReduceKernelINS2_10policy_hubIN4cuda3std3__45tupleIJblEEEyN6thrust24THRUST_300001_SM_1000_NS8cuda_cub9__find_if7functorIS9_EEE10Policy1000ENSB_12zip_iteratorINS8_IJNSD_26transform_input_iterator_tIbNSC_6detail35transform_pair_of_input_iterators_tIbNSB_6detail15normal_iteratorINSB_10device_ptrIfEEEENSB_17constant_iteratorIfNSB_11use_defaultESS_EENS7_8equal_toIfEEEENS7_10__not_fn_tINS7_10__identityEEEEENSB_17counting_iteratorIlSS_SS_SS_EEEEEEEySF_S9_SY_EEvT0_PT3_T1_NS0_13GridEvenShareIS18_EET2_T4_E12temp_storage+64];
	setp.eq.s16 	%p140, %rs213, 0;
	setp.eq.s16 	%p141, %rs214, 0;
	min.s64 	%rd253, %rd252, %rd251;
	selp.b16 	%rs215, %rs212, 1, %p141;
	selp.b16 	%rs216, %rs214, %rs215, %p140;
	and.b16  	%rs217, %rs216, 255;
	selp.b64 	%rd254, %rd251, %rd253, %p141;
	selp.b64 	%rd255, %rd252, %rd254, %p140;
	ld.shared.u8 	%rs218, [_ZZN3cub18CUB_300001_SM_10006detail6reduce18DeviceReduceKernelINS2_10policy_hubIN4cuda3std3__45tupleIJblEEEyN6thrust24THRUST_300001_SM_1000_NS8cuda_cub9__find_if7functorIS9_EEE10Policy1000ENSB_12zip_iteratorINS8_IJNSD_26transform_input_iterator_tIbNSC_6detail35transform_pair_of_input_iterators_tIbNSB_6detail15normal_iteratorINSB_10device_ptrIfEEEENSB_17constant_iteratorIfNSB_11use_defaultESS_EENS7_8equal_toIfEEEENS7_10__not_fn_tINS7_10__identityEEEEENSB_17counting_iteratorIlSS_SS_SS_EEEEEEEySF_S9_SY_EEvT0_PT3_T1_NS0_13GridEvenShareIS18_EET2_T4_E12temp_storage+72];
	ld.shared.u64 	%rd256, [_ZZN3cub18CUB_300001_SM_10006detail6reduce18DeviceReduceKernelINS2_10policy_hubIN4cuda3std3__45tupleIJblEEEyN6thrust24THRUST_300001_SM_1000_NS8cuda_cub9__find_if7functorIS9_EEE10Policy1000ENSB_12zip_iteratorINS8_IJNSD_26transform_input_iterator_tIbNSC_6detail35transform_pair_of_input_iterators_tIbNSB_6detail15normal_iteratorINSB_10device_ptrIfEEEENSB_17constant_iteratorIfNSB_11use_defaultESS_EENS7_8equal_toIfEEEENS7_10__not_fn_tINS7_10__identityEEEEENSB_17counting_iteratorIlSS_SS_SS_EEEEEEEySF_S9_SY_EEvT0_PT3_T1_NS0_13GridEvenShareIS18_EET2_T4_E12temp_storage+80];
	setp.eq.s16 	%p142, %rs217, 0;
	setp.eq.s16 	%p143, %rs218, 0;
	min.s64 	%rd257, %rd256, %rd255;
	selp.b16 	%rs219, %rs216, 1, %p143;
	selp.b16 	%rs220, %rs218, %rs219, %p142;
	and.b16  	%rs221, %rs220, 255;
	selp.b64 	%rd258, %rd255, %rd257, %p143;
	selp.b64 	%rd259, %rd256, %rd258, %p142;
	ld.shared.u8 	%rs222, [_ZZN3cub18CUB_300001_SM_10006detail6reduce18DeviceReduceKernelINS2_10policy_hubIN4cuda3std3__45tupleIJblEEEyN6thrust24THRUST_300001_SM_1000_NS8cuda_cub9__find_if7functorIS9_EEE10Policy1000ENSB_12zip_iteratorINS8_IJNSD_26transform_input_iterator_tIbNSC_6detail35transform_pair_of_input_iterators_tIbNSB_6detail15normal_iteratorINSB_10device_ptrIfEEEENSB_17constant_iteratorIfNSB_11use_defaultESS_EENS7_8equal_toIfEEEENS7_10__not_fn_tINS7_10__identityEEEEENSB_17counting_iteratorIlSS_SS_SS_EEEEEEEySF_S9_SY_EEvT0_PT3_T1_NS0_13GridEvenShareIS18_EET2_T4_E12temp_storage+88];
	ld.shared.u64 	%rd260, [_ZZN3cub18CUB_300001_SM_10006detail6reduce18DeviceReduceKernelINS2_10policy_hubIN4cuda3std3__45tupleIJblEEEyN6thrust24THRUST_300001_SM_1000_NS8cuda_cub9__find_if7functorIS9_EEE10Policy1000ENSB_12zip_iteratorINS8_IJNSD_26transform_input_iterator_tIbNSC_6detail35transform_pair_of_input_iterators_tIbNSB_6detail15normal_iteratorINSB_10device_ptrIfEEEENSB_17constant_iteratorIfNSB_11use_defaultESS_EENS7_8equal_toIfEEEENS7_10__not_fn_tINS7_10__identityEEEEENSB_17counting_iteratorIlSS_SS_SS_EEEEEEEySF_S9_SY_EEvT0_PT3_T1_NS0_13GridEvenShareIS18_EET2_T4_E12temp_storage+96];
	setp.eq.s16 	%p144, %rs221, 0;
	setp.eq.s16 	%p145, %rs222, 0;
	min.s64 	%rd261, %rd260, %rd259;
	selp.b16 	%rs223, %rs220, 1, %p145;
	selp.b16 	%rs224, %rs222, %rs223, %p144;
	and.b16  	%rs225, %rs224, 255;
	selp.b64 	%rd262, %rd259, %rd261, %p145;
	selp.b64 	%rd263, %rd260, %rd262, %p144;
	ld.shared.u8 	%rs226, [_ZZN3cub18CUB_300001_SM_10006detail6reduce18DeviceReduceKernelINS2_10policy_hubIN4cuda3std3__45tupleIJblEEEyN6thrust24THRUST_300001_SM_1000_NS8cuda_cub9__find_if7functorIS9_EEE10Policy1000ENSB_12zip_iteratorINS8_IJNSD_26transform_input_iterator_tIbNSC_6detail35transform_pair_of_input_iterators_tIbNSB_6detail15normal_iteratorINSB_10device_ptrIfEEEENSB_17constant_iteratorIfNSB_11use_defaultESS_EENS7_8equal_toIfEEEENS7_10__not_fn_tINS7_10__identityEEEEENSB_17counting_iteratorIlSS_SS_SS_EEEEEEEySF_S9_SY_EEvT0_PT3_T1_NS0_13GridEvenShareIS18_EET2_T4_E12temp_storage+104];
	ld.shared.u64 	%rd264, [_ZZN3cub18CUB_300001_SM_10006detail6reduce18DeviceReduceKernelINS2_10policy_hubIN4cuda3std3__45tupleIJblEEEyN6thrust24THRUST_300001_SM_1000_NS8cuda_cub9__find_if7functorIS9_EEE10Policy1000ENSB_12zip_iteratorINS8_IJNSD_26transform_input_iterator_tIbNSC_6detail35transform_pair_of_input_iterators_tIbNSB_6detail15normal_iteratorINSB_10device_ptrIfEEEENSB_17constant_iteratorIfNSB_11use_defaultESS_EENS7_8equal_toIfEEEENS7_10__not_fn_tINS7_10__identityEEEEENSB_17counting_iteratorIlSS_SS_SS_EEEEEEEySF_S9_SY_EEvT0_PT3_T1_NS0_13GridEvenShareIS18_EET2_T4_E12temp_storage+112];
	setp.eq.s16 	%p146, %rs225, 0;
	setp.eq.s16 	%p147, %rs226, 0;
	min.s64 	%rd265, %rd264, %rd263;
	selp.b16 	%rs227, %rs224, 1, %p147;
	selp.b16 	%rs228, %rs226, %rs227, %p146;
	and.b16  	%rs229, %rs228, 255;
	selp.b64 	%rd266, %rd263, %rd265, %p147;
	selp.b64 	%rd267, %rd264, %rd266, %p146;
	ld.shared.u8 	%rs230, [_ZZN3cub18CUB_300001_SM_10006detail6reduce18DeviceReduceKernelINS2_10policy_hubIN4cuda3std3__45tupleIJblEEEyN6thrust24THRUST_300001_SM_1000_NS8cuda_cub9__find_if7functorIS9_EEE10Policy1000ENSB_12zip_iteratorINS8_IJNSD_26transform_input_iterator_tIbNSC_6detail35transform_pair_of_input_iterators_tIbNSB_6detail15normal_iteratorINSB_10device_ptrIfEEEENSB_17constant_iteratorIfNSB_11use_defaultESS_EENS7_8equal_toIfEEEENS7_10__not_fn_tINS7_10__identityEEEEENSB_17counting_iteratorIlSS_SS_SS_EEEEEEEySF_S9_SY_EEvT0_PT3_T1_NS0_13GridEvenShareIS18_EET2_T4_E12temp_storage+120];
	ld.shared.u64 	%rd268, [_ZZN3cub18CUB_300001_SM_10006detail6reduce18DeviceReduceKernelINS2_10policy_hubIN4cuda3std3__45tupleIJblEEEyN6thrust24THRUST_300001_SM_1000_NS8cuda_cub9__find_if7functorIS9_EEE10Policy1000ENSB_12zip_iteratorINS8_IJNSD_26transform_input_iterator_tIbNSC_6detail35transform_pair_of_input_iterators_tIbNSB_6detail15normal_iteratorINSB_10device_ptrIfEEEENSB_17constant_iteratorIfNSB_11use_defaultESS_EENS7_8equal_toIfEEEENS7_10__not_fn_tINS7_10__identityEEEEENSB_17counting_iteratorIlSS_SS_SS_EEEEEEEySF_S9_SY_EEvT0_PT3_T1_NS0_13GridEvenShareIS18_EET2_T4_E12temp_storage+128];
	setp.eq.s16 	%p148, %rs229, 0;
	setp.eq.s16 	%p149, %rs230, 0;
	min.s64 	%rd269, %rd268, %rd267;
	selp.b16 	%rs231, %rs228, 1, %p149;
	selp.b16 	%rs389, %rs230, %rs231, %p148;
	selp.b64 	%rd270, %rd267, %rd269, %p149;
	selp.b64 	%rd433, %rd268, %rd270, %p148;
$L__BB15_122:
	mov.u32 	%r465, %tid.x;
	setp.ne.s32 	%p326, %r465, 0;
	@%p326 bra 	$L__BB15_124;
	ld.param.u64 	%rd423, [_ZN3cub18CUB_300001_SM_10006detail6reduce18DeviceReduceKernelINS2_10policy_hubIN4cuda3std3__45tupleIJblEEEyN6thrust24THRUST_300001_SM_1000_NS8cuda_cub9__find_if7functorIS9_EEE10Policy1000ENSB_12zip_iteratorINS8_IJNSD_26transform_input_iterator_tIbNSC_6detail35transform_pair_of_input_iterators_tIbNSB_6detail15normal_iteratorINSB_10device_ptrIfEEEENSB_17constant_iteratorIfNSB_11use_defaultESS_EENS7_8equal_toIfEEEENS7_10__not_fn_tINS7_10__identityEEEEENSB_17counting_iteratorIlSS_SS_SS_EEEEEEEySF_S9_SY_EEvT0_PT3_T1_NS0_13GridEvenShareIS18_EET2_T4__param_1];
	cvta.to.global.u64 	%rd420, %rd423;
	mul.wide.u32 	%rd421, %r2, 16;
	add.s64 	%rd422, %rd420, %rd421;
	st.global.u8 	[%rd422], %rs389;
	st.global.u64 	[%rd422+8], %rd433;
$L__BB15_124:
	ret;

}
	// .globl	_ZN3cub18CUB_300001_SM_10006detail6reduce28DeviceReduceSingleTileKernelINS2_10policy_hubIN4cuda3std3__45tupleIJblEEEyN6thrust24THRUST_300001_SM_1000_NS8cuda_cub9__find_if7functorIS9_EEE10Policy1000EPS9_SI_iSF_S9_S9_NS7_10__identityEEEvT0_T1_T2_T3_T4_T6_
.visible .entry _ZN3cub18CUB_300001_SM_10006detail6reduce28DeviceReduceSingleTileKernelINS2_10policy_hubIN4cuda3std3__45tupleIJblEEEyN6thrust24THRUST_300001_SM_1000_NS8cuda_cub9__find_if7functorIS9_EEE10Policy1000EPS9_SI_iSF_S9_S9_NS7_10__identityEEEvT0_T1_T2_T3_T4_T6_(
	.param .u64 .ptr .align 1 _ZN3cub18CUB_300001_SM_10006detail6reduce28DeviceReduceSingleTileKernelINS2_10policy_hubIN4cuda3std3__45tupleIJblEEEyN6thrust24THRUST_300001_SM_1000_NS8cuda_cub9__find_if7functorIS9_EEE10Policy1000EPS9_SI_iSF_S9_S9_NS7_10__identityEEEvT0_T1_T2_T3_T4_T6__param_0,
	.param .u64 .ptr .align 1 _ZN3cub18CUB_300001_SM_10006detail6reduce28DeviceReduceSingleTileKernelINS2_10policy_hubIN4cuda3std3__45tupleIJblEEEyN6thrust24THRUST_300001_SM_1000_NS8cuda_cub9__find_if7functorIS9_EEE10Policy1000EPS9_SI_iSF_S9_S9_NS7_10__identityEEEvT0_T1_T2_T3_T4_T6__param_1,
	.param .u32 _ZN3cub18CUB_300001_SM_10006detail6reduce28DeviceReduceSingleTileKernelINS2_10policy_hubIN4cuda3std3__45tupleIJblEEEyN6thrust24THRUST_300001_SM_1000_NS8cuda_cub9__find_if7functorIS9_EEE10Policy1000EPS9_SI_iSF_S9_S9_NS7_10__identityEEEvT0_T1_T2_T3_T4_T6__param_2,
	.param .align 1 .b8 _ZN3cub18CUB_300001_SM_10006detail6reduce28DeviceReduceSingleTileKernelINS2_10policy_hubIN4cuda3std3__45tupleIJblEEEyN6thrust24THRUST_300001_SM_1000_NS8cuda_cub9__find_if7functorIS9_EEE10Policy1000EPS9_SI_iSF_S9_S9_NS7_10__identityEEEvT0_T1_T2_T3_T4_T6__param_3[1],
	.param .align 8 .b8 _ZN3cub18CUB_300001_SM_10006detail6reduce28DeviceReduceSingleTileKernelINS2_10policy_hubIN4cuda3std3__45tupleIJblEEEyN6thrust24THRUST_300001_SM_1000_NS8cuda_cub9__find_if7functorIS9_EEE10Policy1000EPS9_SI_iSF_S9_S9_NS7_10__identityEEEvT0_T1_T2_T3_T4_T6__param_4[16],
	.param .align 1 .b8 _ZN3cub18CUB_300001_SM_10006detail6reduce28DeviceReduceSingleTileKernelINS2_10policy_hubIN4cuda3std3__45tupleIJblEEEyN6thrust24THRUST_300001_SM_1000_NS8cuda_cub9__find_if7functorIS9_EEE10Policy1000EPS9_SI_iSF_S9_S9_NS7_10__identityEEEvT0_T1_T2_T3_T4_T6__param_5[1]
)
.maxntid 256
.minnctapersm 1
{
	.reg .pred 	%p<188>;
	.reg .b16 	%rs<340>;
	.reg .b32 	%r<406>;
	.reg .b64 	%rd<359>;
	// demoted variable
	.shared .align 8 .b8 _ZZN3cub18CUB_300001_SM_10006detail6reduce28DeviceReduceSingleTileKernelINS2_10policy_hubIN4cuda3std3__45tupleIJblEEEyN6thrust24THRUST_300001_SM_1000_NS8cuda_cub9__find_if7functorIS9_EEE10Policy1000EPS9_SI_iSF_S9_S9_NS7_10__identityEEEvT0_T1_T2_T3_T4_T6_E12temp_storage[152];
	ld.param.u64 	%rd106, [_ZN3cub18CUB_300001_SM_10006detail6reduce28DeviceReduceSingleTileKernelINS2_10policy_hubIN4cuda3std3__45tupleIJblEEEyN6thrust24THRUST_300001_SM_1000_NS8cuda_cub9__find_if7functorIS9_EEE10Policy1000EPS9_SI_iSF_S9_S9_NS7_10__identityEEEvT0_T1_T2_T3_T4_T6__param_4+8];
	ld.param.u64 	%rd105, [_ZN3cub18CUB_300001_SM_10006detail6reduce28DeviceReduceSingleTileKernelINS2_10policy_hubIN4cuda3std3__45tupleIJblEEEyN6thrust24THRUST_300001_SM_1000_NS8cuda_cub9__find_if7functorIS9_EEE10Policy1000EPS9_SI_iSF_S9_S9_NS7_10__identityEEEvT0_T1_T2_T3_T4_T6__param_0];
	ld.param.u64 	%rd107, [_ZN3cub18CUB_300001_SM_10006detail6reduce28DeviceReduceSingleTileKernelINS2_10policy_hubIN4cuda3std3__45tupleIJblEEEyN6thrust24THRUST_300001_SM_1000_NS8cuda_cub9__find_if7functorIS9_EEE10Policy1000EPS9_SI_iSF_S9_S9_NS7_10__identityEEEvT0_T1_T2_T3_T4_T6__param_1];
	ld.param.u32 	%r38, [_ZN3cub18CUB_300001_SM_10006detail6reduce28DeviceReduceSingleTileKernelINS2_10policy_hubIN4cuda3std3__45tupleIJblEEEyN6thrust24THRUST_300001_SM_1000_NS8cuda_cub9__find_if7functorIS9_EEE10Policy1000EPS9_SI_iSF_S9_S9_NS7_10__identityEEEvT0_T1_T2_T3_T4_T6__param_2];
	ld.param.u8 	%rs82, [_ZN3cub18CUB_300001_SM_10006detail6reduce28DeviceReduceSingleTileKernelINS2_10policy_hubIN4cuda3std3__45tupleIJblEEEyN6thrust24THRUST_300001_SM_1000_NS8cuda_cub9__find_if7functorIS9_EEE10Policy1000EPS9_SI_iSF_S9_S9_NS7_10__identityEEEvT0_T1_T2_T3_T4_T6__param_4];
	cvta.to.global.u64 	%rd1, %rd107;
	setp.ne.s32 	%p1, %r38, 0;
	@%p1 bra 	$L__BB16_3;
	mov.u32 	%r392, %tid.x;
	setp.ne.s32 	%p187, %r392, 0;
	@%p187 bra 	$L__BB16_112;
	st.global.u8 	[%rd1], %rs82;
	st.global.u64 	[%rd1+8], %rd106;
	bra.uni 	$L__BB16_112;
$L__BB16_3:
	setp.gt.s32 	%p2, %r38, 1023;
	@%p2 bra 	$L__BB16_74;
	mov.u32 	%r1, %tid.x;
	setp.ge.s32 	%p77, %r1, %r38;
	mov.b16 	%rs311, 0;
	mov.b64 	%rd329, 0;
	mov.u32 	%r396, %r1;
	@%p77 bra 	$L__BB16_6;
	mul.wide.u32 	%rd234, %r1, 16;
	add.s64 	%rd231, %rd105, %rd234;
	// begin inline asm
	ld.global.nc.u64 %rd230, [%rd231];
	// end inline asm
	add.s64 	%rd233, %rd231, 8;
	// begin inline asm
	ld.global.nc.u64 %rd329, [%rd233];
	// end inline asm
	cvt.u16.u64 	%rs311, %rd230;
	add.s32 	%r396, %r1, 256;
$L__BB16_6:
	setp.ge.s32 	%p78, %r396, %r38;
	@%p78 bra 	$L__BB16_12;
	not.b32 	%r158, %r396;
	add.s32 	%r4, %r38, %r158;
	and.b32  	%r159, %r4, 768;
	setp.eq.s32 	%p79, %r159, 768;
	@%p79 bra 	$L__BB16_10;
	mul.wide.u32 	%rd236, %r396, 16;
	add.s64 	%rd323, %rd105, %rd236;
	shr.u32 	%r160, %r4, 8;
	add.s32 	%r161, %r160, 1;
	and.b32  	%r162, %r161, 3;
	neg.s32 	%r394, %r162;
$L__BB16_9:
	.pragma "nounroll";
	// begin inline asm
	ld.global.nc.u64 %rd237, [%rd323];
	// end inline asm
	add.s64 	%rd240, %rd323, 8;
	// begin inline asm
	ld.global.nc.u64 %rd239, [%rd240];
	// end inline asm
	cvt.u16.u64 	%rs190, %rd237;
	and.b16  	%rs191, %rs190, 255;
	and.b16  	%rs192, %rs311, 255;
	setp.eq.s16 	%p80, %rs192, 0;
	setp.eq.s16 	%p81, %rs191, 0;
	min.s64 	%rd241, %rd239, %rd329;
	selp.b64 	%rd242, %rd329, %rd241, %p81;
	selp.b64 	%rd329, %rd239, %rd242, %p80;
	selp.b16 	%rs193, %rs311, 1, %p81;
	selp.b16 	%rs311, %rs190, %rs193, %p80;
	add.s32 	%r396, %r396, 256;
	add.s64 	%rd323, %rd323, 4096;
	add.s32 	%r394, %r394, 1;
	setp.ne.s32 	%p82, %r394, 0;
	@%p82 bra 	$L__BB16_9;
$L__BB16_10:
	setp.lt.u32 	%p83, %r4, 768;
	@%p83 bra 	$L__BB16_12;
$L__BB16_11:
	mul.wide.s32 	%rd259, %r396, 16;
	add.s64 	%rd244, %rd105, %rd259;
	// begin inline asm
	ld.global.nc.u64 %rd243, [%rd244];
	// end inline asm
	add.s64 	%rd246, %rd244, 8;
	// begin inline asm
	ld.global.nc.u64 %rd245, [%rd246];
	// end inline asm
	cvt.u16.u64 	%rs194, %rd243;
	and.b16  	%rs195, %rs194, 255;
	and.b16  	%rs196, %rs311, 255;
	setp.eq.s16 	%p84, %rs196, 0;
	setp.eq.s16 	%p85, %rs195, 0;
	min.s64 	%rd260, %rd245, %rd329;
	selp.b64 	%rd261, %rd329, %rd260, %p85;
	selp.b64 	%rd262, %rd245, %rd261, %p84;
	selp.b16 	%rs197, %rs311, 1, %p85;
	selp.b16 	%rs198, %rs194, %rs197, %p84;
	and.b16  	%rs199, %rs198, 255;
	add.s64 	%rd248, %rd244, 4096;
	// begin inline asm
	ld.global.nc.u64 %rd247, [%rd248];
	// end inline asm
	add.s64 	%rd250, %rd244, 4104;
	// begin inline asm
	ld.global.nc.u64 %rd249, [%rd250];
	// end inline asm
	cvt.u16.u64 	%rs200, %rd247;
	and.b16  	%rs201, %rs200, 255;
	setp.eq.s16 	%p86, %rs199, 0;
	setp.eq.s16 	%p87, %rs201, 0;
	min.s64 	%rd263, %rd249, %rd262;
	selp.b64 	%rd264, %rd262, %rd263, %p87;
	selp.b64 	%rd265, %rd249, %rd264, %p86;
	selp.b16 	%rs202, %rs198, 1, %p87;
	selp.b16 	%rs203, %rs200, %rs202, %p86;
	and.b16  	%rs204, %rs203, 255;
	add.s64 	%rd252, %rd244, 8192;
	// begin inline asm
	ld.global.nc.u64 %rd251, [%rd252];
	// end inline asm
	add.s64 	%rd254, %rd244, 8200;
	// begin inline asm
	ld.global.nc.u64 %rd253, [%rd254];
	// end inline asm
	cvt.u16.u64 	%rs205, %rd251;
	and.b16  	%rs206, %rs205, 255;
	setp.eq.s16 	%p88, %rs204, 0;
	setp.eq.s16 	%p89, %rs206, 0;
	min.s64 	%rd266, %rd253, %rd265;
	selp.b64 	%rd267, %rd265, %rd266, %p89;
	selp.b64 	%rd268, %rd253, %rd267, %p88;
	selp.b16 	%rs207, %rs203, 1, %p89;
	selp.b16 	%rs208, %rs205, %rs207, %p88;
	and.b16  	%rs209, %rs208, 255;
	add.s64 	%rd256, %rd244, 12288;
	// begin inline asm
	ld.global.nc.u64 %rd255, [%rd256];
	// end inline asm
	add.s64 	%rd258, %rd244, 12296;
	// begin inline asm
	ld.global.nc.u64 %rd257, [%rd258];
	// end inline asm
	cvt.u16.u64 	%rs210, %rd255;
	and.b16  	%rs211, %rs210, 255;
	setp.eq.s16 	%p90, %rs209, 0;
	setp.eq.s16 	%p91, %rs211, 0;
	min.s64 	%rd269, %rd257, %rd268;
	selp.b64 	%rd270, %rd268, %rd269, %p91;
	selp.b64 	%rd329, %rd257, %rd270, %p90;
	selp.b16 	%rs212, %rs208, 1, %p91;
	selp.b16 	%rs311, %rs210, %rs212, %p90;
	add.s32 	%r396, %r396, 1024;
	setp.lt.s32 	%p92, %r396, %r38;
	@%p92 bra 	$L__BB16_11;
$L__BB16_12:
	setp.lt.s32 	%p93, %r38, 256;
	@%p93 bra 	$L__BB16_37;
	// begin inline asm
	mov.u32 %r281, %laneid;
	// end inline asm
	cvt.u32.u16 	%r302, %rs311;
	and.b32  	%r283, %r302, 255;
	mov.b32 	%r299, 1;
	mov.b32 	%r300, 31;
	mov.b32 	%r301, -1;
	// begin inline asm
	shfl.sync.down.b32 %r282, %r283, %r299, %r300, %r301;
	// end inline asm
	// begin inline asm
	shfl.sync.down.b32 %r287, %r288, %r299, %r300, %r301;
	// end inline asm
	mov.b64 	{%r293, %r298}, %rd329;
	// begin inline asm
	shfl.sync.down.b32 %r292, %r293, %r299, %r300, %r301;
	// end inline asm
	// begin inline asm
	shfl.sync.down.b32 %r297, %r298, %r299, %r300, %r301;
	// end inline asm
	mov.b64 	%rd14, {%r292, %r297};
	cvt.u16.u32 	%rs10, %r282;
	setp.gt.s32 	%p143, %r281, 30;
	@%p143 bra 	$L__BB16_17;
	and.b16  	%rs254, %rs311, 255;
	setp.eq.s16 	%p144, %rs254, 0;
	and.b16  	%rs255, %rs10, 255;
	setp.eq.s16 	%p145, %rs255, 0;
	or.pred  	%p146, %p144, %p145;
	@%p146 bra 	$L__BB16_16;
	min.s64 	%rd329, %rd14, %rd329;
	mov.b16 	%rs311, 1;
	bra.uni 	$L__BB16_17;
$L__BB16_16:
	setp.eq.s16 	%p147, %rs254, 0;
	selp.b64 	%rd329, %rd14, %rd329, %p147;
	selp.b16 	%rs311, %rs10, %rs311, %p147;
$L__BB16_17:
	cvt.u32.u16 	%r323, %rs311;
	and.b32  	%r304, %r323, 255;
	mov.b32 	%r320, 2;
	mov.b32 	%r321, 31;
	mov.b32 	%r322, -1;
	// begin inline asm
	shfl.sync.down.b32 %r303, %r304, %r320, %r321, %r322;
	// end inline asm
	// begin inline asm
	shfl.sync.down.b32 %r308, %r309, %r320, %r321, %r322;
	// end inline asm
	mov.b64 	{%r314, %r319}, %rd329;
	// begin inline asm
	shfl.sync.down.b32 %r313, %r314, %r320, %r321, %r322;
	// end inline asm
	// begin inline asm
	shfl.sync.down.b32 %r318, %r319, %r320, %r321, %r322;
	// end inline asm
	mov.b64 	%rd18, {%r313, %r318};
	cvt.u16.u32 	%rs13, %r303;
	setp.gt.s32 	%p148, %r281, 29;
	@%p148 bra 	$L__BB16_21;
	and.b16  	%rs258, %rs311, 255;
	setp.eq.s16 	%p149, %rs258, 0;
	and.b16  	%rs259, %rs13, 255;
	setp.eq.s16 	%p150, %rs259, 0;
	or.pred  	%p151, %p149, %p150;
	@%p151 bra 	$L__BB16_20;
	min.s64 	%rd329, %rd18, %rd329;
	mov.b16 	%rs311, 1;
	bra.uni 	$L__BB16_21;
$L__BB16_20:
	setp.eq.s16 	%p152, %rs258, 0;
	selp.b64 	%rd329, %rd18, %rd329, %p152;
	selp.b16 	%rs311, %rs13, %rs311, %p152;
$L__BB16_21:
	cvt.u32.u16 	%r344, %rs311;
	and.b32  	%r325, %r344, 255;
	mov.b32 	%r341, 4;
	mov.b32 	%r342, 31;
	mov.b32 	%r343, -1;
	// begin inline asm
	shfl.sync.down.b32 %r324, %r325, %r341, %r342, %r343;
	// end inline asm
	// begin inline asm
	shfl.sync.down.b32 %r329, %r330, %r341, %r342, %r343;
	// end inline asm
	mov.b64 	{%r335, %r340}, %rd329;
	// begin inline asm
	shfl.sync.down.b32 %r334, %r335, %r341, %r342, %r343;
	// end inline asm
	// begin inline asm
	shfl.sync.down.b32 %r339, %r340, %r341, %r342, %r343;
	// end inline asm
	mov.b64 	%rd22, {%r334, %r339};
	cvt.u16.u32 	%rs16, %r324;
	setp.gt.s32 	%p153, %r281, 27;
	@%p153 bra 	$L__BB16_25;
	and.b16  	%rs262, %rs311, 255;
	setp.eq.s16 	%p154, %rs262, 0;
	and.b16  	%rs263, %rs16, 255;
	setp.eq.s16 	%p155, %rs263, 0;
	or.pred  	%p156, %p154, %p155;
	@%p156 bra 	$L__BB16_24;
	min.s64 	%rd329, %rd22, %rd329;
	mov.b16 	%rs311, 1;
	bra.uni 	$L__BB16_25;
$L__BB16_24:
	setp.eq.s16 	%p157, %rs262, 0;
	selp.b64 	%rd329, %rd22, %rd329, %p157;
	selp.b16 	%rs311, %rs16, %rs311, %p157;
$L__BB16_25:
	cvt.u32.u16 	%r365, %rs311;
	and.b32  	%r346, %r365, 255;
	mov.b32 	%r362, 8;
	mov.b32 	%r363, 31;
	mov.b32 	%r364, -1;
	// begin inline asm
	shfl.sync.down.b32 %r345, %r346, %r362, %r363, %r364;
	// end inline asm
	// begin inline asm
	shfl.sync.down.b32 %r350, %r351, %r362, %r363, %r364;
	// end inline asm
	mov.b64 	{%r356, %r361}, %rd329;
	// begin inline asm
	shfl.sync.down.b32 %r355, %r356, %r362, %r363, %r364;
	// end inline asm
	// begin inline asm
	shfl.sync.down.b32 %r360, %r361, %r362, %r363, %r364;
	// end inline asm
	mov.b64 	%rd26, {%r355, %r360};
	cvt.u16.u32 	%rs19, %r345;
	setp.gt.s32 	%p158, %r281, 23;
	@%p158 bra 	$L__BB16_29;
	and.b16  	%rs266, %rs311, 255;
	setp.eq.s16 	%p159, %rs266, 0;
	and.b16  	%rs267, %rs19, 255;
	setp.eq.s16 	%p160, %rs267, 0;
	or.pred  	%p161, %p159, %p160;
	@%p161 bra 	$L__BB16_28;
	min.s64 	%rd329, %rd26, %rd329;
	mov.b16 	%rs311, 1;
	bra.uni 	$L__BB16_29;
$L__BB16_28:
	setp.eq.s16 	%p162, %rs266, 0;
	selp.b64 	%rd329, %rd26, %rd329, %p162;
	selp.b16 	%rs311, %rs19, %rs311, %p162;
$L__BB16_29:
	cvt.u32.u16 	%r386, %rs311;
	and.b32  	%r367, %r386, 255;
	mov.b32 	%r383, 16;
	mov.b32 	%r384, 31;
	mov.b32 	%r385, -1;
	// begin inline asm
	shfl.sync.down.b32 %r366, %r367, %r383, %r384, %r385;
	// end inline asm
	// begin inline asm
	shfl.sync.down.b32 %r371, %r372, %r383, %r384, %r385;
	// end inline asm
	mov.b64 	{%r377, %r382}, %rd329;
	// begin inline asm
	shfl.sync.down.b32 %r376, %r377, %r383, %r384, %r385;
	// end inline asm
	// begin inline asm
	shfl.sync.down.b32 %r381, %r382, %r383, %r384, %r385;
	// end inline asm
	mov.b64 	%rd30, {%r376, %r381};
	cvt.u16.u32 	%rs22, %r366;
	setp.gt.s32 	%p163, %r281, 15;
	@%p163 bra 	$L__BB16_33;
	and.b16  	%rs270, %rs311, 255;
	setp.eq.s16 	%p164, %rs270, 0;
	and.b16  	%rs271, %rs22, 255;
	setp.eq.s16 	%p165, %rs271, 0;
	or.pred  	%p166, %p164, %p165;
	@%p166 bra 	$L__BB16_32;
	min.s64 	%rd329, %rd30, %rd329;
	mov.b16 	%rs311, 1;
	bra.uni 	$L__BB16_33;
$L__BB16_32:
	setp.eq.s16 	%p167, %rs270, 0;
	selp.b64 	%rd329, %rd30, %rd329, %p167;
	selp.b16 	%rs311, %rs22, %rs311, %p167;
$L__BB16_33:
	setp.ne.s32 	%p168, %r281, 0;
	@%p168 bra 	$L__BB16_35;
	shr.u32 	%r387, %r1, 1;
	and.b32  	%r388, %r387, 496;
	mov.u32 	%r389, _ZZN3cub18CUB_300001_SM_10006detail6reduce28DeviceReduceSingleTileKernelINS2_10policy_hubIN4cuda3std3__45tupleIJblEEEyN6thrust24THRUST_300001_SM_1000_NS8cuda_cub9__find_if7functorIS9_EEE10Policy1000EPS9_SI_iSF_S9_S9_NS7_10__identityEEEvT0_T1_T2_T3_T4_T6_E12temp_storage;
	add.s32 	%r390, %r389, %r388;
	st.shared.u8 	[%r390+8], %rs311;
	st.shared.u64 	[%r390+16], %rd329;
$L__BB16_35:
	bar.sync 	0;
	setp.ne.s32 	%p169, %r1, 0;
	@%p169 bra 	$L__BB16_110;
	ld.shared.u8 	%rs274, [_ZZN3cub18CUB_300001_SM_10006detail6reduce28DeviceReduceSingleTileKernelINS2_10policy_hubIN4cuda3std3__45tupleIJblEEEyN6thrust24THRUST_300001_SM_1000_NS8cuda_cub9__find_if7functorIS9_EEE10Policy1000EPS9_SI_iSF_S9_S9_NS7_10__identityEEEvT0_T1_T2_T3_T4_T6_E12temp_storage+24];
	ld.shared.u64 	%rd292, [_ZZN3cub18CUB_300001_SM_10006detail6reduce28DeviceReduceSingleTileKernelINS2_10policy_hubIN4cuda3std3__45tupleIJblEEEyN6thrust24THRUST_300001_SM_1000_NS8cuda_cub9__find_if7functorIS9_EEE10Policy1000EPS9_SI_iSF_S9_S9_NS7_10__identityEEEvT0_T1_T2_T3_T4_T6_E12temp_storage+32];
	and.b16  	%rs275, %rs311, 255;
	setp.eq.s16 	%p170, %rs275, 0;
	setp.eq.s16 	%p171, %rs274, 0;
	min.s64 	%rd293, %rd292, %rd329;
	selp.b64 	%rd294, %rd329, %rd293, %p171;
	selp.b64 	%rd295, %rd292, %rd294, %p170;
	selp.b16 	%rs276, %rs311, 1, %p171;
	selp.b16 	%rs277, %rs274, %rs276, %p170;
	and.b16  	%rs278, %rs277, 255;
	ld.shared.u8 	%rs279, [_ZZN3cub18CUB_300001_SM_10006detail6reduce28DeviceReduceSingleTileKernelINS2_10policy_hubIN4cuda3std3__45tupleIJblEEEyN6thrust24THRUST_300001_SM_1000_NS8cuda_cub9__find_if7functorIS9_EEE10Policy1000EPS9_SI_iSF_S9_S9_NS7_10__identityEEEvT0_T1_T2_T3_T4_T6_E12temp_storage+40];
	ld.shared.u64 	%rd296, [_ZZN3cub18CUB_300001_SM_10006detail6reduce28DeviceReduceSingleTileKernelINS2_10policy_hubIN4cuda3std3__45tupleIJblEEEyN6thrust24THRUST_300001_SM_1000_NS8cuda_cub9__find_if7functorIS9_EEE10Policy1000EPS9_SI_iSF_S9_S9_NS7_10__identityEEEvT0_T1_T2_T3_T4_T6_E12temp_storage+48];
	setp.eq.s16 	%p172, %rs278, 0;
	setp.eq.s16 	%p173, %rs279, 0;
	min.s64 	%rd297, %rd296, %rd295;
	selp.b64 	%rd298, %rd295, %rd297, %p173;
	selp.b64 	%rd299, %rd296, %rd298, %p172;
	selp.b16 	%rs280, %rs277, 1, %p173;
	selp.b16 	%rs281, %rs279, %rs280, %p172;
	and.b16  	%rs282, %rs281, 255;
	ld.shared.u8 	%rs283, [_ZZN3cub18CUB_300001_SM_10006detail6reduce28DeviceReduceSingleTileKernelINS2_10policy_hubIN4cuda3std3__45tupleIJblEEEyN6thrust24THRUST_300001_SM_1000_NS8cuda_cub9__find_if7functorIS9_EEE10Policy1000EPS9_SI_iSF_S9_S9_NS7_10__identityEEEvT0_T1_T2_T3_T4_T6_E12temp_storage+56];
	ld.shared.u64 	%rd300, [_ZZN3cub18CUB_300001_SM_10006detail6reduce28DeviceReduceSingleTileKernelINS2_10policy_hubIN4cuda3std3__45tupleIJblEEEyN6thrust24THRUST_300001_SM_1000_NS8cuda_cub9__find_if7functorIS9_EEE10Policy1000EPS9_SI_iSF_S9_S9_NS7_10__identityEEEvT0_T1_T2_T3_T4_T6_E12temp_storage+64];
	setp.eq.s16 	%p174, %rs282, 0;
	setp.eq.s16 	%p175, %rs283, 0;
	min.s64 	%rd301, %rd300, %rd299;
	selp.b16 	%rs284, %rs281, 1, %p175;
	selp.b16 	%rs285, %rs283, %rs284, %p174;
	and.b16  	%rs286, %rs285, 255;
	selp.b64 	%rd302, %rd299, %rd301, %p175;
	selp.b64 	%rd303, %rd300, %rd302, %p174;
	ld.shared.u8 	%rs287, [_ZZN3cub18CUB_300001_SM_10006detail6reduce28DeviceReduceSingleTileKernelINS2_10policy_hubIN4cuda3std3__45tupleIJblEEEyN6thrust24THRUST_300001_SM_1000_NS8cuda_cub9__find_if7functorIS9_EEE10Policy1000EPS9_SI_iSF_S9_S9_NS7_10__identityEEEvT0_T1_T2_T3_T4_T6_E12temp_storage+72];
	ld.shared.u64 	%rd304, [_ZZN3cub18CUB_300001_SM_10006detail6reduce28DeviceReduceSingleTileKernelINS2_10policy_hubIN4cuda3std3__45tupleIJblEEEyN6thrust24THRUST_300001_SM_1000_NS8cuda_cub9__find_if7functorIS9_EEE10Policy1000EPS9_SI_iSF_S9_S9_NS7_10__identityEEEvT0_T1_T2_T3_T4_T6_E12temp_storage+80];
	setp.eq.s16 	%p176, %rs286, 0;
	setp.eq.s16 	%p177, %rs287, 0;
	min.s64 	%rd305, %rd304, %rd303;
	selp.b16 	%rs288, %rs285, 1, %p177;
	selp.b16 	%rs289, %rs287, %rs288, %p176;
	and.b16  	%rs290, %rs289, 255;
	selp.b64 	%rd306, %rd303, %rd305, %p177;
	selp.b64 	%rd307, %rd304, %rd306, %p176;
	ld.shared.u8 	%rs291, [_ZZN3cub18CUB_300001_SM_10006detail6reduce28DeviceReduceSingleTileKernelINS2_10policy_hubIN4cuda3std3__45tupleIJblEEEyN6thrust24THRUST_300001_SM_1000_NS8cuda_cub9__find_if7functorIS9_EEE10Policy1000EPS9_SI_iSF_S9_S9_NS7_10__identityEEEvT0_T1_T2_T3_T4_T6_E12temp_storage+88];
	ld.shared.u64 	%rd308, [_ZZN3cub18CUB_300001_SM_10006detail6reduce28DeviceReduceSingleTileKernelINS2_10policy_hubIN4cuda3std3__45tupleIJblEEEyN6thrust24THRUST_300001_SM_1000_NS8cuda_cub9__find_if7functorIS9_EEE10Policy1000EPS9_SI_iSF_S9_S9_NS7_10__identityEEEvT0_T1_T2_T3_T4_T6_E12temp_storage+96];
	setp.eq.s16 	%p178, %rs290, 0;
	setp.eq.s16 	%p179, %rs291, 0;
	min.s64 	%rd309, %rd308, %rd307;
	selp.b16 	%rs292, %rs289, 1, %p179;
	selp.b16 	%rs293, %rs291, %rs292, %p178;
	and.b16  	%rs294, %rs293, 255;
	selp.b64 	%rd310, %rd307, %rd309, %p179;
	selp.b64 	%rd311, %rd308, %rd310, %p178;
	ld.shared.u8 	%rs295, [_ZZN3cub18CUB_300001_SM_10006detail6reduce28DeviceReduceSingleTileKernelINS2_10policy_hubIN4cuda3std3__45tupleIJblEEEyN6thrust24THRUST_300001_SM_1000_NS8cuda_cub9__find_if7functorIS9_EEE10Policy1000EPS9_SI_iSF_S9_S9_NS7_10__identityEEEvT0_T1_T2_T3_T4_T6_E12temp_storage+104];
	ld.shared.u64 	%rd312, [_ZZN3cub18CUB_300001_SM_10006detail6reduce28DeviceReduceSingleTileKernelINS2_10policy_hubIN4cuda3std3__45tupleIJblEEEyN6thrust24THRUST_300001_SM_1000_NS8cuda_cub9__find_if7functorIS9_EEE10Policy1000EPS9_SI_iSF_S9_S9_NS7_10__identityEEEvT0_T1_T2_T3_T4_T6_E12temp_storage+112];
	setp.eq.s16 	%p180, %rs294, 0;
	setp.eq.s16 	%p181, %rs295, 0;
	min.s64 	%rd313, %rd312, %rd311;
	selp.b16 	%rs296, %rs293, 1, %p181;
	selp.b16 	%rs297, %rs295, %rs296, %p180;
	and.b16  	%rs298, %rs297, 255;
	selp.b64 	%rd314, %rd311, %rd313, %p181;
	selp.b64 	%rd315, %rd312, %rd314, %p180;
	ld.shared.u8 	%rs299, [_ZZN3cub18CUB_300001_SM_10006detail6reduce28DeviceReduceSingleTileKernelINS2_10policy_hubIN4cuda3std3__45tupleIJblEEEyN6thrust24THRUST_300001_SM_1000_NS8cuda_cub9__find_if7functorIS9_EEE10Policy1000EPS9_SI_iSF_S9_S9_NS7_10__identityEEEvT0_T1_T2_T3_T4_T6_E12temp_storage+120];
	ld.shared.u64 	%rd316, [_ZZN3cub18CUB_300001_SM_10006detail6reduce28DeviceReduceSingleTileKernelINS2_10policy_hubIN4cuda3std3__45tupleIJblEEEyN6thrust24THRUST_300001_SM_1000_NS8cuda_cub9__find_if7functorIS9_EEE10Policy1000EPS9_SI_iSF_S9_S9_NS7_10__identityEEEvT0_T1_T2_T3_T4_T6_E12temp_storage+128];
	setp.eq.s16 	%p182, %rs298, 0;
	setp.eq.s16 	%p183, %rs299, 0;
	min.s64 	%rd317, %rd316, %rd315;
	selp.b16 	%rs300, %rs297, 1, %p183;
	selp.b16 	%rs311, %rs299, %rs300, %p182;
	selp.b64 	%rd318, %rd315, %rd317, %p183;
	selp.b64 	%rd329, %rd316, %rd318, %p182;
	bra.uni 	$L__BB16_110;
$L__BB16_37:
	// begin inline asm
	mov.u32 %r163, %laneid;
	// end inline asm
	and.b32  	%r184, %r1, 992;
	add.s32 	%r185, %r184, 32;
	setp.gt.s32 	%p94, %r185, %r38;
	not.b32 	%r186, %r184;
	add.s32 	%r187, %r38, %r186;
	selp.b32 	%r182, %r187, 31, %p94;
	cvt.u32.u16 	%r188, %rs311;
	and.b32  	%r165, %r188, 255;
	mov.b32 	%r181, 1;
	mov.b32 	%r183, -1;
	// begin inline asm
	shfl.sync.down.b32 %r164, %r165, %r181, %r182, %r183;
	// end inline asm
	// begin inline asm
	shfl.sync.down.b32 %r169, %r170, %r181, %r182, %r183;
	// end inline asm
	mov.b64 	{%r175, %r180}, %rd329;
	// begin inline asm
	shfl.sync.down.b32 %r174, %r175, %r181, %r182, %r183;
	// end inline asm
	// begin inline asm
	shfl.sync.down.b32 %r179, %r180, %r181, %r182, %r183;
	// end inline asm
	mov.b64 	%rd35, {%r174, %r179};
	cvt.u16.u32 	%rs26, %r164;
	setp.ge.s32 	%p95, %r163, %r182;
	@%p95 bra 	$L__BB16_41;
	and.b16  	%rs213, %rs311, 255;
	setp.eq.s16 	%p96, %rs213, 0;
	and.b16  	%rs214, %rs26, 255;
	setp.eq.s16 	%p97, %rs214, 0;
	or.pred  	%p98, %p96, %p97;
	@%p98 bra 	$L__BB16_40;
	min.s64 	%rd329, %rd35, %rd329;
	mov.b16 	%rs311, 1;
	bra.uni 	$L__BB16_41;
$L__BB16_40:
	setp.eq.s16 	%p99, %rs213, 0;
	selp.b16 	%rs311, %rs26, %rs311, %p99;
	selp.b64 	%rd329, %rd35, %rd329, %p99;
$L__BB16_41:
	cvt.u32.u16 	%r209, %rs311;
	and.b32  	%r190, %r209, 255;
	mov.b32 	%r206, 2;
	mov.b32 	%r208, -1;
	// begin inline asm
	shfl.sync.down.b32 %r189, %r190, %r206, %r182, %r208;
	// end inline asm
	// begin inline asm
	shfl.sync.down.b32 %r194, %r195, %r206, %r182, %r208;
	// end inline asm
	mov.b64 	{%r200, %r205}, %rd329;
	// begin inline asm
	shfl.sync.down.b32 %r199, %r200, %r206, %r182, %r208;
	// end inline asm
	// begin inline asm
	shfl.sync.down.b32 %r204, %r205, %r206, %r182, %r208;
	// end inline asm
	mov.b64 	%rd39, {%r199, %r204};
	cvt.u16.u32 	%rs29, %r189;
	add.s32 	%r210, %r163, 2;
	setp.gt.s32 	%p100, %r210, %r182;
	@%p100 bra 	$L__BB16_45;
	and.b16  	%rs217, %rs311, 255;
	setp.eq.s16 	%p101, %rs217, 0;
	and.b16  	%rs218, %rs29, 255;
	setp.eq.s16 	%p102, %rs218, 0;
	or.pred  	%p103, %p101, %p102;
	@%p103 bra 	$L__BB16_44;
	min.s64 	%rd329, %rd39, %rd329;
	mov.b16 	%rs311, 1;
	bra.uni 	$L__BB16_45;
$L__BB16_44:
	setp.eq.s16 	%p104, %rs217, 0;
	selp.b16 	%rs311, %rs29, %rs311, %p104;
	selp.b64 	%rd329, %rd39, %rd329, %p104;
$L__BB16_45:
	cvt.u32.u16 	%r231, %rs311;
	and.b32  	%r212, %r231, 255;
	mov.b32 	%r228, 4;
	mov.b32 	%r230, -1;
	// begin inline asm
	shfl.sync.down.b32 %r211, %r212, %r228, %r182, %r230;
	// end inline asm
	// begin inline asm
	shfl.sync.down.b32 %r216, %r217, %r228, %r182, %r230;
	// end inline asm
	mov.b64 	{%r222, %r227}, %rd329;
	// begin inline asm
	shfl.sync.down.b32 %r221, %r222, %r228, %r182, %r230;
	// end inline asm
	// begin inline asm
	shfl.sync.down.b32 %r226, %r227, %r228, %r182, %r230;
	// end inline asm
	mov.b64 	%rd43, {%r221, %r226};
	cvt.u16.u32 	%rs32, %r211;
	add.s32 	%r232, %r163, 4;
	setp.gt.s32 	%p105, %r232, %r182;
	@%p105 bra 	$L__BB16_49;
	and.b16  	%rs221, %rs311, 255;
	setp.eq.s16 	%p106, %rs221, 0;
	and.b16  	%rs222, %rs32, 255;
	setp.eq.s16 	%p107, %rs222, 0;
	or.pred  	%p108, %p106, %p107;
	@%p108 bra 	$L__BB16_48;
	min.s64 	%rd329, %rd43, %rd329;
	mov.b16 	%rs311, 1;
	bra.uni 	$L__BB16_49;
$L__BB16_48:
	setp.eq.s16 	%p109, %rs221, 0;
	selp.b16 	%rs311, %rs32, %rs311, %p109;
	selp.b64 	%rd329, %rd43, %rd329, %p109;
$L__BB16_49:
	cvt.u32.u16 	%r253, %rs311;
	and.b32  	%r234, %r253, 255;
	mov.b32 	%r250, 8;
	mov.b32 	%r252, -1;
	// begin inline asm
	shfl.sync.down.b32 %r233, %r234, %r250, %r182, %r252;
	// end inline asm
	// begin inline asm
	shfl.sync.down.b32 %r238, %r239, %r250, %r182, %r252;
	// end inline asm
	mov.b64 	{%r244, %r249}, %rd329;
	// begin inline asm
	shfl.sync.down.b32 %r243, %r244, %r250, %r182, %r252;
	// end inline asm
	// begin inline asm
	shfl.sync.down.b32 %r248, %r249, %r250, %r182, %r252;
	// end inline asm
	mov.b64 	%rd47, {%r243, %r248};
	cvt.u16.u32 	%rs35, %r233;
	add.s32 	%r254, %r163, 8;
	setp.gt.s32 	%p110, %r254, %r182;
	@%p110 bra 	$L__BB16_53;
	and.b16  	%rs225, %rs311, 255;
	setp.eq.s16 	%p111, %rs225, 0;
	and.b16  	%rs226, %rs35, 255;
	setp.eq.s16 	%p112, %rs226, 0;
	or.pred  	%p113, %p111, %p112;
	@%p113 bra 	$L__BB16_52;
	min.s64 	%rd329, %rd47, %rd329;
	mov.b16 	%rs311, 1;
	bra.uni 	$L__BB16_53;
$L__BB16_52:
	setp.eq.s16 	%p114, %rs225, 0;
	selp.b16 	%rs311, %rs35, %rs311, %p114;
	selp.b64 	%rd329, %rd47, %rd329, %p114;
$L__BB16_53:
	cvt.u32.u16 	%r275, %rs311;
	and.b32  	%r256, %r275, 255;
	mov.b32 	%r272, 16;
	mov.b32 	%r274, -1;
	// begin inline asm
	shfl.sync.down.b32 %r255, %r256, %r272, %r182, %r274;
	// end inline asm
	// begin inline asm
	shfl.sync.down.b32 %r260, %r261, %r272, %r182, %r274;
	// end inline asm
	mov.b64 	{%r266, %r271}, %rd329;
	// begin inline asm
	shfl.sync.down.b32 %r265, %r266, %r272, %r182, %r274;
	// end inline asm
	// begin inline asm
	shfl.sync.down.b32 %r270, %r271, %r272, %r182, %r274;
	// end inline asm
	mov.b64 	%rd51, {%r265, %r270};
	cvt.u16.u32 	%rs38, %r255;
	add.s32 	%r276, %r163, 16;
	setp.gt.s32 	%p115, %r276, %r182;
	@%p115 bra 	$L__BB16_57;
	and.b16  	%rs229, %rs311, 255;
	setp.eq.s16 	%p116, %rs229, 0;
	and.b16  	%rs230, %rs38, 255;
	setp.eq.s16 	%p117, %rs230, 0;
	or.pred  	%p118, %p116, %p117;
	@%p118 bra 	$L__BB16_56;
	min.s64 	%rd329, %rd51, %rd329;
	mov.b16 	%rs311, 1;
	bra.uni 	$L__BB16_57;
$L__BB16_56:
	setp.eq.s16 	%p119, %rs229, 0;
	selp.b16 	%rs311, %rs38, %rs311, %p119;
	selp.b64 	%rd329, %rd51, %rd329, %p119;
$L__BB16_57:
	setp.ne.s32 	%p120, %r163, 0;
	@%p120 bra 	$L__BB16_59;
	shr.u32 	%r277, %r1, 1;
	and.b32  	%r278, %r277, 496;
	mov.u32 	%r279, _ZZN3cub18CUB_300001_SM_10006detail6reduce28DeviceReduceSingleTileKernelINS2_10policy_hubIN4cuda3std3__45tupleIJblEEEyN6thrust24THRUST_300001_SM_1000_NS8cuda_cub9__find_if7functorIS9_EEE10Policy1000EPS9_SI_iSF_S9_S9_NS7_10__identityEEEvT0_T1_T2_T3_T4_T6_E12temp_storage;
	add.s32 	%r280, %r279, %r278;
	st.shared.u8 	[%r280+8], %rs311;
	st.shared.u64 	[%r280+16], %rd329;
$L__BB16_59:
	bar.sync 	0;
	setp.ne.s32 	%p121, %r1, 0;
	@%p121 bra 	$L__BB16_110;
	setp.lt.s32 	%p122, %r38, 33;
	@%p122 bra 	$L__BB16_62;
	ld.shared.u8 	%rs233, [_ZZN3cub18CUB_300001_SM_10006detail6reduce28DeviceReduceSingleTileKernelINS2_10policy_hubIN4cuda3std3__45tupleIJblEEEyN6thrust24THRUST_300001_SM_1000_NS8cuda_cub9__find_if7functorIS9_EEE10Policy1000EPS9_SI_iSF_S9_S9_NS7_10__identityEEEvT0_T1_T2_T3_T4_T6_E12temp_storage+24];
	ld.shared.u64 	%rd271, [_ZZN3cub18CUB_300001_SM_10006detail6reduce28DeviceReduceSingleTileKernelINS2_10policy_hubIN4cuda3std3__45tupleIJblEEEyN6thrust24THRUST_300001_SM_1000_NS8cuda_cub9__find_if7functorIS9_EEE10Policy1000EPS9_SI_iSF_S9_S9_NS7_10__identityEEEvT0_T1_T2_T3_T4_T6_E12temp_storage+32];
	and.b16  	%rs234, %rs311, 255;
	setp.eq.s16 	%p123, %rs234, 0;
	setp.eq.s16 	%p124, %rs233, 0;
	min.s64 	%rd272, %rd271, %rd329;
	selp.b16 	%rs235, %rs311, 1, %p124;
	selp.b16 	%rs311, %rs233, %rs235, %p123;
	selp.b64 	%rd273, %rd329, %rd272, %p124;
	selp.b64 	%rd329, %rd271, %rd273, %p123;
$L__BB16_62:
	setp.lt.s32 	%p125, %r38, 65;
	@%p125 bra 	$L__BB16_64;
	ld.shared.u8 	%rs236, [_ZZN3cub18CUB_300001_SM_10006detail6reduce28DeviceReduceSingleTileKernelINS2_10policy_hubIN4cuda3std3__45tupleIJblEEEyN6thrust24THRUST_300001_SM_1000_NS8cuda_cub9__find_if7functorIS9_EEE10Policy1000EPS9_SI_iSF_S9_S9_NS7_10__identityEEEvT0_T1_T2_T3_T4_T6_E12temp_storage+40];
	ld.shared.u64 	%rd274, [_ZZN3cub18CUB_300001_SM_10006detail6reduce28DeviceReduceSingleTileKernelINS2_10policy_hubIN4cuda3std3__45tupleIJblEEEyN6thrust24THRUST_300001_SM_1000_NS8cuda_cub9__find_if7functorIS9_EEE10Policy1000EPS9_SI_iSF_S9_S9_NS7_10__identityEEEvT0_T1_T2_T3_T4_T6_E12temp_storage+48];
	and.b16  	%rs237, %rs311, 255;
	setp.eq.s16 	%p126, %rs237, 0;
	setp.eq.s16 	%p127, %rs236, 0;
	min.s64 	%rd275, %rd274, %rd329;
	selp.b16 	%rs238, %rs311, 1, %p127;
	selp.b16 	%rs311, %rs236, %rs238, %p126;
	selp.b64 	%rd276, %rd329, %rd275, %p127;
	selp.b64 	%rd329, %rd274, %rd276, %p126;
$L__BB16_64:
	setp.lt.s32 	%p128, %r38, 97;
	@%p128 bra 	$L__BB16_66;
	ld.shared.u8 	%rs239, [_ZZN3cub18CUB_300001_SM_10006detail6reduce28DeviceReduceSingleTileKernelINS2_10policy_hubIN4cuda3std3__45tupleIJblEEEyN6thrust24THRUST_300001_SM_1000_NS8cuda_cub9__find_if7functorIS9_EEE10Policy1000EPS9_SI_iSF_S9_S9_NS7_10__identityEEEvT0_T1_T2_T3_T4_T6_E12temp_storage+56];
	ld.shared.u64 	%rd277, [_ZZN3cub18CUB_300001_SM_10006detail6reduce28DeviceReduceSingleTileKernelINS2_10policy_hubIN4cuda3std3__45tupleIJblEEEyN6thrust24THRUST_300001_SM_1000_NS8cuda_cub9__find_if7functorIS9_EEE10Policy1000EPS9_SI_iSF_S9_S9_NS7_10__identityEEEvT0_T1_T2_T3_T4_T6_E12temp_storage+64];
	and.b16  	%rs240, %rs311, 255;
	setp.eq.s16 	%p129, %rs240, 0;
	setp.eq.s16 	%p130, %rs239, 0;
	min.s64 	%rd278, %rd277, %rd329;
	selp.b16 	%rs241, %rs311, 1, %p130;
	selp.b16 	%rs311, %rs239, %rs241, %p129;
	selp.b64 	%rd279, %rd329, %rd278, %p130;
	selp.b64 	%rd329, %rd277, %rd279, %p129;
$L__BB16_66:
	setp.lt.s32 	%p131, %r38, 129;
	@%p131 bra 	$L__BB16_68;
	ld.shared.u8 	%rs242, [_ZZN3cub18CUB_300001_SM_10006detail6reduce28DeviceReduceSingleTileKernelINS2_10policy_hubIN4cuda3std3__45tupleIJblEEEyN6thrust24THRUST_300001_SM_1000_NS8cuda_cub9__find_if7functorIS9_EEE10Policy1000EPS9_SI_iSF_S9_S9_NS7_10__identityEEEvT0_T1_T2_T3_T4_T6_E12temp_storage+72];
	ld.shared.u64 	%rd280, [_ZZN3cub18CUB_300001_SM_10006detail6reduce28DeviceReduceSingleTileKernelINS2_10policy_hubIN4cuda3std3__45tupleIJblEEEyN6thrust24THRUST_300001_SM_1000_NS8cuda_cub9__find_if7functorIS9_EEE10Policy1000EPS9_SI_iSF_S9_S9_NS7_10__identityEEEvT0_T1_T2_T3_T4_T6_E12temp_storage+80];
	and.b16  	%rs243, %rs311, 255;
	setp.eq.s16 	%p132, %rs243, 0;
	setp.eq.s16 	%p133, %rs242, 0;
	min.s64 	%rd281, %rd280, %rd329;
	selp.b16 	%rs244, %rs311, 1, %p133;
	selp.b16 	%rs311, %rs242, %rs244, %p132;
	selp.b64 	%rd282, %rd329, %rd281, %p133;
	selp.b64 	%rd329, %rd280, %rd282, %p132;
$L__BB16_68:
	setp.lt.s32 	%p134, %r38, 161;
	@%p134 bra 	$L__BB16_70;
	ld.shared.u8 	%rs245, [_ZZN3cub18CUB_300001_SM_10006detail6reduce28DeviceReduceSingleTileKernelINS2_10policy_hubIN4cuda3std3__45tupleIJblEEEyN6thrust24THRUST_300001_SM_1000_NS8cuda_cub9__find_if7functorIS9_EEE10Policy1000EPS9_SI_iSF_S9_S9_NS7_10__identityEEEvT0_T1_T2_T3_T4_T6_E12temp_storage+88];
	ld.shared.u64 	%rd283, [_ZZN3cub18CUB_300001_SM_10006detail6reduce28DeviceReduceSingleTileKernelINS2_10policy_hubIN4cuda3std3__45tupleIJblEEEyN6thrust24THRUST_300001_SM_1000_NS8cuda_cub9__find_if7functorIS9_EEE10Policy1000EPS9_SI_iSF_S9_S9_NS7_10__identityEEEvT0_T1_T2_T3_T4_T6_E12temp_storage+96];
	and.b16  	%rs246, %rs311, 255;
	setp.eq.s16 	%p135, %rs246, 0;
	setp.eq.s16 	%p136, %rs245, 0;
	min.s64 	%rd284, %rd283, %rd329;
	selp.b16 	%rs247, %rs311, 1, %p136;
	selp.b16 	%rs311, %rs245, %rs247, %p135;
	selp.b64 	%rd285, %rd329, %rd284, %p136;
	selp.b64 	%rd329, %rd283, %rd285, %p135;
$L__BB16_70:
	setp.lt.s32 	%p137, %r38, 193;
	@%p137 bra 	$L__BB16_72;
	ld.shared.u8 	%rs248, [_ZZN3cub18CUB_300001_SM_10006detail6reduce28DeviceReduceSingleTileKernelINS2_10policy_hubIN4cuda3std3__45tupleIJblEEEyN6thrust24THRUST_300001_SM_1000_NS8cuda_cub9__find_if7functorIS9_EEE10Policy1000EPS9_SI_iSF_S9_S9_NS7_10__identityEEEvT0_T1_T2_T3_T4_T6_E12temp_storage+104];
	ld.shared.u64 	%rd286, [_ZZN3cub18CUB_300001_SM_10006detail6reduce28DeviceReduceSingleTileKernelINS2_10policy_hubIN4cuda3std3__45tupleIJblEEEyN6thrust24THRUST_300001_SM_1000_NS8cuda_cub9__find_if7functorIS9_EEE10Policy1000EPS9_SI_iSF_S9_S9_NS7_10__identityEEEvT0_T1_T2_T3_T4_T6_E12temp_storage+112];
	and.b16  	%rs249, %rs311, 255;
	setp.eq.s16 	%p138, %rs249, 0;
	setp.eq.s16 	%p139, %rs248, 0;
	min.s64 	%rd287, %rd286, %rd329;
	selp.b16 	%rs250, %rs311, 1, %p139;
	selp.b16 	%rs311, %rs248, %rs250, %p138;
	selp.b64 	%rd288, %rd329, %rd287, %p139;
	selp.b64 	%rd329, %rd286, %rd288, %p138;
$L__BB16_72:
	setp.lt.s32 	%p140, %r38, 225;
	@%p140 bra 	$L__BB16_110;
	ld.shared.u8 	%rs251, [_ZZN3cub18CUB_300001_SM_10006detail6reduce28DeviceReduceSingleTileKernelINS2_10policy_hubIN4cuda3std3__45tupleIJblEEEyN6thrust24THRUST_300001_SM_1000_NS8cuda_cub9__find_if7functorIS9_EEE10Policy1000EPS9_SI_iSF_S9_S9_NS7_10__identityEEEvT0_T1_T2_T3_T4_T6_E12temp_storage+120];
	ld.shared.u64 	%rd289, [_ZZN3cub18CUB_300001_SM_10006detail6reduce28DeviceReduceSingleTileKernelINS2_10policy_hubIN4cuda3std3__45tupleIJblEEEyN6thrust24THRUST_300001_SM_1000_NS8cuda_cub9__find_if7functorIS9_EEE10Policy1000EPS9_SI_iSF_S9_S9_NS7_10__identityEEEvT0_T1_T2_T3_T4_T6_E12temp_storage+128];
	and.b16  	%rs252, %rs311, 255;
	setp.eq.s16 	%p141, %rs252, 0;
	setp.eq.s16 	%p142, %rs251, 0;
	min.s64 	%rd290, %rd289, %rd329;
	selp.b16 	%rs253, %rs311, 1, %p142;
	selp.b16 	%rs311, %rs251, %rs253, %p141;
	selp.b64 	%rd291, %rd329, %rd290, %p142;
	selp.b64 	%rd329, %rd289, %rd291, %p141;
	bra.uni 	$L__BB16_110;
$L__BB16_74:
	mov.u32 	%r16, %tid.x;
	mul.wide.u32 	%rd124, %r16, 16;
	add.s64 	%rd109, %rd105, %rd124;
	// begin inline asm
	ld.global.nc.u64 %rd108, [%rd109];
	// end inline asm
	add.s64 	%rd111, %rd109, 8;
	// begin inline asm
	ld.global.nc.u64 %rd110, [%rd111];
	// end inline asm
	cvt.u16.u64 	%rs83, %rd108;
	and.b16  	%rs84, %rs83, 255;
	add.s64 	%rd113, %rd109, 4096;
	// begin inline asm
	ld.global.nc.u64 %rd112, [%rd113];
	// end inline asm
	add.s64 	%rd115, %rd109, 4104;
	// begin inline asm
	ld.global.nc.u64 %rd114, [%rd115];
	// end inline asm
	cvt.u16.u64 	%rs85, %rd112;
	and.b16  	%rs86, %rs85, 255;
	add.s64 	%rd117, %rd109, 8192;
	// begin inline asm
	ld.global.nc.u64 %rd116, [%rd117];
	// end inline asm
	add.s64 	%rd119, %rd109, 8200;
	// begin inline asm
	ld.global.nc.u64 %rd118, [%rd119];
	// end inline asm
	cvt.u16.u64 	%rs87, %rd116;
	and.b16  	%rs88, %rs87, 255;
	add.s64 	%rd121, %rd109, 12288;
	// begin inline asm
	ld.global.nc.u64 %rd120, [%rd121];
	// end inline asm
	add.s64 	%rd123, %rd109, 12296;
	// begin inline asm
	ld.global.nc.u64 %rd122, [%rd123];
	// end inline asm
	cvt.u16.u64 	%rs89, %rd120;
	and.b16  	%rs90, %rs89, 255;
	setp.eq.s16 	%p3, %rs84, 0;
	setp.eq.s16 	%p4, %rs86, 0;
	min.s64 	%rd125, %rd114, %rd110;
	selp.b16 	%rs91, %rs83, 1, %p4;
	selp.b64 	%rd126, %rd110, %rd125, %p4;
	selp.b16 	%rs92, %rs85, %rs91, %p3;
	and.b16  	%rs93, %rs92, 255;
	selp.b64 	%rd127, %rd114, %rd126, %p3;
	setp.eq.s16 	%p5, %rs93, 0;
	setp.eq.s16 	%p6, %rs88, 0;
	min.s64 	%rd128, %rd118, %rd127;
	selp.b16 	%rs94, %rs92, 1, %p6;
	selp.b64 	%rd129, %rd127, %rd128, %p6;
	selp.b16 	%rs95, %rs87, %rs94, %p5;
	and.b16  	%rs96, %rs95, 255;
	selp.b64 	%rd130, %rd118, %rd129, %p5;
	setp.eq.s16 	%p7, %rs96, 0;
	setp.eq.s16 	%p8, %rs90, 0;
	min.s64 	%rd131, %rd122, %rd130;
	selp.b16 	%rs97, %rs95, 1, %p8;
	selp.b64 	%rd132, %rd130, %rd131, %p8;
	selp.b16 	%rs311, %rs89, %rs97, %p7;
	selp.b64 	%rd329, %rd122, %rd132, %p7;
	setp.lt.u32 	%p9, %r38, 2048;
	mov.b32 	%r399, 1024;
	@%p9 bra 	$L__BB16_78;
	add.s32 	%r17, %r38, -1024;
	mov.b32 	%r399, 1024;
$L__BB16_76:
	mul.wide.s32 	%rd149, %r399, 16;
	add.s64 	%rd134, %rd109, %rd149;
	// begin inline asm
	ld.global.nc.u64 %rd133, [%rd134];
	// end inline asm
	add.s64 	%rd136, %rd134, 8;
	// begin inline asm
	ld.global.nc.u64 %rd135, [%rd136];
	// end inline asm
	cvt.u16.u64 	%rs98, %rd133;
	and.b16  	%rs99, %rs98, 255;
	add.s64 	%rd138, %rd134, 4096;
	// begin inline asm
	ld.global.nc.u64 %rd137, [%rd138];
	// end inline asm
	add.s64 	%rd140, %rd134, 4104;
	// begin inline asm
	ld.global.nc.u64 %rd139, [%rd140];
	// end inline asm
	cvt.u16.u64 	%rs100, %rd137;
	and.b16  	%rs101, %rs100, 255;
	add.s64 	%rd142, %rd134, 8192;
	// begin inline asm
	ld.global.nc.u64 %rd141, [%rd142];
	// end inline asm
	add.s64 	%rd144, %rd134, 8200;
	// begin inline asm
	ld.global.nc.u64 %rd143, [%rd144];
	// end inline asm
	cvt.u16.u64 	%rs102, %rd141;
	and.b16  	%rs103, %rs102, 255;
	add.s64 	%rd146, %rd134, 12288;
	// begin inline asm
	ld.global.nc.u64 %rd145, [%rd146];
	// end inline asm
	add.s64 	%rd148, %rd134, 12296;
	// begin inline asm
	ld.global.nc.u64 %rd147, [%rd148];
	// end inline asm
	cvt.u16.u64 	%rs104, %rd145;
	and.b16  	%rs105, %rs104, 255;
	and.b16  	%rs106, %rs311, 255;
	setp.eq.s16 	%p10, %rs106, 0;
	setp.eq.s16 	%p11, %rs99, 0;
	min.s64 	%rd150, %rd135, %rd329;
	selp.b16 	%rs107, %rs311, 1, %p11;
	selp.b64 	%rd151, %rd329, %rd150, %p11;
	selp.b16 	%rs108, %rs98, %rs107, %p10;
	and.b16  	%rs109, %rs108, 255;
	selp.b64 	%rd152, %rd135, %rd151, %p10;
	setp.eq.s16 	%p12, %rs109, 0;
	setp.eq.s16 	%p13, %rs101, 0;
	min.s64 	%rd153, %rd139, %rd152;
	selp.b16 	%rs110, %rs108, 1, %p13;
	selp.b64 	%rd154, %rd152, %rd153, %p13;
	selp.b16 	%rs111, %rs100, %rs110, %p12;
	and.b16  	%rs112, %rs111, 255;
	selp.b64 	%rd155, %rd139, %rd154, %p12;
	setp.eq.s16 	%p14, %rs112, 0;
	setp.eq.s16 	%p15, %rs103, 0;
	min.s64 	%rd156, %rd143, %rd155;
	selp.b16 	%rs113, %rs111, 1, %p15;
	selp.b64 	%rd157, %rd155, %rd156, %p15;
	selp.b16 	%rs114, %rs102, %rs113, %p14;
	and.b16  	%rs115, %rs114, 255;
	selp.b64 	%rd158, %rd143, %rd157, %p14;
	setp.eq.s16 	%p16, %rs115, 0;
	setp.eq.s16 	%p17, %rs105, 0;
	min.s64 	%rd159, %rd147, %rd158;
	selp.b16 	%rs116, %rs114, 1, %p17;
	selp.b64 	%rd160, %rd158, %rd159, %p17;
	selp.b16 	%rs311, %rs104, %rs116, %p16;
	selp.b64 	%rd329, %rd147, %rd160, %p16;
	sub.s32 	%r41, %r38, %r399;
	setp.lt.s32 	%p18, %r41, 1024;
	@%p18 bra 	$L__BB16_86;
	add.s32 	%r399, %r399, 1024;
	setp.le.s32 	%p19, %r399, %r17;
	@%p19 bra 	$L__BB16_76;
$L__BB16_78:
	setp.le.s32 	%p20, %r38, %r399;
	@%p20 bra 	$L__BB16_86;
	sub.s32 	%r21, %r38, %r399;
	setp.ge.s32 	%p21, %r16, %r21;
	@%p21 bra 	$L__BB16_86;
	not.b32 	%r42, %r16;
	add.s32 	%r43, %r38, %r42;
	sub.s32 	%r22, %r43, %r399;
	and.b32  	%r44, %r22, 768;
	setp.eq.s32 	%p22, %r44, 768;
	mov.u32 	%r403, %r16;
	@%p22 bra 	$L__BB16_83;
	add.s32 	%r401, %r16, %r399;
	shr.u32 	%r45, %r22, 8;
	add.s32 	%r46, %r45, 1;
	and.b32  	%r47, %r46, 3;
	neg.s32 	%r400, %r47;
	mov.u32 	%r403, %r16;
$L__BB16_82:
	.pragma "nounroll";
	mul.wide.u32 	%rd166, %r401, 16;
	add.s64 	%rd163, %rd105, %rd166;
	// begin inline asm
	ld.global.nc.u64 %rd162, [%rd163];
	// end inline asm
	add.s64 	%rd165, %rd163, 8;
	// begin inline asm
	ld.global.nc.u64 %rd164, [%rd165];
	// end inline asm
	cvt.u16.u64 	%rs118, %rd162;
	and.b16  	%rs119, %rs118, 255;
	and.b16  	%rs120, %rs311, 255;
	setp.eq.s16 	%p23, %rs120, 0;
	setp.eq.s16 	%p24, %rs119, 0;
	min.s64 	%rd167, %rd164, %rd329;
	selp.b16 	%rs121, %rs311, 1, %p24;
	selp.b16 	%rs311, %rs118, %rs121, %p23;
	selp.b64 	%rd168, %rd329, %rd167, %p24;
	selp.b64 	%rd329, %rd164, %rd168, %p23;
	add.s32 	%r403, %r403, 256;
	add.s32 	%r401, %r401, 256;
	add.s32 	%r400, %r400, 1;
	setp.ne.s32 	%p25, %r400, 0;
	@%p25 bra 	$L__BB16_82;
$L__BB16_83:
	setp.lt.u32 	%p26, %r22, 768;
	@%p26 bra 	$L__BB16_86;
	cvt.u64.u32 	%rd169, %r403;
	cvt.u64.u32 	%rd170, %r399;
	add.s64 	%rd171, %rd169, %rd170;
	shl.b64 	%rd172, %rd171, 4;
	add.s64 	%rd173, %rd172, %rd105;
	add.s64 	%rd350, %rd173, 12296;
	add.s32 	%r404, %r403, %r399;
$L__BB16_85:
	mul.wide.u32 	%rd190, %r404, 16;
	add.s64 	%rd175, %rd105, %rd190;
	// begin inline asm
	ld.global.nc.u64 %rd174, [%rd175];
	// end inline asm
	add.s64 	%rd177, %rd175, 8;
	// begin inline asm
	ld.global.nc.u64 %rd176, [%rd177];
	// end inline asm
	cvt.u16.u64 	%rs122, %rd174;
	and.b16  	%rs123, %rs122, 255;
	and.b16  	%rs124, %rs311, 255;
	setp.eq.s16 	%p27, %rs124, 0;
	setp.eq.s16 	%p28, %rs123, 0;
	min.s64 	%rd191, %rd176, %rd329;
	selp.b16 	%rs125, %rs311, 1, %p28;
	selp.b16 	%rs126, %rs122, %rs125, %p27;
	and.b16  	%rs127, %rs126, 255;
	selp.b64 	%rd192, %rd329, %rd191, %p28;
	selp.b64 	%rd193, %rd176, %rd192, %p27;
	add.s64 	%rd179, %rd350, -8200;
	// begin inline asm
	ld.global.nc.u64 %rd178, [%rd179];
	// end inline asm
	add.s64 	%rd181, %rd350, -8192;
	// begin inline asm
	ld.global.nc.u64 %rd180, [%rd181];
	// end inline asm
	cvt.u16.u64 	%rs128, %rd178;
	and.b16  	%rs129, %rs128, 255;
	setp.eq.s16 	%p29, %rs127, 0;
	setp.eq.s16 	%p30, %rs129, 0;
	min.s64 	%rd194, %rd180, %rd193;
	selp.b16 	%rs130, %rs126, 1, %p30;
	selp.b16 	%rs131, %rs128, %rs130, %p29;
	and.b16  	%rs132, %rs131, 255;
	selp.b64 	%rd195, %rd193, %rd194, %p30;
	selp.b64 	%rd196, %rd180, %rd195, %p29;
	add.s64 	%rd183, %rd350, -4104;
	// begin inline asm
	ld.global.nc.u64 %rd182, [%rd183];
	// end inline asm
	add.s64 	%rd185, %rd350, -4096;
	// begin inline asm
	ld.global.nc.u64 %rd184, [%rd185];
	// end inline asm
	cvt.u16.u64 	%rs133, %rd182;
	and.b16  	%rs134, %rs133, 255;
	setp.eq.s16 	%p31, %rs132, 0;
	setp.eq.s16 	%p32, %rs134, 0;
	min.s64 	%rd197, %rd184, %rd196;
	selp.b16 	%rs135, %rs131, 1, %p32;
	selp.b16 	%rs136, %rs133, %rs135, %p31;
	and.b16  	%rs137, %rs136, 255;
	selp.b64 	%rd198, %rd196, %rd197, %p32;
	selp.b64 	%rd199, %rd184, %rd198, %p31;
	add.s64 	%rd187, %rd350, -8;
	// begin inline asm
	ld.global.nc.u64 %rd186, [%rd187];
	// end inline asm
	// begin inline asm
	ld.global.nc.u64 %rd188, [%rd350];
	// end inline asm
	cvt.u16.u64 	%rs138, %rd186;
	and.b16  	%rs139, %rs138, 255;
	setp.eq.s16 	%p33, %rs137, 0;
	setp.eq.s16 	%p34, %rs139, 0;
	min.s64 	%rd200, %rd188, %rd199;
	selp.b16 	%rs140, %rs136, 1, %p34;
	selp.b16 	%rs311, %rs138, %rs140, %p33;
	selp.b64 	%rd201, %rd199, %rd200, %p34;
	selp.b64 	%rd329, %rd188, %rd201, %p33;
	add.s32 	%r403, %r403, 1024;
	add.s64 	%rd350, %rd350, 16384;
	add.s32 	%r404, %r404, 1024;
	setp.lt.s32 	%p35, %r403, %r21;
	@%p35 bra 	$L__BB16_85;
$L__BB16_86:
	// begin inline asm
	mov.u32 %r48, %laneid;
	// end inline asm
	cvt.u32.u16 	%r69, %rs311;
	and.b32  	%r50, %r69, 255;
	mov.b32 	%r66, 1;
	mov.b32 	%r67, 31;
	mov.b32 	%r68, -1;
	// begin inline asm
	shfl.sync.down.b32 %r49, %r50, %r66, %r67, %r68;
	// end inline asm
	// begin inline asm
	shfl.sync.down.b32 %r54, %r55, %r66, %r67, %r68;
	// end inline asm
	mov.b64 	{%r60, %r65}, %rd329;
	// begin inline asm
	shfl.sync.down.b32 %r59, %r60, %r66, %r67, %r68;
	// end inline asm
	// begin inline asm
	shfl.sync.down.b32 %r64, %r65, %r66, %r67, %r68;
	// end inline asm
	mov.b64 	%rd83, {%r59, %r64};
	cvt.u16.u32 	%rs65, %r49;
	setp.gt.s32 	%p36, %r48, 30;
	@%p36 bra 	$L__BB16_90;
	and.b16  	%rs141, %rs311, 255;
	setp.eq.s16 	%p37, %rs141, 0;
	and.b16  	%rs142, %rs65, 255;
	setp.eq.s16 	%p38, %rs142, 0;
	or.pred  	%p39, %p37, %p38;
	@%p39 bra 	$L__BB16_89;
	min.s64 	%rd329, %rd83, %rd329;
	mov.b16 	%rs311, 1;
	bra.uni 	$L__BB16_90;
$L__BB16_89:
	setp.eq.s16 	%p40, %rs141, 0;
	selp.b16 	%rs311, %rs65, %rs311, %p40;
	selp.b64 	%rd329, %rd83, %rd329, %p40;
$L__BB16_90:
	cvt.u32.u16 	%r90, %rs311;
	and.b32  	%r71, %r90, 255;
	mov.b32 	%r87, 2;
	mov.b32 	%r88, 31;
	mov.b32 	%r89, -1;
	// begin inline asm
	shfl.sync.down.b32 %r70, %r71, %r87, %r88, %r89;
	// end inline asm
	// begin inline asm
	shfl.sync.down.b32 %r75, %r76, %r87, %r88, %r89;
	// end inline asm
	mov.b64 	{%r81, %r86}, %rd329;
	// begin inline asm
	shfl.sync.down.b32 %r80, %r81, %r87, %r88, %r89;
	// end inline asm
	// begin inline asm
	shfl.sync.down.b32 %r85, %r86, %r87, %r88, %r89;
	// end inline asm
	mov.b64 	%rd87, {%r80, %r85};
	cvt.u16.u32 	%rs68, %r70;
	setp.gt.s32 	%p41, %r48, 29;
	@%p41 bra 	$L__BB16_94;
	and.b16  	%rs145, %rs311, 255;
	setp.eq.s16 	%p42, %rs145, 0;
	and.b16  	%rs146, %rs68, 255;
	setp.eq.s16 	%p43, %rs146, 0;
	or.pred  	%p44, %p42, %p43;
	@%p44 bra 	$L__BB16_93;
	min.s64 	%rd329, %rd87, %rd329;
	mov.b16 	%rs311, 1;
	bra.uni 	$L__BB16_94;
$L__BB16_93:
	setp.eq.s16 	%p45, %rs145, 0;
	selp.b16 	%rs311, %rs68, %rs311, %p45;
	selp.b64 	%rd329, %rd87, %rd329, %p45;
$L__BB16_94:
	cvt.u32.u16 	%r111, %rs311;
	and.b32  	%r92, %r111, 255;
	mov.b32 	%r108, 4;
	mov.b32 	%r109, 31;
	mov.b32 	%r110, -1;
	// begin inline asm
	shfl.sync.down.b32 %r91, %r92, %r108, %r109, %r110;
	// end inline asm
	// begin inline asm
	shfl.sync.down.b32 %r96, %r97, %r108, %r109, %r110;
	// end inline asm
	mov.b64 	{%r102, %r107}, %rd329;
	// begin inline asm
	shfl.sync.down.b32 %r101, %r102, %r108, %r109, %r110;
	// end inline asm
	// begin inline asm
	shfl.sync.down.b32 %r106, %r107, %r108, %r109, %r110;
	// end inline asm
	mov.b64 	%rd91, {%r101, %r106};
	cvt.u16.u32 	%rs71, %r91;
	setp.gt.s32 	%p46, %r48, 27;
	@%p46 bra 	$L__BB16_98;
	and.b16  	%rs149, %rs311, 255;
	setp.eq.s16 	%p47, %rs149, 0;
	and.b16  	%rs150, %rs71, 255;
	setp.eq.s16 	%p48, %rs150, 0;
	or.pred  	%p49, %p47, %p48;
	@%p49 bra 	$L__BB16_97;
	min.s64 	%rd329, %rd91, %rd329;
	mov.b16 	%rs311, 1;
	bra.uni 	$L__BB16_98;
$L__BB16_97:
	setp.eq.s16 	%p50, %rs149, 0;
	selp.b16 	%rs311, %rs71, %rs311, %p50;
	selp.b64 	%rd329, %rd91, %rd329, %p50;
$L__BB16_98:
	cvt.u32.u16 	%r132, %rs311;
	and.b32  	%r113, %r132, 255;
	mov.b32 	%r129, 8;
	mov.b32 	%r130, 31;
	mov.b32 	%r131, -1;
	// begin inline asm
	shfl.sync.down.b32 %r112, %r113, %r129, %r130, %r131;
	// end inline asm
	// begin inline asm
	shfl.sync.down.b32 %r117, %r118, %r129, %r130, %r131;
	// end inline asm
	mov.b64 	{%r123, %r128}, %rd329;
	// begin inline asm
	shfl.sync.down.b32 %r122, %r123, %r129, %r130, %r131;
	// end inline asm
	// begin inline asm
	shfl.sync.down.b32 %r127, %r128, %r129, %r130, %r131;
	// end inline asm
	mov.b64 	%rd95, {%r122, %r127};
	cvt.u16.u32 	%rs74, %r112;
	setp.gt.s32 	%p51, %r48, 23;
	@%p51 bra 	$L__BB16_102;
	and.b16  	%rs153, %rs311, 255;
	setp.eq.s16 	%p52, %rs153, 0;
	and.b16  	%rs154, %rs74, 255;
	setp.eq.s16 	%p53, %rs154, 0;
	or.pred  	%p54, %p52, %p53;
	@%p54 bra 	$L__BB16_101;
	min.s64 	%rd329, %rd95, %rd329;
	mov.b16 	%rs311, 1;
	bra.uni 	$L__BB16_102;
$L__BB16_101:
	setp.eq.s16 	%p55, %rs153, 0;
	selp.b16 	%rs311, %rs74, %rs311, %p55;
	selp.b64 	%rd329, %rd95, %rd329, %p55;
$L__BB16_102:
	cvt.u32.u16 	%r153, %rs311;
	and.b32  	%r134, %r153, 255;
	mov.b32 	%r150, 16;
	mov.b32 	%r151, 31;
	mov.b32 	%r152, -1;
	// begin inline asm
	shfl.sync.down.b32 %r133, %r134, %r150, %r151, %r152;
	// end inline asm
	// begin inline asm
	shfl.sync.down.b32 %r138, %r139, %r150, %r151, %r152;
	// end inline asm
	mov.b64 	{%r144, %r149}, %rd329;
	// begin inline asm
	shfl.sync.down.b32 %r143, %r144, %r150, %r151, %r152;
	// end inline asm
	// begin inline asm
	shfl.sync.down.b32 %r148, %r149, %r150, %r151, %r152;
	// end inline asm
	mov.b64 	%rd99, {%r143, %r148};
	cvt.u16.u32 	%rs77, %r133;
	setp.gt.s32 	%p56, %r48, 15;
	@%p56 bra 	$L__BB16_106;
	and.b16  	%rs157, %rs311, 255;
	setp.eq.s16 	%p57, %rs157, 0;
	and.b16  	%rs158, %rs77, 255;
	setp.eq.s16 	%p58, %rs158, 0;
	or.pred  	%p59, %p57, %p58;
	@%p59 bra 	$L__BB16_105;
	min.s64 	%rd329, %rd99, %rd329;
	mov.b16 	%rs311, 1;
	bra.uni 	$L__BB16_106;
$L__BB16_105:
	setp.eq.s16 	%p60, %rs157, 0;
	selp.b16 	%rs311, %rs77, %rs311, %p60;
	selp.b64 	%rd329, %rd99, %rd329, %p60;
$L__BB16_106:
	setp.ne.s32 	%p61, %r48, 0;
	@%p61 bra 	$L__BB16_108;
	shr.u32 	%r154, %r16, 1;
	and.b32  	%r155, %r154, 496;
	mov.u32 	%r156, _ZZN3cub18CUB_300001_SM_10006detail6reduce28DeviceReduceSingleTileKernelINS2_10policy_hubIN4cuda3std3__45tupleIJblEEEyN6thrust24THRUST_300001_SM_1000_NS8cuda_cub9__find_if7functorIS9_EEE10Policy1000EPS9_SI_iSF_S9_S9_NS7_10__identityEEEvT0_T1_T2_T3_T4_T6_E12temp_storage;
	add.s32 	%r157, %r156, %r155;
	st.shared.u8 	[%r157+8], %rs311;
	st.shared.u64 	[%r157+16], %rd329;
$L__BB16_108:
	bar.sync 	0;
	setp.ne.s32 	%p62, %r16, 0;
	@%p62 bra 	$L__BB16_110;
	ld.shared.u8 	%rs161, [_ZZN3cub18CUB_300001_SM_10006detail6reduce28DeviceReduceSingleTileKernelINS2_10policy_hubIN4cuda3std3__45tupleIJblEEEyN6thrust24THRUST_300001_SM_1000_NS8cuda_cub9__find_if7functorIS9_EEE10Policy1000EPS9_SI_iSF_S9_S9_NS7_10__identityEEEvT0_T1_T2_T3_T4_T6_E12temp_storage+24];
	ld.shared.u64 	%rd202, [_ZZN3cub18CUB_300001_SM_10006detail6reduce28DeviceReduceSingleTileKernelINS2_10policy_hubIN4cuda3std3__45tupleIJblEEEyN6thrust24THRUST_300001_SM_1000_NS8cuda_cub9__find_if7functorIS9_EEE10Policy1000EPS9_SI_iSF_S9_S9_NS7_10__identityEEEvT0_T1_T2_T3_T4_T6_E12temp_storage+32];
	and.b16  	%rs162, %rs311, 255;
	setp.eq.s16 	%p63, %rs162, 0;
	setp.eq.s16 	%p64, %rs161, 0;
	min.s64 	%rd203, %rd202, %rd329;
	selp.b16 	%rs163, %rs311, 1, %p64;
	selp.b16 	%rs164, %rs161, %rs163, %p63;
	and.b16  	%rs165, %rs164, 255;
	selp.b64 	%rd204, %rd329, %rd203, %p64;
	selp.b64 	%rd205, %rd202, %rd204, %p63;
	ld.shared.u8 	%rs166, [_ZZN3cub18CUB_300001_SM_10006detail6reduce28DeviceReduceSingleTileKernelINS2_10policy_hubIN4cuda3std3__45tupleIJblEEEyN6thrust24THRUST_300001_SM_1000_NS8cuda_cub9__find_if7functorIS9_EEE10Policy1000EPS9_SI_iSF_S9_S9_NS7_10__identityEEEvT0_T1_T2_T3_T4_T6_E12temp_storage+40];
	ld.shared.u64 	%rd206, [_ZZN3cub18CUB_300001_SM_10006detail6reduce28DeviceReduceSingleTileKernelINS2_10policy_hubIN4cuda3std3__45tupleIJblEEEyN6thrust24THRUST_300001_SM_1000_NS8cuda_cub9__find_if7functorIS9_EEE10Policy1000EPS9_SI_iSF_S9_S9_NS7_10__identityEEEvT0_T1_T2_T3_T4_T6_E12temp_storage+48];
	setp.eq.s16 	%p65, %rs165, 0;
	setp.eq.s16 	%p66, %rs166, 0;
	min.s64 	%rd207, %rd206, %rd205;
	selp.b16 	%rs167, %rs164, 1, %p66;
	selp.b16 	%rs168, %rs166, %rs167, %p65;
	and.b16  	%rs169, %rs168, 255;
	selp.b64 	%rd208, %rd205, %rd207, %p66;
	selp.b64 	%rd209, %rd206, %rd208, %p65;
	ld.shared.u8 	%rs170, [_ZZN3cub18CUB_300001_SM_10006detail6reduce28DeviceReduceSingleTileKernelINS2_10policy_hubIN4cuda3std3__45tupleIJblEEEyN6thrust24THRUST_300001_SM_1000_NS8cuda_cub9__find_if7functorIS9_EEE10Policy1000EPS9_SI_iSF_S9_S9_NS7_10__identityEEEvT0_T1_T2_T3_T4_T6_E12temp_storage+56];
	ld.shared.u64 	%rd210, [_ZZN3cub18CUB_300001_SM_10006detail6reduce28DeviceReduceSingleTileKernelINS2_10policy_hubIN4cuda3std3__45tupleIJblEEEyN6thrust24THRUST_300001_SM_1000_NS8cuda_cub9__find_if7functorIS9_EEE10Policy1000EPS9_SI_iSF_S9_S9_NS7_10__identityEEEvT0_T1_T2_T3_T4_T6_E12temp_storage+64];
	setp.eq.s16 	%p67, %rs169, 0;
	setp.eq.s16 	%p68, %rs170, 0;
	min.s64 	%rd211, %rd210, %rd209;
	selp.b16 	%rs171, %rs168, 1, %p68;
	selp.b16 	%rs172, %rs170, %rs171, %p67;
	and.b16  	%rs173, %rs172, 255;
	selp.b64 	%rd212, %rd209, %rd211, %p68;
	selp.b64 	%rd213, %rd210, %rd212, %p67;
	ld.shared.u8 	%rs174, [_ZZN3cub18CUB_300001_SM_10006detail6reduce28DeviceReduceSingleTileKernelINS2_10policy_hubIN4cuda3std3__45tupleIJblEEEyN6thrust24THRUST_300001_SM_1000_NS8cuda_cub9__find_if7functorIS9_EEE10Policy1000EPS9_SI_iSF_S9_S9_NS7_10__identityEEEvT0_T1_T2_T3_T4_T6_E12temp_storage+72];
	ld.shared.u64 	%rd214, [_ZZN3cub18CUB_300001_SM_10006detail6reduce28DeviceReduceSingleTileKernelINS2_10policy_hubIN4cuda3std3__45tupleIJblEEEyN6thrust24THRUST_300001_SM_1000_NS8cuda_cub9__find_if7functorIS9_EEE10Policy1000EPS9_SI_iSF_S9_S9_NS7_10__identityEEEvT0_T1_T2_T3_T4_T6_E12temp_storage+80];
	setp.eq.s16 	%p69, %rs173, 0;
	setp.eq.s16 	%p70, %rs174, 0;
	min.s64 	%rd215, %rd214, %rd213;
	selp.b16 	%rs175, %rs172, 1, %p70;
	selp.b16 	%rs176, %rs174, %rs175, %p69;
	and.b16  	%rs177, %rs176, 255;
	selp.b64 	%rd216, %rd213, %rd215, %p70;
	selp.b64 	%rd217, %rd214, %rd216, %p69;
	ld.shared.u8 	%rs178, [_ZZN3cub18CUB_300001_SM_10006detail6reduce28DeviceReduceSingleTileKernelINS2_10policy_hubIN4cuda3std3__45tupleIJblEEEyN6thrust24THRUST_300001_SM_1000_NS8cuda_cub9__find_if7functorIS9_EEE10Policy1000EPS9_SI_iSF_S9_S9_NS7_10__identityEEEvT0_T1_T2_T3_T4_T6_E12temp_storage+88];
	ld.shared.u64 	%rd218, [_ZZN3cub18CUB_300001_SM_10006detail6reduce28DeviceReduceSingleTileKernelINS2_10policy_hubIN4cuda3std3__45tupleIJblEEEyN6thrust24THRUST_300001_SM_1000_NS8cuda_cub9__find_if7functorIS9_EEE10Policy1000EPS9_SI_iSF_S9_S9_NS7_10__identityEEEvT0_T1_T2_T3_T4_T6_E12temp_storage+96];
	setp.eq.s16 	%p71, %rs177, 0;
	setp.eq.s16 	%p72, %rs178, 0;
	min.s64 	%rd219, %rd218, %rd217;
	selp.b16 	%rs179, %rs176, 1, %p72;
	selp.b16 	%rs180, %rs178, %rs179, %p71;
	and.b16  	%rs181, %rs180, 255;
	selp.b64 	%rd220, %rd217, %rd219, %p72;
	selp.b64 	%rd221, %rd218, %rd220, %p71;
	ld.shared.u8 	%rs182, [_ZZN3cub18CUB_300001_SM_10006detail6reduce28DeviceReduceSingleTileKernelINS2_10policy_hubIN4cuda3std3__45tupleIJblEEEyN6thrust24THRUST_300001_SM_1000_NS8cuda_cub9__find_if7functorIS9_EEE10Policy1000EPS9_SI_iSF_S9_S9_NS7_10__identityEEEvT0_T1_T2_T3_T4_T6_E12temp_storage+104];
	ld.shared.u64 	%rd222, [_ZZN3cub18CUB_300001_SM_10006detail6reduce28DeviceReduceSingleTileKernelINS2_10policy_hubIN4cuda3std3__45tupleIJblEEEyN6thrust24THRUST_300001_SM_1000_NS8cuda_cub9__find_if7functorIS9_EEE10Policy1000EPS9_SI_iSF_S9_S9_NS7_10__identityEEEvT0_T1_T2_T3_T4_T6_E12temp_storage+112];
	setp.eq.s16 	%p73, %rs181, 0;
	setp.eq.s16 	%p74, %rs182, 0;
	min.s64 	%rd223, %rd222, %rd221;
	selp.b16 	%rs183, %rs180, 1, %p74;
	selp.b16 	%rs184, %rs182, %rs183, %p73;
	and.b16  	%rs185, %rs184, 255;
	selp.b64 	%rd224, %rd221, %rd223, %p74;
	selp.b64 	%rd225, %rd222, %rd224, %p73;
	ld.shared.u8 	%rs186, [_ZZN3cub18CUB_300001_SM_10006detail6reduce28DeviceReduceSingleTileKernelINS2_10policy_hubIN4cuda3std3__45tupleIJblEEEyN6thrust24THRUST_300001_SM_1000_NS8cuda_cub9__find_if7functorIS9_EEE10Policy1000EPS9_SI_iSF_S9_S9_NS7_10__identityEEEvT0_T1_T2_T3_T4_T6_E12temp_storage+120];
	ld.shared.u64 	%rd226, [_ZZN3cub18CUB_300001_SM_10006detail6reduce28DeviceReduceSingleTileKernelINS2_10policy_hubIN4cuda3std3__45tupleIJblEEEyN6thrust24THRUST_300001_SM_1000_NS8cuda_cub9__find_if7functorIS9_EEE10Policy1000EPS9_SI_iSF_S9_S9_NS7_10__identityEEEvT0_T1_T2_T3_T4_T6_E12temp_storage+128];
	setp.eq.s16 	%p75, %rs185, 0;
	setp.eq.s16 	%p76, %rs186, 0;
	min.s64 	%rd227, %rd226, %rd225;
	selp.b16 	%rs187, %rs184, 1, %p76;
	selp.b16 	%rs311, %rs186, %rs187, %p75;
	selp.b64 	%rd228, %rd225, %rd227, %p76;
	selp.b64 	%rd329, %rd226, %rd228, %p75;
$L__BB16_110:
	mov.u32 	%r391, %tid.x;
	setp.ne.s32 	%p184, %r391, 0;
	@%p184 bra 	$L__BB16_112;
	setp.eq.s16 	%p185, %rs82, 0;
	and.b16  	%rs302, %rs311, 255;
	setp.eq.s16 	%p186, %rs302, 0;
	min.s64 	%rd319, %rd329, %rd106;
	selp.b16 	%rs303, %rs82, 1, %p186;
	selp.b16 	%rs304, %rs311, %rs303, %p185;
	selp.b64 	%rd320, %rd106, %rd319, %p186;
	selp.b64 	%rd321, %rd329, %rd320, %p185;
	st.global.u8 	[%rd1], %rs304;
	st.global.u64 	[%rd1+8], %rd321;
$L__BB16_112:
	ret;

}


// ===== COMPILED SASS (sm_100) =====

	.target	sm_100

	.elftype	@"ET_EXEC"


//--------------------- .note.nv.tkinfo           --------------------------
	.section	.note.nv.tkinfo,"",@"SHT_NOTE"
	.sectionflags	@"SHF_NOTE_NV_TKINFO"
	.tkinfo
        /*0018*/ 	.word	0x00000002
        /*0030*/ 	.string	""
        /*0030*/ 	.string	"ptxas"
        /*0030*/ 	.string	"Cuda compilation tools, release 13.0, V13.0.88"
        /*0030*/ 	.string	"Build cuda_13.0.r13.0/compiler.36424714_0"
        /*0030*/ 	.string	"-arch sm_100 -m 64 "



//--------------------- .note.nv.cuinfo           --------------------------
	.section	.note.nv.cuinfo,"",@"SHT_NOTE"
	.sectionflags	@"SHF_NOTE_NV_CUINFO"
        /*0018*/ 	.short	0x0002
        /*001a*/ 	.short	0x0064
        /*001c*/ 	.short	0x0082
	.zero		2


//--------------------- .nv.info                  --------------------------
	.section	.nv.info,"",@"SHT_CUDA_INFO"
	.align	4


	//----- nvinfo : EIATTR_REGCOUNT
	.align		4
        /*0000*/ 	.byte	0x04, 0x2f
        /*0002*/ 	.short	(.L_46 - .L_45)
	.align		4
.L_45:
        /*0004*/ 	.word	index@(_ZN3cub18CUB_300001_SM_10006detail11EmptyKernelIvEEvv)
        /*0008*/ 	.word	0x00000004


	//----- nvinfo : EIATTR_FRAME_SIZE
	.align		4
.L_46:
        /*000c*/ 	.byte	0x04, 0x11
        /*000e*/ 	.short	(.L_48 - .L_47)
	.align		4
.L_47:
        /*0010*/ 	.word	index@(_ZN3cub18CUB_300001_SM_10006detail11EmptyKernelIvEEvv)
        /*0014*/ 	.word	0x00000000


	//----- nvinfo : EIATTR_REGCOUNT
	.align		4
.L_48:
        /*0018*/ 	.byte	0x04, 0x2f
        /*001a*/ 	.short	(.L_50 - .L_49)
	.align		4
.L_49:
        /*001c*/ 	.word	index@(_ZN3cub18CUB_300001_SM_10006detail8for_each13static_kernelINS2_12policy_hub_t12policy_500_tEmN6thrust24THRUST_300001_SM_1000_NS8cuda_cub20__uninitialized_fill7functorINS7_10device_ptrIfEEfEEEEvT0_T1_)
        /*0020*/ 	.word	0x00000008


	//----- nvinfo : EIATTR_FRAME_SIZE
	.align		4
.L_50:
        /*0024*/ 	.byte	0x04, 0x11
        /*0026*/ 	.short	(.L_52 - .L_51)
	.align		4
.L_51:
        /*0028*/ 	.word	index@(_ZN3cub18CUB_300001_SM_10006detail8for_each13static_kernelINS2_12policy_hub_t12policy_500_tEmN6thrust24THRUST_300001_SM_1000_NS8cuda_cub20__uninitialized_fill7functorINS7_10device_ptrIfEEfEEEEvT0_T1_)
        /*002c*/ 	.word	0x00000000


	//----- nvinfo : EIATTR_REGCOUNT
	.align		4
.L_52:
        /*0030*/ 	.byte	0x04, 0x2f
        /*0032*/ 	.short	(.L_54 - .L_53)
	.align		4
.L_53:
        /*0034*/ 	.word	index@(_ZN3cub18CUB_300001_SM_10006detail8for_each13static_kernelINS2_12policy_hub_t12policy_500_tElN6thrust24THRUST_300001_SM_1000_NS8cuda_cub6__fill7functorINS7_6detail15normal_iteratorINS7_10device_ptrIfEEEEiEEEEvT0_T1_)
        /*0038*/ 	.word	0x00000008


	//----- nvinfo : EIATTR_FRAME_SIZE
	.align		4
.L_54:
        /*003c*/ 	.byte	0x04, 0x11
        /*003e*/ 	.short	(.L_56 - .L_55)
	.align		4
.L_55:
        /*0040*/ 	.word	index@(_ZN3cub18CUB_300001_SM_10006detail8for_each13static_kernelINS2_12policy_hub_t12policy_500_tElN6thrust24THRUST_300001_SM_1000_NS8cuda_cub6__fill7functorINS7_6detail15normal_iteratorINS7_10device_ptrIfEEEEiEEEEvT0_T1_)
        /*0044*/ 	.word	0x00000000


	//----- nvinfo : EIATTR_REGCOUNT
	.align		4
.L_56:
        /*0048*/ 	.byte	0x04, 0x2f
        /*004a*/ 	.short	(.L_58 - .L_57)
	.align		4
.L_57:
        /*004c*/ 	.word	index@(_ZN3cub18CUB_300001_SM_10006detail9transform16transform_kernelINS2_10policy_hubILb1EN4cuda3std3__45tupleIJN6thrust24THRUST_300001_SM_1000_NS17counting_iteratorIiNSA_11use_defaultESC_SC_EEEEEE10policy1000Ei2dpNSA_6detail15normal_iteratorINSA_10device_ptrIfEEEEJSD_EEEvT0_iT1_T2_DpNS2_10kernel_argIT3_EE)
        /*0050*/ 	.word	0x00000020


	//----- nvinfo : EIATTR_FRAME_SIZE
	.align		4
.L_58:
        /*0054*/ 	.byte	0x04, 0x11
        /*0056*/ 	.short	(.L_60 - .L_59)
	.align		4
.L_59:
        /*0058*/ 	.word	index@($__internal_1_$__cuda_sm20_div_u64)
        /*005c*/ 	.word	0x00000000


	//----- nvinfo : EIATTR_FRAME_SIZE
	.align		4
.L_60:
        /*0060*/ 	.byte	0x04, 0x11
        /*0062*/ 	.short	(.L_62 - .L_61)
	.align		4
.L_61:
        /*0064*/ 	.word	index@(_ZN3cub18CUB_300001_SM_10006detail9transform16transform_kernelINS2_10policy_hubILb1EN4cuda3std3__45tupleIJN6thrust24THRUST_300001_SM_1000_NS17counting_iteratorIiNSA_11use_defaultESC_SC_EEEEEE10policy1000Ei2dpNSA_6detail15normal_iteratorINSA_10device_ptrIfEEEEJSD_EEEvT0_iT1_T2_DpNS2_10kernel_argIT3_EE)
        /*0068*/ 	.word	0x00000000


	//----- nvinfo : EIATTR_REGCOUNT
	.align		4
.L_62:
        /*006c*/ 	.byte	0x04, 0x2f
        /*006e*/ 	.short	(.L_64 - .L_63)
	.align		4
.L_63:
        /*0070*/ 	.word	index@(_ZN3cub18CUB_300001_SM_10006detail9transform16transform_kernelINS2_10policy_hubILb1EN4cuda3std3__45tupleIJN6thrust24THRUST_300001_SM_1000_NS17counting_iteratorIiNSA_11use_defaultESC_SC_EEEEEE10policy1000El2dpNSA_6detail15normal_iteratorINSA_10device_ptrIfEEEEJSD_EEEvT0_iT1_T2_DpNS2_10kernel_argIT3_EE)
        /*0074*/ 	.word	0x00000020


	//----- nvinfo : EIATTR_FRAME_SIZE
	.align		4
.L_64:
        /*0078*/ 	.byte	0x04, 0x11
        /*007a*/ 	.short	(.L_66 - .L_65)
	.align		4
.L_65:
        /*007c*/ 	.word	index@($__internal_0_$__cuda_sm20_div_u64)
        /*0080*/ 	.word	0x00000000


	//----- nvinfo : EIATTR_FRAME_SIZE
	.align		4
.L_66:
        /*0084*/ 	.byte	0x04, 0x11
        /*0086*/ 	.short	(.L_68 - .L_67)
	.align		4
.L_67:
        /*0088*/ 	.word	index@(_ZN3cub18CUB_300001_SM_10006detail9transform16transform_kernelINS2_10policy_hubILb1EN4cuda3std3__45tupleIJN6thrust24THRUST_300001_SM_1000_NS17counting_iteratorIiNSA_11use_defaultESC_SC_EEEEEE10policy1000El2dpNSA_6detail15normal_iteratorINSA_10device_ptrIfEEEEJSD_EEEvT0_iT1_T2_DpNS2_10kernel_argIT3_EE)
        /*008c*/ 	.word	0x00000000


	//----- nvinfo : EIATTR_REGCOUNT
	.align		4
.L_68:
        /*0090*/ 	.byte	0x04, 0x2f
        /*0092*/ 	.short	(.L_70 - .L_69)
	.align		4
.L_69:
        /*0094*/ 	.word	index@(_ZN3cub18CUB_300001_SM_10006detail6reduce28DeviceReduceSingleTileKernelINS2_10policy_hubIfjN4cuda3std3__44plusIfEEE10Policy1000EN6thrust24THRUST_300001_SM_1000_NS18transform_iteratorINSD_12zip_functionINS7_10multipliesIfEEEENSD_12zip_iteratorINS7_5tupleIJNSD_6detail15normal_iteratorINSD_10device_ptrIfEEEESP_EEEEENSD_11use_defaultESS_EEPfjS9_ffNS7_10__identityEEEvT0_T1_T2_T3_T4_T6_)
        /*0098*/ 	.word	0x00000038


	//----- nvinfo : EIATTR_FRAME_SIZE
	.align		4
.L_70:
        /*009c*/ 	.byte	0x04, 0x11
        /*009e*/ 	.short	(.L_72 - .L_71)
	.align		4
.L_71:
        /*00a0*/ 	.word	index@(_ZN3cub18CUB_300001_SM_10006detail6reduce28DeviceReduceSingleTileKernelINS2_10policy_hubIfjN4cuda3std3__44plusIfEEE10Policy1000EN6thrust24THRUST_300001_SM_1000_NS18transform_iteratorINSD_12zip_functionINS7_10multipliesIfEEEENSD_12zip_iteratorINS7_5tupleIJNSD_6detail15normal_iteratorINSD_10device_ptrIfEEEESP_EEEEENSD_11use_defaultESS_EEPfjS9_ffNS7_10__identityEEEvT0_T1_T2_T3_T4_T6_)
        /*00a4*/ 	.word	0x00000000


	//----- nvinfo : EIATTR_REGCOUNT
	.align		4
.L_72:
        /*00a8*/ 	.byte	0x04, 0x2f
        /*00aa*/ 	.short	(.L_74 - .L_73)
	.align		4
.L_73:
        /*00ac*/ 	.word	index@(_ZN3cub18CUB_300001_SM_10006detail6reduce18DeviceReduceKernelINS2_10policy_hubIfjN4cuda3std3__44plusIfEEE10Policy1000EN6thrust24THRUST_300001_SM_1000_NS18transform_iteratorINSD_12zip_functionINS7_10multipliesIfEEEENSD_12zip_iteratorINS7_5tupleIJNSD_6detail15normal_iteratorINSD_10device_ptrIfEEEESP_EEEEENSD_11use_defaultESS_EEjS9_fNS7_10__identityEEEvT0_PT3_T1_NS0_13GridEvenShareISY_EET2_T4_)
        /*00b0*/ 	.word	0x00000028


	//----- nvinfo : EIATTR_FRAME_SIZE
	.align		4
.L_74:
        /*00b4*/ 	.byte	0x04, 0x11
        /*00b6*/ 	.short	(.L_76 - .L_75)
	.align		4
.L_75:
        /*00b8*/ 	.word	index@(_ZN3cub18CUB_300001_SM_10006detail6reduce18DeviceReduceKernelINS2_10policy_hubIfjN4cuda3std3__44plusIfEEE10Policy1000EN6thrust24THRUST_300001_SM_1000_NS18transform_iteratorINSD_12zip_functionINS7_10multipliesIfEEEENSD_12zip_iteratorINS7_5tupleIJNSD_6detail15normal_iteratorINSD_10device_ptrIfEEEESP_EEEEENSD_11use_defaultESS_EEjS9_fNS7_10__identityEEEvT0_PT3_T1_NS0_13GridEvenShareISY_EET2_T4_)
        /*00bc*/ 	.word	0x00000000


	//----- nvinfo : EIATTR_REGCOUNT
	.align		4
.L_76:
        /*00c0*/ 	.byte	0x04, 0x2f
        /*00c2*/ 	.short	(.L_78 - .L_77)
	.align		4
.L_77:
        /*00c4*/ 	.word	index@(_ZN3cub18CUB_300001_SM_10006detail6reduce28DeviceReduceSingleTileKernelINS2_10policy_hubIfjN4cuda3std3__44plusIfEEE10Policy1000EPfSC_iS9_ffNS7_10__identityEEEvT0_T1_T2_T3_T4_T6_)
        /*00c8*/ 	.word	0x0000001e


	//----- nvinfo : EIATTR_FRAME_SIZE
	.align		4
.L_78:
        /*00cc*/ 	.byte	0x04, 0x11
        /*00ce*/ 	.short	(.L_80 - .L_79)
	.align		4
.L_79:
        /*00d0*/ 	.word	index@(_ZN3cub18CUB_300001_SM_10006detail6reduce28DeviceReduceSingleTileKernelINS2_10policy_hubIfjN4cuda3std3__44plusIfEEE10Policy1000EPfSC_iS9_ffNS7_10__identityEEEvT0_T1_T2_T3_T4_T6_)
        /*00d4*/ 	.word	0x00000000


	//----- nvinfo : EIATTR_REGCOUNT
	.align		4
.L_80:
        /*00d8*/ 	.byte	0x04, 0x2f
        /*00da*/ 	.short	(.L_82 - .L_81)
	.align		4
.L_81:
        /*00dc*/ 	.word	index@(_ZN3cub18CUB_300001_SM_10006detail6reduce28DeviceReduceSingleTileKernelINS2_10policy_hubIfyN4cuda3std3__44plusIfEEE10Policy1000EN6thrust24THRUST_300001_SM_1000_NS18transform_iteratorINSD_12zip_functionINS7_10multipliesIfEEEENSD_12zip_iteratorINS7_5tupleIJNSD_6detail15normal_iteratorINSD_10device_ptrIfEEEESP_EEEEENSD_11use_defaultESS_EEPfyS9_ffNS7_10__identityEEEvT0_T1_T2_T3_T4_T6_)
        /*00e0*/ 	.word	0x00000030


	//----- nvinfo : EIATTR_FRAME_SIZE
	.align		4
.L_82:
        /*00e4*/ 	.byte	0x04, 0x11
        /*00e6*/ 	.short	(.L_84 - .L_83)
	.align		4
.L_83:
        /*00e8*/ 	.word	index@(_ZN3cub18CUB_300001_SM_10006detail6reduce28DeviceReduceSingleTileKernelINS2_10policy_hubIfyN4cuda3std3__44plusIfEEE10Policy1000EN6thrust24THRUST_300001_SM_1000_NS18transform_iteratorINSD_12zip_functionINS7_10multipliesIfEEEENSD_12zip_iteratorINS7_5tupleIJNSD_6detail15normal_iteratorINSD_10device_ptrIfEEEESP_EEEEENSD_11use_defaultESS_EEPfyS9_ffNS7_10__identityEEEvT0_T1_T2_T3_T4_T6_)
        /*00ec*/ 	.word	0x00000000


	//----- nvinfo : EIATTR_REGCOUNT
	.align		4
.L_84:
        /*00f0*/ 	.byte	0x04, 0x2f
        /*00f2*/ 	.short	(.L_86 - .L_85)
	.align		4
.L_85:
        /*00f4*/ 	.word	index@(_ZN3cub18CUB_300001_SM_10006detail6reduce18DeviceReduceKernelINS2_10policy_hubIfyN4cuda3std3__44plusIfEEE10Policy1000EN6thrust24THRUST_300001_SM_1000_NS18transform_iteratorINSD_12zip_functionINS7_10multipliesIfEEEENSD_12zip_iteratorINS7_5tupleIJNSD_6detail15normal_iteratorINSD_10device_ptrIfEEEESP_EEEEENSD_11use_defaultESS_EEyS9_fNS7_10__identityEEEvT0_PT3_T1_NS0_13GridEvenShareISY_EET2_T4_)
        /*00f8*/ 	.word	0x00000020


	//----- nvinfo : EIATTR_FRAME_SIZE
	.align		4
.L_86:
        /*00fc*/ 	.byte	0x04, 0x11
        /*00fe*/ 	.short	(.L_88 - .L_87)
	.align		4
.L_87:
        /*0100*/ 	.word	index@(_ZN3cub18CUB_300001_SM_10006detail6reduce18DeviceReduceKernelINS2_10policy_hubIfyN4cuda3std3__44plusIfEEE10Policy1000EN6thrust24THRUST_300001_SM_1000_NS18transform_iteratorINSD_12zip_functionINS7_10multipliesIfEEEENSD_12zip_iteratorINS7_5tupleIJNSD_6detail15normal_iteratorINSD_10device_ptrIfEEEESP_EEEEENSD_11use_defaultESS_EEyS9_fNS7_10__identityEEEvT0_PT3_T1_NS0_13GridEvenShareISY_EET2_T4_)
        /*0104*/ 	.word	0x00000000


	//----- nvinfo : EIATTR_REGCOUNT
	.align		4
.L_88:
        /*0108*/ 	.byte	0x04, 0x2f
        /*010a*/ 	.short	(.L_90 - .L_89)
	.align		4
.L_89:
        /*010c*/ 	.word	index@(_ZN3cub18CUB_300001_SM_10006detail6reduce28DeviceReduceSingleTileKernelINS2_10policy_hubIfyN4cuda3std3__44plusIfEEE10Policy1000EPfSC_iS9_ffNS7_10__identityEEEvT0_T1_T2_T3_T4_T6_)
        /*0110*/ 	.word	0x0000001e


	//----- nvinfo : EIATTR_FRAME_SIZE
	.align		4
.L_90:
        /*0114*/ 	.byte	0x04, 0x11
        /*0116*/ 	.short	(.L_92 - .L_91)
	.align		4
.L_91:
        /*0118*/ 	.word	index@(_ZN3cub18CUB_300001_SM_10006detail6reduce28DeviceReduceSingleTileKernelINS2_10policy_hubIfyN4cuda3std3__44plusIfEEE10Policy1000EPfSC_iS9_ffNS7_10__identityEEEvT0_T1_T2_T3_T4_T6_)
        /*011c*/ 	.word	0x00000000


	//----- nvinfo : EIATTR_REGCOUNT
	.align		4
.L_92:
        /*0120*/ 	.byte	0x04, 0x2f
        /*0122*/ 	.short	(.L_94 - .L_93)
	.align		4
.L_93:
        /*0124*/ 	.word	index@(_ZN3cub18CUB_300001_SM_10006detail6reduce28DeviceReduceSingleTileKernelINS2_10policy_hubIN4cuda3std3__45tupleIJblEEEjN6thrust24THRUST_300001_SM_1000_NS8cuda_cub9__find_if7functorIS9_EEE10Policy1000ENSB_12zip_iteratorINS8_IJNSD_26transform_input_iterator_tIbNSC_6detail35transform_pair_of_input_iterators_tIbNSB_6detail15normal_iteratorINSB_10device_ptrIfEEEENSB_17constant_iteratorIfNSB_11use_defaultESS_EENS7_8equal_toIfEEEENS7_10__not_fn_tINS7_10__identityEEEEENSB_17counting_iteratorIlSS_SS_SS_EEEEEEEPS9_jSF_S9_S9_SY_EEvT0_T1_T2_T3_T4_T6_)
        /*0128*/ 	.word	0x00000028


	//----- nvinfo : EIATTR_FRAME_SIZE
	.align		4
.L_94:
        /*012c*/ 	.byte	0x04, 0x11
        /*012e*/ 	.short	(.L_96 - .L_95)
	.align		4
.L_95:
        /*0130*/ 	.word	index@(_ZN3cub18CUB_300001_SM_10006detail6reduce28DeviceReduceSingleTileKernelINS2_10policy_hubIN4cuda3std3__45tupleIJblEEEjN6thrust24THRUST_300001_SM_1000_NS8cuda_cub9__find_if7functorIS9_EEE10Policy1000ENSB_12zip_iteratorINS8_IJNSD_26transform_input_iterator_tIbNSC_6detail35transform_pair_of_input_iterators_tIbNSB_6detail15normal_iteratorINSB_10device_ptrIfEEEENSB_17constant_iteratorIfNSB_11use_defaultESS_EENS7_8equal_toIfEEEENS7_10__not_fn_tINS7_10__identityEEEEENSB_17counting_iteratorIlSS_SS_SS_EEEEEEEPS9_jSF_S9_S9_SY_EEvT0_T1_T2_T3_T4_T6_)
        /*0134*/ 	.word	0x00000000


	//----- nvinfo : EIATTR_REGCOUNT
	.align		4
.L_96:
        /*0138*/ 	.byte	0x04, 0x2f
        /*013a*/ 	.short	(.L_98 - .L_97)
	.align		4
.L_97:
        /*013c*/ 	.word	index@(_ZN3cub18CUB_300001_SM_10006detail6reduce18DeviceReduceKernelINS2_10policy_hubIN4cuda3std3__45tupleIJblEEEjN6thrust24THRUST_300001_SM_1000_NS8cuda_cub9__find_if7functorIS9_EEE10Policy1000ENSB_12zip_iteratorINS8_IJNSD_26transform_input_iterator_tIbNSC_6detail35transform_pair_of_input_iterators_tIbNSB_6detail15normal_iteratorINSB_10device_ptrIfEEEENSB_17constant_iteratorIfNSB_11use_defaultESS_EENS7_8equal_toIfEEEENS7_10__not_fn_tINS7_10__identityEEEEENSB_17counting_iteratorIlSS_SS_SS_EEEEEEEjSF_S9_SY_EEvT0_PT3_T1_NS0_13GridEvenShareIS18_EET2_T4_)
        /*0140*/ 	.word	0x00000020


	//----- nvinfo : EIATTR_FRAME_SIZE
	.align		4
.L_98:
        /*0144*/ 	.byte	0x04, 0x11
        /*0146*/ 	.short	(.L_100 - .L_99)
	.align		4
.L_99:
        /*0148*/ 	.word	index@(_ZN3cub18CUB_300001_SM_10006detail6reduce18DeviceReduceKernelINS2_10policy_hubIN4cuda3std3__45tupleIJblEEEjN6thrust24THRUST_300001_SM_1000_NS8cuda_cub9__find_if7functorIS9_EEE10Policy1000ENSB_12zip_iteratorINS8_IJNSD_26transform_input_iterator_tIbNSC_6detail35transform_pair_of_input_iterators_tIbNSB_6detail15normal_iteratorINSB_10device_ptrIfEEEENSB_17constant_iteratorIfNSB_11use_defaultESS_EENS7_8equal_toIfEEEENS7_10__not_fn_tINS7_10__identityEEEEENSB_17counting_iteratorIlSS_SS_SS_EEEEEEEjSF_S9_SY_EEvT0_PT3_T1_NS0_13GridEvenShareIS18_EET2_T4_)
        /*014c*/ 	.word	0x00000000


	//----- nvinfo : EIATTR_REGCOUNT
	.align		4
.L_100:
        /*0150*/ 	.byte	0x04, 0x2f
        /*0152*/ 	.short	(.L_102 - .L_101)
	.align		4
.L_101:
        /*0154*/ 	.word	index@(_ZN3cub18CUB_300001_SM_10006detail6reduce28DeviceReduceSingleTileKernelINS2_10policy_hubIN4cuda3std3__45tupleIJblEEEjN6thrust24THRUST_300001_SM_1000_NS8cuda_cub9__find_if7functorIS9_EEE10Policy1000EPS9_SI_iSF_S9_S9_NS7_10__identityEEEvT0_T1_T2_T3_T4_T6_)
        /*0158*/ 	.word	0x0000001c


	//----- nvinfo : EIATTR_FRAME_SIZE
	.align		4
.L_102:
        /*015c*/ 	.byte	0x04, 0x11
        /*015e*/ 	.short	(.L_104 - .L_103)
	.align		4
.L_103:
        /*0160*/ 	.word	index@(_ZN3cub18CUB_300001_SM_10006detail6reduce28DeviceReduceSingleTileKernelINS2_10policy_hubIN4cuda3std3__45tupleIJblEEEjN6thrust24THRUST_300001_SM_1000_NS8cuda_cub9__find_if7functorIS9_EEE10Policy1000EPS9_SI_iSF_S9_S9_NS7_10__identityEEEvT0_T1_T2_T3_T4_T6_)
        /*0164*/ 	.word	0x00000000


	//----- nvinfo : EIATTR_REGCOUNT
	.align		4
.L_104:
        /*0168*/ 	.byte	0x04, 0x2f
        /*016a*/ 	.short	(.L_106 - .L_105)
	.align		4
.L_105:
        /*016c*/ 	.word	index@(_ZN3cub18CUB_300001_SM_10006detail6reduce28DeviceReduceSingleTileKernelINS2_10policy_hubIN4cuda3std3__45tupleIJblEEEyN6thrust24THRUST_300001_SM_1000_NS8cuda_cub9__find_if7functorIS9_EEE10Policy1000ENSB_12zip_iteratorINS8_IJNSD_26transform_input_iterator_tIbNSC_6detail35transform_pair_of_input_iterators_tIbNSB_6detail15normal_iteratorINSB_10device_ptrIfEEEENSB_17constant_iteratorIfNSB_11use_defaultESS_EENS7_8equal_toIfEEEENS7_10__not_fn_tINS7_10__identityEEEEENSB_17counting_iteratorIlSS_SS_SS_EEEEEEEPS9_ySF_S9_S9_SY_EEvT0_T1_T2_T3_T4_T6_)
        /*0170*/ 	.word	0x00000020


	//----- nvinfo : EIATTR_FRAME_SIZE
	.align		4
.L_106:
        /*0174*/ 	.byte	0x04, 0x11
        /*0176*/ 	.short	(.L_108 - .L_107)
	.align		4
.L_107:
        /*0178*/ 	.word	index@(_ZN3cub18CUB_300001_SM_10006detail6reduce28DeviceReduceSingleTileKernelINS2_10policy_hubIN4cuda3std3__45tupleIJblEEEyN6thrust24THRUST_300001_SM_1000_NS8cuda_cub9__find_if7functorIS9_EEE10Policy1000ENSB_12zip_iteratorINS8_IJNSD_26transform_input_iterator_tIbNSC_6detail35transform_pair_of_input_iterators_tIbNSB_6detail15normal_iteratorINSB_10device_ptrIfEEEENSB_17constant_iteratorIfNSB_11use_defaultESS_EENS7_8equal_toIfEEEENS7_10__not_fn_tINS7_10__identityEEEEENSB_17counting_iteratorIlSS_SS_SS_EEEEEEEPS9_ySF_S9_S9_SY_EEvT0_T1_T2_T3_T4_T6_)
        /*017c*/ 	.word	0x00000000


	//----- nvinfo : EIATTR_REGCOUNT
	.align		4
.L_108:
        /*0180*/ 	.byte	0x04, 0x2f
        /*0182*/ 	.short	(.L_110 - .L_109)
	.align		4
.L_109:
        /*0184*/ 	.word	index@(_ZN3cub18CUB_300001_SM_10006detail6reduce18DeviceReduceKernelINS2_10policy_hubIN4cuda3std3__45tupleIJblEEEyN6thrust24THRUST_300001_SM_1000_NS8cuda_cub9__find_if7functorIS9_EEE10Policy1000ENSB_12zip_iteratorINS8_IJNSD_26transform_input_iterator_tIbNSC_6detail35transform_pair_of_input_iterators_tIbNSB_6detail15normal_iteratorINSB_10device_ptrIfEEEENSB_17constant_iteratorIfNSB_11use_defaultESS_EENS7_8equal_toIfEEEENS7_10__not_fn_tINS7_10__identityEEEEENSB_17counting_iteratorIlSS_SS_SS_EEEEEEEySF_S9_SY_EEvT0_PT3_T1_NS0_13GridEvenShareIS18_EET2_T4_)
        /*0188*/ 	.word	0x00000020


	//----- nvinfo : EIATTR_FRAME_SIZE
	.align		4
.L_110:
        /*018c*/ 	.byte	0x04, 0x11
        /*018e*/ 	.short	(.L_112 - .L_111)
	.align		4
.L_111:
        /*0190*/ 	.word	index@(_ZN3cub18CUB_300001_SM_10006detail6reduce18DeviceReduceKernelINS2_10policy_hubIN4cuda3std3__45tupleIJblEEEyN6thrust24THRUST_300001_SM_1000_NS8cuda_cub9__find_if7functorIS9_EEE10Policy1000ENSB_12zip_iteratorINS8_IJNSD_26transform_input_iterator_tIbNSC_6detail35transform_pair_of_input_iterators_tIbNSB_6detail15normal_iteratorINSB_10device_ptrIfEEEENSB_17constant_iteratorIfNSB_11use_defaultESS_EENS7_8equal_toIfEEEENS7_10__not_fn_tINS7_10__identityEEEEENSB_17counting_iteratorIlSS_SS_SS_EEEEEEEySF_S9_SY_EEvT0_PT3_T1_NS0_13GridEvenShareIS18_EET2_T4_)
        /*0194*/ 	.word	0x00000000


	//----- nvinfo : EIATTR_REGCOUNT
	.align		4
.L_112:
        /*0198*/ 	.byte	0x04, 0x2f
        /*019a*/ 	.short	(.L_114 - .L_113)
	.align		4
.L_113:
        /*019c*/ 	.word	index@(_ZN3cub18CUB_300001_SM_10006detail6reduce28DeviceReduceSingleTileKernelINS2_10policy_hubIN4cuda3std3__45tupleIJblEEEyN6thrust24THRUST_300001_SM_1000_NS8cuda_cub9__find_if7functorIS9_EEE10Policy1000EPS9_SI_iSF_S9_S9_NS7_10__identityEEEvT0_T1_T2_T3_T4_T6_)
        /*01a0*/ 	.word	0x0000001c


	//----- nvinfo : EIATTR_FRAME_SIZE
	.align		4
.L_114:
        /*01a4*/ 	.byte	0x04, 0x11
        /*01a6*/ 	.short	(.L_116 - .L_115)
	.align		4
.L_115:
        /*01a8*/ 	.word	index@(_ZN3cub18CUB_300001_SM_10006detail6reduce28DeviceReduceSingleTileKernelINS2_10policy_hubIN4cuda3std3__45tupleIJblEEEyN6thrust24THRUST_300001_SM_1000_NS8cuda_cub9__find_if7functorIS9_EEE10Policy1000EPS9_SI_iSF_S9_S9_NS7_10__identityEEEvT0_T1_T2_T3_T4_T6_)
        /*01ac*/ 	.word	0x00000000


	//----- nvinfo : EIATTR_MIN_STACK_SIZE
	.align		4
.L_116:
        /*01b0*/ 	.byte	0x04, 0x12
        /*01b2*/ 	.short	(.L_118 - .L_117)
	.align		4
.L_117:
        /*01b4*/ 	.word	index@(_ZN3cub18CUB_300001_SM_10006detail6reduce28DeviceReduceSingleTileKernelINS2_10policy_hubIN4cuda3std3__45tupleIJblEEEyN6thrust24THRUST_300001_SM_1000_NS8cuda_cub9__find_if7functorIS9_EEE10Policy1000EPS9_SI_iSF_S9_S9_NS7_10__identityEEEvT0_T1_T2_T3_T4_T6_)
        /*01b8*/ 	.word	0x00000000


	//----- nvinfo : EIATTR_MIN_STACK_SIZE
	.align		4
.L_118:
        /*01bc*/ 	.byte	0x04, 0x12
        /*01be*/ 	.short	(.L_120 - .L_119)
	.align		4
.L_119:
        /*01c0*/ 	.word	index@(_ZN3cub18CUB_300001_SM_10006detail6reduce18DeviceReduceKernelINS2_10policy_hubIN4cuda3std3__45tupleIJblEEEyN6thrust24THRUST_300001_SM_1000_NS8cuda_cub9__find_if7functorIS9_EEE10Policy1000ENSB_12zip_iteratorINS8_IJNSD_26transform_input_iterator_tIbNSC_6detail35transform_pair_of_input_iterators_tIbNSB_6detail15normal_iteratorINSB_10device_ptrIfEEEENSB_17constant_iteratorIfNSB_11use_defaultESS_EENS7_8equal_toIfEEEENS7_10__not_fn_tINS7_10__identityEEEEENSB_17counting_iteratorIlSS_SS_SS_EEEEEEEySF_S9_SY_EEvT0_PT3_T1_NS0_13GridEvenShareIS18_EET2_T4_)
        /*01c4*/ 	.word	0x00000000


	//----- nvinfo : EIATTR_MIN_STACK_SIZE
	.align		4
.L_120:
        /*01c8*/ 	.byte	0x04, 0x12
        /*01ca*/ 	.short	(.L_122 - .L_121)
	.align		4
.L_121:
        /*01cc*/ 	.word	index@(_ZN3cub18CUB_300001_SM_10006detail6reduce28DeviceReduceSingleTileKernelINS2_10policy_hubIN4cuda3std3__45tupleIJblEEEyN6thrust24THRUST_300001_SM_1000_NS8cuda_cub9__find_if7functorIS9_EEE10Policy1000ENSB_12zip_iteratorINS8_IJNSD_26transform_input_iterator_tIbNSC_6detail35transform_pair_of_input_iterators_tIbNSB_6detail15normal_iteratorINSB_10device_ptrIfEEEENSB_17constant_iteratorIfNSB_11use_defaultESS_EENS7_8equal_toIfEEEENS7_10__not_fn_tINS7_10__identityEEEEENSB_17counting_iteratorIlSS_SS_SS_EEEEEEEPS9_ySF_S9_S9_SY_EEvT0_T1_T2_T3_T4_T6_)
        /*01d0*/ 	.word	0x00000000


	//----- nvinfo : EIATTR_MIN_STACK_SIZE
	.align		4
.L_122:
        /*01d4*/ 	.byte	0x04, 0x12
        /*01d6*/ 	.short	(.L_124 - .L_123)
	.align		4
.L_123:
        /*01d8*/ 	.word	index@(_ZN3cub18CUB_300001_SM_10006detail6reduce28DeviceReduceSingleTileKernelINS2_10policy_hubIN4cuda3std3__45tupleIJblEEEjN6thrust24THRUST_300001_SM_1000_NS8cuda_cub9__find_if7functorIS9_EEE10Policy1000EPS9_SI_iSF_S9_S9_NS7_10__identityEEEvT0_T1_T2_T3_T4_T6_)
        /*01dc*/ 	.word	0x00000000


	//----- nvinfo : EIATTR_MIN_STACK_SIZE
	.align		4
.L_124:
        /*01e0*/ 	.byte	0x04, 0x12
        /*01e2*/ 	.short	(.L_126 - .L_125)
	.align		4
.L_125:
        /*01e4*/ 	.word	index@(_ZN3cub18CUB_300001_SM_10006detail6reduce18DeviceReduceKernelINS2_10policy_hubIN4cuda3std3__45tupleIJblEEEjN6thrust24THRUST_300001_SM_1000_NS8cuda_cub9__find_if7functorIS9_EEE10Policy1000ENSB_12zip_iteratorINS8_IJNSD_26transform_input_iterator_tIbNSC_6detail35transform_pair_of_input_iterators_tIbNSB_6detail15normal_iteratorINSB_10device_ptrIfEEEENSB_17constant_iteratorIfNSB_11use_defaultESS_EENS7_8equal_toIfEEEENS7_10__not_fn_tINS7_10__identityEEEEENSB_17counting_iteratorIlSS_SS_SS_EEEEEEEjSF_S9_SY_EEvT0_PT3_T1_NS0_13GridEvenShareIS18_EET2_T4_)
        /*01e8*/ 	.word	0x00000000


	//----- nvinfo : EIATTR_MIN_STACK_SIZE
	.align		4
.L_126:
        /*01ec*/ 	.byte	0x04, 0x12
        /*01ee*/ 	.short	(.L_128 - .L_127)
	.align		4
.L_127:
        /*01f0*/ 	.word	index@(_ZN3cub18CUB_300001_SM_10006detail6reduce28DeviceReduceSingleTileKernelINS2_10policy_hubIN4cuda3std3__45tupleIJblEEEjN6thrust24THRUST_300001_SM_1000_NS8cuda_cub9__find_if7functorIS9_EEE10Policy1000ENSB_12zip_iteratorINS8_IJNSD_26transform_input_iterator_tIbNSC_6detail35transform_pair_of_input_iterators_tIbNSB_6detail15normal_iteratorINSB_10device_ptrIfEEEENSB_17constant_iteratorIfNSB_11use_defaultESS_EENS7_8equal_toIfEEEENS7_10__not_fn_tINS7_10__identityEEEEENSB_17counting_iteratorIlSS_SS_SS_EEEEEEEPS9_jSF_S9_S9_SY_EEvT0_T1_T2_T3_T4_T6_)
        /*01f4*/ 	.word	0x00000000


	//----- nvinfo : EIATTR_MIN_STACK_SIZE
	.align		4
.L_128:
        /*01f8*/ 	.byte	0x04, 0x12
        /*01fa*/ 	.short	(.L_130 - .L_129)
	.align		4
.L_129:
        /*01fc*/ 	.word	index@(_ZN3cub18CUB_300001_SM_10006detail6reduce28DeviceReduceSingleTileKernelINS2_10policy_hubIfyN4cuda3std3__44plusIfEEE10Policy1000EPfSC_iS9_ffNS7_10__identityEEEvT0_T1_T2_T3_T4_T6_)
        /*0200*/ 	.word	0x00000000


	//----- nvinfo : EIATTR_MIN_STACK_SIZE
	.align		4
.L_130:
        /*0204*/ 	.byte	0x04, 0x12
        /*0206*/ 	.short	(.L_132 - .L_131)
	.align		4
.L_131:
        /*0208*/ 	.word	index@(_ZN3cub18CUB_300001_SM_10006detail6reduce18DeviceReduceKernelINS2_10policy_hubIfyN4cuda3std3__44plusIfEEE10Policy1000EN6thrust24THRUST_300001_SM_1000_NS18transform_iteratorINSD_12zip_functionINS7_10multipliesIfEEEENSD_12zip_iteratorINS7_5tupleIJNSD_6detail15normal_iteratorINSD_10device_ptrIfEEEESP_EEEEENSD_11use_defaultESS_EEyS9_fNS7_10__identityEEEvT0_PT3_T1_NS0_13GridEvenShareISY_EET2_T4_)
        /*020c*/ 	.word	0x00000000


	//----- nvinfo : EIATTR_MIN_STACK_SIZE
	.align		4
.L_132:
        /*0210*/ 	.byte	0x04, 0x12
        /*0212*/ 	.short	(.L_134 - .L_133)
	.align		4
.L_133:
        /*0214*/ 	.word	index@(_ZN3cub18CUB_300001_SM_10006detail6reduce28DeviceReduceSingleTileKernelINS2_10policy_hubIfyN4cuda3std3__44plusIfEEE10Policy1000EN6thrust24THRUST_300001_SM_1000_NS18transform_iteratorINSD_12zip_functionINS7_10multipliesIfEEEENSD_12zip_iteratorINS7_5tupleIJNSD_6detail15normal_iteratorINSD_10device_ptrIfEEEESP_EEEEENSD_11use_defaultESS_EEPfyS9_ffNS7_10__identityEEEvT0_T1_T2_T3_T4_T6_)
        /*0218*/ 	.word	0x00000000


	//----- nvinfo : EIATTR_MIN_STACK_SIZE
	.align		4
.L_134:
        /*021c*/ 	.byte	0x04, 0x12
        /*021e*/ 	.short	(.L_136 - .L_135)
	.align		4
.L_135:
        /*0220*/ 	.word	index@(_ZN3cub18CUB_300001_SM_10006detail6reduce28DeviceReduceSingleTileKernelINS2_10policy_hubIfjN4cuda3std3__44plusIfEEE10Policy1000EPfSC_iS9_ffNS7_10__identityEEEvT0_T1_T2_T3_T4_T6_)
        /*0224*/ 	.word	0x00000000


	//----- nvinfo : EIATTR_MIN_STACK_SIZE
	.align		4
.L_136:
        /*0228*/ 	.byte	0x04, 0x12
        /*022a*/ 	.short	(.L_138 - .L_137)
	.align		4
.L_137:
        /*022c*/ 	.word	index@(_ZN3cub18CUB_300001_SM_10006detail6reduce18DeviceReduceKernelINS2_10policy_hubIfjN4cuda3std3__44plusIfEEE10Policy1000EN6thrust24THRUST_300001_SM_1000_NS18transform_iteratorINSD_12zip_functionINS7_10multipliesIfEEEENSD_12zip_iteratorINS7_5tupleIJNSD_6detail15normal_iteratorINSD_10device_ptrIfEEEESP_EEEEENSD_11use_defaultESS_EEjS9_fNS7_10__identityEEEvT0_PT3_T1_NS0_13GridEvenShareISY_EET2_T4_)
        /*0230*/ 	.word	0x00000000


	//----- nvinfo : EIATTR_MIN_STACK_SIZE
	.align		4
.L_138:
        /*0234*/ 	.byte	0x04, 0x12
        /*0236*/ 	.short	(.L_140 - .L_139)
	.align		4
.L_139:
        /*0238*/ 	.word	index@(_ZN3cub18CUB_300001_SM_10006detail6reduce28DeviceReduceSingleTileKernelINS2_10policy_hubIfjN4cuda3std3__44plusIfEEE10Policy1000EN6thrust24THRUST_300001_SM_1000_NS18transform_iteratorINSD_12zip_functionINS7_10multipliesIfEEEENSD_12zip_iteratorINS7_5tupleIJNSD_6detail15normal_iteratorINSD_10device_ptrIfEEEESP_EEEEENSD_11use_defaultESS_EEPfjS9_ffNS7_10__identityEEEvT0_T1_T2_T3_T4_T6_)
        /*023c*/ 	.word	0x00000000


	//----- nvinfo : EIATTR_MIN_STACK_SIZE
	.align		4
.L_140:
        /*0240*/ 	.byte	0x04, 0x12
        /*0242*/ 	.short	(.L_142 - .L_141)
	.align		4
.L_141:
        /*0244*/ 	.word	index@(_ZN3cub18CUB_300001_SM_10006detail9transform16transform_kernelINS2_10policy_hubILb1EN4cuda3std3__45tupleIJN6thrust24THRUST_300001_SM_1000_NS17counting_iteratorIiNSA_11use_defaultESC_SC_EEEEEE10policy1000El2dpNSA_6detail15normal_iteratorINSA_10device_ptrIfEEEEJSD_EEEvT0_iT1_T2_DpNS2_10kernel_argIT3_EE)
        /*0248*/ 	.word	0x00000000


	//----- nvinfo : EIATTR_MIN_STACK_SIZE
	.align		4
.L_142:
        /*024c*/ 	.byte	0x04, 0x12
        /*024e*/ 	.short	(.L_144 - .L_143)
	.align		4
.L_143:
        /*0250*/ 	.word	index@(_ZN3cub18CUB_300001_SM_10006detail9transform16transform_kernelINS2_10policy_hubILb1EN4cuda3std3__45tupleIJN6thrust24THRUST_300001_SM_1000_NS17counting_iteratorIiNSA_11use_defaultESC_SC_EEEEEE10policy1000Ei2dpNSA_6detail15normal_iteratorINSA_10device_ptrIfEEEEJSD_EEEvT0_iT1_T2_DpNS2_10kernel_argIT3_EE)
        /*0254*/ 	.word	0x00000000


	//----- nvinfo : EIATTR_MIN_STACK_SIZE
	.align		4
.L_144:
        /*0258*/ 	.byte	0x04, 0x12
        /*025a*/ 	.short	(.L_146 - .L_145)
	.align		4
.L_145:
        /*025c*/ 	.word	index@(_ZN3cub18CUB_300001_SM_10006detail8for_each13static_kernelINS2_12policy_hub_t12policy_500_tElN6thrust24THRUST_300001_SM_1000_NS8cuda_cub6__fill7functorINS7_6detail15normal_iteratorINS7_10device_ptrIfEEEEiEEEEvT0_T1_)
        /*0260*/ 	.word	0x00000000


	//----- nvinfo : EIATTR_MIN_STACK_SIZE
	.align		4
.L_146:
        /*0264*/ 	.byte	0x04, 0x12
        /*0266*/ 	.short	(.L_148 - .L_147)
	.align		4
.L_147:
        /*0268*/ 	.word	index@(_ZN3cub18CUB_300001_SM_10006detail8for_each13static_kernelINS2_12policy_hub_t12policy_500_tEmN6thrust24THRUST_300001_SM_1000_NS8cuda_cub20__uninitialized_fill7functorINS7_10device_ptrIfEEfEEEEvT0_T1_)
        /*026c*/ 	.word	0x00000000


	//----- nvinfo : EIATTR_MIN_STACK_SIZE
	.align		4
.L_148:
        /*0270*/ 	.byte	0x04, 0x12
        /*0272*/ 	.short	(.L_150 - .L_149)
	.align		4
.L_149:
        /*0274*/ 	.word	index@(_ZN3cub18CUB_300001_SM_10006detail11EmptyKernelIvEEvv)
        /*0278*/ 	.word	0x00000000
.L_150:


//--------------------- .nv.compat                --------------------------
	.section	.nv.compat,"",@"SHT_CUDA_COMPAT_INFO"
	.align	4
        /*0000*/ 	.byte	0x02, 0x09, 0x00, 0x00, 0x02, 0x02, 0x01, 0x00, 0x02, 0x05, 0x05, 0x00, 0x03, 0x07, 0x01, 0x01
        /*0010*/ 	.byte	0x02, 0x03, 0x00, 0x00, 0x02, 0x06, 0x01, 0x00, 0x04, 0x0b, 0x08, 0x00, 0x09, 0x00, 0x00, 0x00
        /*0020*/ 	.byte	0x00, 0x00, 0x00, 0x00


//--------------------- .nv.info._ZN3cub18CUB_300001_SM_10006detail6reduce28DeviceReduceSingleTileKernelINS2_10policy_hubIN4cuda3std3__45tupleIJblEEEyN6thrust24THRUST_300001_SM_1000_NS8cuda_cub9__find_if7functorIS9_EEE10Policy1000EPS9_SI_iSF_S9_S9_NS7_10__identityEEEvT0_T1_T2_T3_T4_T6_ --------------------------
	.section	.nv.info._ZN3cub18CUB_300001_SM_10006detail6reduce28DeviceReduceSingleTileKernelINS2_10policy_hubIN4cuda3std3__45tupleIJblEEEyN6thrust24THRUST_300001_SM_1000_NS8cuda_cub9__find_if7functorIS9_EEE10Policy1000EPS9_SI_iSF_S9_S9_NS7_10__identityEEEvT0_T1_T2_T3_T4_T6_,"",@"SHT_CUDA_INFO"
	.sectionflags	@""
	.align	4


	//----- nvinfo : EIATTR_CUDA_API_VERSION
	.align		4
        /*0000*/ 	.byte	0x04, 0x37
        /*0002*/ 	.short	(.L_152 - .L_151)
.L_151:
        /*0004*/ 	.word	0x00000082


	//----- nvinfo : EIATTR_KPARAM_INFO
	.align		4
.L_152:
        /*0008*/ 	.byte	0x04, 0x17
        /*000a*/ 	.short	(.L_154 - .L_153)
.L_153:
        /*000c*/ 	.word	0x00000000
        /*0010*/ 	.short	0x0005
        /*0012*/ 	.short	0x0028
        /*0014*/ 	.byte	0x00, 0xf0, 0x05, 0x00


	//----- nvinfo : EIATTR_KPARAM_INFO
	.align		4
.L_154:
        /*0018*/ 	.byte	0x04, 0x17
        /*001a*/ 	.short	(.L_156 - .L_155)
.L_155:
        /*001c*/ 	.word	0x00000000
        /*0020*/ 	.short	0x0004
        /*0022*/ 	.short	0x0018
        /*0024*/ 	.byte	0x00, 0xf0, 0x41, 0x00


	//----- nvinfo : EIATTR_KPARAM_INFO
	.align		4
.L_156:
        /*0028*/ 	.byte	0x04, 0x17
        /*002a*/ 	.short	(.L_158 - .L_157)
.L_157:
        /*002c*/ 	.word	0x00000000
        /*0030*/ 	.short	0x0003
        /*0032*/ 	.short	0x0014
        /*0034*/ 	.byte	0x00, 0xf0, 0x05, 0x00


	//----- nvinfo : EIATTR_KPARAM_INFO
	.align		4
.L_158:
        /*0038*/ 	.byte	0x04, 0x17
        /*003a*/ 	.short	(.L_160 - .L_159)
.L_159:
        /*003c*/ 	.word	0x00000000
        /*0040*/ 	.short	0x0002
        /*0042*/ 	.short	0x0010
        /*0044*/ 	.byte	0x00, 0xf0, 0x11, 0x00


	//----- nvinfo : EIATTR_KPARAM_INFO
	.align		4
.L_160:
        /*0048*/ 	.byte	0x04, 0x17
        /*004a*/ 	.short	(.L_162 - .L_161)
.L_161:
        /*004c*/ 	.word	0x00000000
        /*0050*/ 	.short	0x0001
        /*0052*/ 	.short	0x0008
        /*0054*/ 	.byte	0x00, 0xf5, 0x21, 0x00


	//----- nvinfo : EIATTR_KPARAM_INFO
	.align		4
.L_162:
        /*0058*/ 	.byte	0x04, 0x17
        /*005a*/ 	.short	(.L_164 - .L_163)
.L_163:
        /*005c*/ 	.word	0x00000000
        /*0060*/ 	.short	0x0000
        /*0062*/ 	.short	0x0000
        /*0064*/ 	.byte	0x00, 0xf5, 0x21, 0x00


	//----- nvinfo : EIATTR_SPARSE_MMA_MASK
	.align		4
.L_164:
        /*0068*/ 	.byte	0x03, 0x50
        /*006a*/ 	.short	0x0000


	//----- nvinfo : EIATTR_MAXREG_COUNT
	.align		4
        /*006c*/ 	.byte	0x03, 0x1b
        /*006e*/ 	.short	0x00ff


	//----- nvinfo : EIATTR_NUM_BARRIERS
	.align		4
        /*0070*/ 	.byte	0x02, 0x4c
        /*0072*/ 	.byte	0x01
	.zero		1


	//----- nvinfo : EIATTR_MERCURY_ISA_VERSION
	.align		4
        /*0074*/ 	.byte	0x03, 0x5f
        /*0076*/ 	.short	0x0101


	//----- nvinfo : EIATTR_COOP_GROUP_MASK_REGIDS
	.align		4
        /*0078*/ 	.byte	0x04, 0x29
        /*007a*/ 	.short	(.L_166 - .L_165)


	//   ....[0]....
.L_165:
        /*007c*/ 	.word	0xffffffff


	//   ....[1]....
        /*0080*/ 	.word	0xffffffff


	//   ....[2]....
        /*0084*/ 	.word	0xffffffff


	//   ....[3]....
        /*0088*/ 	.word	0xffffffff


	//   ....[4]....
        /*008c*/ 	.word	0xffffffff


	//   ....[5]....
        /*0090*/ 	.word	0xffffffff


	//   ....[6]....
        /*0094*/ 	.word	0xffffffff


	//   ....[7]....
        /*0098*/ 	.word	0xffffffff


	//   ....[8]....
        /*009c*/ 	.word	0xffffffff


	//   ....[9]....
        /*00a0*/ 	.word	0xffffffff


	//   ....[10]....
        /*00a4*/ 	.word	0xffffffff


	//   ....[11]....
        /*00a8*/ 	.word	0xffffffff


	//   ....[12]....
        /*00ac*/ 	.word	0xffffffff


	//   ....[13]....
        /*00b0*/ 	.word	0xffffffff


	//   ....[14]....
        /*00b4*/ 	.word	0xffffffff


	//   ....[15]....
        /*00b8*/ 	.word	0xffffffff


	//   ....[16]....
        /*00bc*/ 	.word	0xffffffff


	//   ....[17]....
        /*00c0*/ 	.word	0xffffffff


	//   ....[18]....
        /*00c4*/ 	.word	0xffffffff


	//   ....[19]....
        /*00c8*/ 	.word	0xffffffff


	//   ....[20]....
        /*00cc*/ 	.word	0xffffffff


	//   ....[21]....
        /*00d0*/ 	.word	0xffffffff


	//   ....[22]....
        /*00d4*/ 	.word	0xffffffff


	//   ....[23]....
        /*00d8*/ 	.word	0xffffffff


	//   ....[24]....
        /*00dc*/ 	.word	0xffffffff


	//   ....[25]....
        /*00e0*/ 	.word	0xffffffff


	//   ....[26]....
        /*00e4*/ 	.word	0xffffffff


	//   ....[27]....
        /*00e8*/ 	.word	0xffffffff


	//   ....[28]....
        /*00ec*/ 	.word	0xffffffff


	//   ....[29]....
        /*00f0*/ 	.word	0xffffffff


	//   ....[30]....
        /*00f4*/ 	.word	0xffffffff


	//   ....[31]....
        /*00f8*/ 	.word	0xffffffff


	//   ....[32]....
        /*00fc*/ 	.word	0xffffffff


	//   ....[33]....
        /*0100*/ 	.word	0xffffffff


	//   ....[34]....
        /*0104*/ 	.word	0xffffffff


	//   ....[35]....
        /*0108*/ 	.word	0xffffffff


	//   ....[36]....
        /*010c*/ 	.word	0xffffffff


	//   ....[37]....
        /*0110*/ 	.word	0xffffffff


	//   ....[38]....
        /*0114*/ 	.word	0xffffffff


	//   ....[39]....
        /*0118*/ 	.word	0xffffffff


	//   ....[40]....
        /*011c*/ 	.word	0xffffffff


	//   ....[41]....
        /*0120*/ 	.word	0xffffffff


	//   ....[42]....
        /*0124*/ 	.word	0xffffffff


	//   ....[43]....
        /*0128*/ 	.word	0xffffffff


	//   ....[44]....
        /*012c*/ 	.word	0xffffffff


	//----- nvinfo : EIATTR_COOP_GROUP_INSTR_OFFSETS
	.align		4
.L_166:
        /*0130*/ 	.byte	0x04, 0x28
        /*0132*/ 	.short	(.L_168 - .L_167)


	//   ....[0]....
.L_167:
        /*0134*/ 	.word	0x000007d0


	//   ....[1]....
        /*0138*/ 	.word	0x000007e0


	//   ....[2]....
        /*013c*/ 	.word	0x000007f0


	//   ....[3]....
        /*0140*/ 	.word	0x00000940


	//   ....[4]....
        /*0144*/ 	.word	0x00000970


	//   ....[5]....
        /*0148*/ 	.word	0x000009a0


	//   ....[6]....
        /*014c*/ 	.word	0x00000ac0


	//   ....[7]....
        /*0150*/ 	.word	0x00000ae0


	//   ....[8]....
        /*0154*/ 	.word	0x00000af0


	//   ....[9]....
        /*0158*/ 	.word	0x00000c10


	//   ....[10]....
        /*015c*/ 	.word	0x00000c30


	//   ....[11]....
        /*0160*/ 	.word	0x00000c40


	//   ....[12]....
        /*0164*/ 	.word	0x00000d60


	//   ....[13]....
        /*0168*/ 	.word	0x00000d80


	//   ....[14]....
        /*016c*/ 	.word	0x00000d90


	//   ....[15]....
        /*0170*/ 	.word	0x00001520


	//   ....[16]....
        /*0174*/ 	.word	0x000015b0


	//   ....[17]....
        /*0178*/ 	.word	0x000015e0


	//   ....[18]....
        /*017c*/ 	.word	0x00001700


	//   ....[19]....
        /*0180*/ 	.word	0x00001730


	//   ....[20]....
        /*0184*/ 	.word	0x00001740


	//   ....[21]....
        /*0188*/ 	.word	0x00001860


	//   ....[22]....
        /*018c*/ 	.word	0x00001880


	//   ....[23]....
        /*0190*/ 	.word	0x00001890


	//   ....[24]....
        /*0194*/ 	.word	0x000019b0


	//   ....[25]....
        /*0198*/ 	.word	0x000019d0


	//   ....[26]....
        /*019c*/ 	.word	0x000019e0


	//   ....[27]....
        /*01a0*/ 	.word	0x00001b00


	//   ....[28]....
        /*01a4*/ 	.word	0x00001b20


	//   ....[29]....
        /*01a8*/ 	.word	0x00001b30


	//   ....[30]....
        /*01ac*/ 	.word	0x000031b0


	//   ....[31]....
        /*01b0*/ 	.word	0x000031c0


	//   ....[32]....
        /*01b4*/ 	.word	0x000031d0


	//   ....[33]....
        /*01b8*/ 	.word	0x00003320


	//   ....[34]....
        /*01bc*/ 	.word	0x00003350


	//   ....[35]....
        /*01c0*/ 	.word	0x00003380


	//   ....[36]....
        /*01c4*/ 	.word	0x000034a0


	//   ....[37]....
        /*01c8*/ 	.word	0x000034c0


	//   ....[38]....
        /*01cc*/ 	.word	0x000034d0


	//   ....[39]....
        /*01d0*/ 	.word	0x000035f0


	//   ....[40]....
        /*01d4*/ 	.word	0x00003610


	//   ....[41]....
        /*01d8*/ 	.word	0x00003620


	//   ....[42]....
        /*01dc*/ 	.word	0x00003740


	//   ....[43]....
        /*01e0*/ 	.word	0x00003760


	//   ....[44]....
        /*01e4*/ 	.word	0x00003770


	//----- nvinfo : EIATTR_VRC_CTA_INIT_COUNT
	.align		4
.L_168:
        /*01e8*/ 	.byte	0x02, 0x4a
	.zero		1
	.zero		1


	//----- nvinfo : EIATTR_EXIT_INSTR_OFFSETS
	.align		4
        /*01ec*/ 	.byte	0x04, 0x1c
        /*01ee*/ 	.short	(.L_170 - .L_169)


	//   ....[0]....
.L_169:
        /*01f0*/ 	.word	0x00000080


	//   ....[1]....
        /*01f4*/ 	.word	0x000000d0


	//   ....[2]....
        /*01f8*/ 	.word	0x00003e80


	//   ....[3]....
        /*01fc*/ 	.word	0x00003f70


	//----- nvinfo : EIATTR_MAX_THREADS
	.align		4
.L_170:
        /*0200*/ 	.byte	0x04, 0x05
        /*0202*/ 	.short	(.L_172 - .L_171)
.L_171:
        /*0204*/ 	.word	0x00000100
        /*0208*/ 	.word	0x00000001
        /*020c*/ 	.word	0x00000001


	//----- nvinfo : EIATTR_CRS_STACK_SIZE
	.align		4
.L_172:
        /*0210*/ 	.byte	0x04, 0x1e
        /*0212*/ 	.short	(.L_174 - .L_173)
.L_173:
        /*0214*/ 	.word	0x00000000


	//----- nvinfo : EIATTR_CBANK_PARAM_SIZE
	.align		4
.L_174:
        /*0218*/ 	.byte	0x03, 0x19
        /*021a*/ 	.short	0x0029


	//----- nvinfo : EIATTR_PARAM_CBANK
	.align		4
        /*021c*/ 	.byte	0x04, 0x0a
        /*021e*/ 	.short	(.L_176 - .L_175)
	.align		4
.L_175:
        /*0220*/ 	.word	index@(.nv.constant0._ZN3cub18CUB_300001_SM_10006detail6reduce28DeviceReduceSingleTileKernelINS2_10policy_hubIN4cuda3std3__45tupleIJblEEEyN6thrust24THRUST_300001_SM_1000_NS8cuda_cub9__find_if7functorIS9_EEE10Policy1000EPS9_SI_iSF_S9_S9_NS7_10__identityEEEvT0_T1_T2_T3_T4_T6_)
        /*0224*/ 	.short	0x0380
        /*0226*/ 	.short	0x0029


	//----- nvinfo : EIATTR_SW_WAR
	.align		4
.L_176:
        /*0228*/ 	.byte	0x04, 0x36
        /*022a*/ 	.short	(.L_178 - .L_177)
.L_177:
        /*022c*/ 	.word	0x00000008
.L_178:


//--------------------- .nv.info._ZN3cub18CUB_300001_SM_10006detail6reduce18DeviceReduceKernelINS2_10policy_hubIN4cuda3std3__45tupleIJblEEEyN6thrust24THRUST_300001_SM_1000_NS8cuda_cub9__find_if7functorIS9_EEE10Policy1000ENSB_12zip_iteratorINS8_IJNSD_26transform_input_iterator_tIbNSC_6detail35transform_pair_of_input_iterators_tIbNSB_6detail15normal_iteratorINSB_10device_ptrIfEEEENSB_17constant_iteratorIfNSB_11use_defaultESS_EENS7_8equal_toIfEEEENS7_10__not_fn_tINS7_10__identityEEEEENSB_17counting_iteratorIlSS_SS_SS_EEEEEEEySF_S9_SY_EEvT0_PT3_T1_NS0_13GridEvenShareIS18_EET2_T4_ --------------------------
	.section	.nv.info._ZN3cub18CUB_300001_SM_10006detail6reduce18DeviceReduceKernelINS2_10policy_hubIN4cuda3std3__45tupleIJblEEEyN6thrust24THRUST_300001_SM_1000_NS8cuda_cub9__find_if7functorIS9_EEE10Policy1000ENSB_12zip_iteratorINS8_IJNSD_26transform_input_iterator_tIbNSC_6detail35transform_pair_of_input_iterators_tIbNSB_6detail15normal_iteratorINSB_10device_ptrIfEEEENSB_17constant_iteratorIfNSB_11use_defaultESS_EENS7_8equal_toIfEEEENS7_10__not_fn_tINS7_10__identityEEEEENSB_17counting_iteratorIlSS_SS_SS_EEEEEEEySF_S9_SY_EEvT0_PT3_T1_NS0_13GridEvenShareIS18_EET2_T4_,"",@"SHT_CUDA_INFO"
	.sectionflags	@""
	.align	4


	//----- nvinfo : EIATTR_CUDA_API_VERSION
	.align		4
        /*0000*/ 	.byte	0x04, 0x37
        /*0002*/ 	.short	(.L_180 - .L_179)
.L_179:
        /*0004*/ 	.word	0x00000082


	//----- nvinfo : EIATTR_KPARAM_INFO
	.align		4
.L_180:
        /*0008*/ 	.byte	0x04, 0x17
        /*000a*/ 	.short	(.L_182 - .L_181)
.L_181:
        /*000c*/ 	.word	0x00000000
        /*0010*/ 	.short	0x0005
        /*0012*/ 	.short	0x0089
        /*0014*/ 	.byte	0x00, 0xf0, 0x05, 0x00


	//----- nvinfo : EIATTR_KPARAM_INFO
	.align		4
.L_182:
        /*0018*/ 	.byte	0x04, 0x17
        /*001a*/ 	.short	(.L_184 - .L_183)
.L_183:
        /*001c*/ 	.word	0x00000000
        /*0020*/ 	.short	0x0004
        /*0022*/ 	.short	0x0088
        /*0024*/ 	.byte	0x00, 0xf0, 0x05, 0x00


	//----- nvinfo : EIATTR_KPARAM_INFO
	.align		4
.L_184:
        /*0028*/ 	.byte	0x04, 0x17
        /*002a*/ 	.short	(.L_186 - .L_185)
.L_185:
        /*002c*/ 	.word	0x00000000
        /*0030*/ 	.short	0x0003
        /*0032*/ 	.short	0x0040
        /*0034*/ 	.byte	0x00, 0xf0, 0x21, 0x01


	//----- nvinfo : EIATTR_KPARAM_INFO
	.align		4
.L_186:
        /*0038*/ 	.byte	0x04, 0x17
        /*003a*/ 	.short	(.L_188 - .L_187)
.L_187:
        /*003c*/ 	.word	0x00000000
        /*0040*/ 	.short	0x0002
        /*0042*/ 	.short	0x0038
        /*0044*/ 	.byte	0x00, 0xf0, 0x21, 0x00


	//----- nvinfo : EIATTR_KPARAM_INFO
	.align		4
.L_188:
        /*0048*/ 	.byte	0x04, 0x17
        /*004a*/ 	.short	(.L_190 - .L_189)
.L_189:
        /*004c*/ 	.word	0x00000000
        /*0050*/ 	.short	0x0001
        /*0052*/ 	.short	0x0030
        /*0054*/ 	.byte	0x00, 0xf5, 0x21, 0x00


	//----- nvinfo : EIATTR_KPARAM_INFO
	.align		4
.L_190:
        /*0058*/ 	.byte	0x04, 0x17
        /*005a*/ 	.short	(.L_192 - .L_191)
.L_191:
        /*005c*/ 	.word	0x00000000
        /*0060*/ 	.short	0x0000
        /*0062*/ 	.short	0x0000
        /*0064*/ 	.byte	0x00, 0xf0, 0xc1, 0x00


	//----- nvinfo : EIATTR_SPARSE_MMA_MASK
	.align		4
.L_192:
        /*0068*/ 	.byte	0x03, 0x50
        /*006a*/ 	.short	0x0000


	//----- nvinfo : EIATTR_MAXREG_COUNT
	.align		4
        /*006c*/ 	.byte	0x03, 0x1b
        /*006e*/ 	.short	0x00ff


	//----- nvinfo : EIATTR_NUM_BARRIERS
	.align		4
        /*0070*/ 	.byte	0x02, 0x4c
        /*0072*/ 	.byte	0x01
	.zero		1


	//----- nvinfo : EIATTR_MERCURY_ISA_VERSION
	.align		4
        /*0074*/ 	.byte	0x03, 0x5f
        /*0076*/ 	.short	0x0101


	//----- nvinfo : EIATTR_COOP_GROUP_MASK_REGIDS
	.align		4
        /*0078*/ 	.byte	0x04, 0x29
        /*007a*/ 	.short	(.L_194 - .L_193)


	//   ....[0]....
.L_193:
        /*007c*/ 	.word	0xffffffff


	//   ....[1]....
        /*0080*/ 	.word	0xffffffff


	//   ....[2]....
        /*0084*/ 	.word	0xffffffff


	//   ....[3]....
        /*0088*/ 	.word	0xffffffff


	//   ....[4]....
        /*008c*/ 	.word	0xffffffff


	//   ....[5]....
        /*0090*/ 	.word	0xffffffff


	//   ....[6]....
        /*0094*/ 	.word	0xffffffff


	//   ....[7]....
        /*0098*/ 	.word	0xffffffff


	//   ....[8]....
        /*009c*/ 	.word	0xffffffff


	//   ....[9]....
        /*00a0*/ 	.word	0xffffffff


	//   ....[10]....
        /*00a4*/ 	.word	0xffffffff


	//   ....[11]....
        /*00a8*/ 	.word	0xffffffff


	//   ....[12]....
        /*00ac*/ 	.word	0xffffffff


	//   ....[13]....
        /*00b0*/ 	.word	0xffffffff


	//   ....[14]....
        /*00b4*/ 	.word	0xffffffff


	//   ....[15]....
        /*00b8*/ 	.word	0xffffffff


	//   ....[16]....
        /*00bc*/ 	.word	0xffffffff


	//   ....[17]....
        /*00c0*/ 	.word	0xffffffff


	//   ....[18]....
        /*00c4*/ 	.word	0xffffffff


	//   ....[19]....
        /*00c8*/ 	.word	0xffffffff


	//   ....[20]....
        /*00cc*/ 	.word	0xffffffff


	//   ....[21]....
        /*00d0*/ 	.word	0xffffffff


	//   ....[22]....
        /*00d4*/ 	.word	0xffffffff


	//   ....[23]....
        /*00d8*/ 	.word	0xffffffff


	//   ....[24]....
        /*00dc*/ 	.word	0xffffffff


	//   ....[25]....
        /*00e0*/ 	.word	0xffffffff


	//   ....[26]....
        /*00e4*/ 	.word	0xffffffff


	//   ....[27]....
        /*00e8*/ 	.word	0xffffffff


	//   ....[28]....
        /*00ec*/ 	.word	0xffffffff


	//   ....[29]....
        /*00f0*/ 	.word	0xffffffff


	//   ....[30]....
        /*00f4*/ 	.word	0xffffffff


	//   ....[31]....
        /*00f8*/ 	.word	0xffffffff


	//   ....[32]....
        /*00fc*/ 	.word	0xffffffff


	//   ....[33]....
        /*0100*/ 	.word	0xffffffff


	//   ....[34]....
        /*0104*/ 	.word	0xffffffff


	//   ....[35]....
        /*0108*/ 	.word	0xffffffff


	//   ....[36]....
        /*010c*/ 	.word	0xffffffff


	//   ....[37]....
        /*0110*/ 	.word	0xffffffff


	//   ....[38]....
        /*0114*/ 	.word	0xffffffff


	//   ....[39]....
        /*0118*/ 	.word	0xffffffff


	//   ....[40]....
        /*011c*/ 	.word	0xffffffff


	//   ....[41]....
        /*0120*/ 	.word	0xffffffff


	//   ....[42]....
        /*0124*/ 	.word	0xffffffff


	//   ....[43]....
        /*0128*/ 	.word	0xffffffff


	//   ....[44]....
        /*012c*/ 	.word	0xffffffff


	//----- nvinfo : EIATTR_COOP_GROUP_INSTR_OFFSETS
	.align		4
.L_194:
        /*0130*/ 	.byte	0x04, 0x28
        /*0132*/ 	.short	(.L_196 - .L_195)


	//   ....[0]....
.L_195:
        /*0134*/ 	.word	0x00001550


	//   ....[1]....
        /*0138*/ 	.word	0x00001560


	//   ....[2]....
        /*013c*/ 	.word	0x00001570


	//   ....[3]....
        /*0140*/ 	.word	0x000016c0


	//   ....[4]....
        /*0144*/ 	.word	0x000016f0


	//   ....[5]....
        /*0148*/ 	.word	0x00001720


	//   ....[6]....
        /*014c*/ 	.word	0x00001840


	//   ....[7]....
        /*0150*/ 	.word	0x00001860


	//   ....[8]....
        /*0154*/ 	.word	0x00001870


	//   ....[9]....
        /*0158*/ 	.word	0x00001990


	//   ....[10]....
        /*015c*/ 	.word	0x000019b0


	//   ....[11]....
        /*0160*/ 	.word	0x000019c0


	//   ....[12]....
        /*0164*/ 	.word	0x00001ae0


	//   ....[13]....
        /*0168*/ 	.word	0x00001b00


	//   ....[14]....
        /*016c*/ 	.word	0x00001b10


	//   ....[15]....
        /*0170*/ 	.word	0x000022c0


	//   ....[16]....
        /*0174*/ 	.word	0x00002350


	//   ....[17]....
        /*0178*/ 	.word	0x00002380


	//   ....[18]....
        /*017c*/ 	.word	0x000024a0


	//   ....[19]....
        /*0180*/ 	.word	0x000024d0


	//   ....[20]....
        /*0184*/ 	.word	0x000024e0


	//   ....[21]....
        /*0188*/ 	.word	0x00002600


	//   ....[22]....
        /*018c*/ 	.word	0x00002620


	//   ....[23]....
        /*0190*/ 	.word	0x00002630


	//   ....[24]....
        /*0194*/ 	.word	0x00002750


	//   ....[25]....
        /*0198*/ 	.word	0x00002770


	//   ....[26]....
        /*019c*/ 	.word	0x00002780


	//   ....[27]....
        /*01a0*/ 	.word	0x000028a0


	//   ....[28]....
        /*01a4*/ 	.word	0x000028c0


	//   ....[29]....
        /*01a8*/ 	.word	0x000028d0


	//   ....[30]....
        /*01ac*/ 	.word	0x00004ce0


	//   ....[31]....
        /*01b0*/ 	.word	0x00004cf0


	//   ....[32]....
        /*01b4*/ 	.word	0x00004d00


	//   ....[33]....
        /*01b8*/ 	.word	0x00004e50


	//   ....[34]....
        /*01bc*/ 	.word	0x00004e80


	//   ....[35]....
        /*01c0*/ 	.word	0x00004eb0


	//   ....[36]....
        /*01c4*/ 	.word	0x00004fd0


	//   ....[37]....
        /*01c8*/ 	.word	0x00004ff0


	//   ....[38]....
        /*01cc*/ 	.word	0x00005000


	//   ....[39]....
        /*01d0*/ 	.word	0x00005120


	//   ....[40]....
        /*01d4*/ 	.word	0x00005140


	//   ....[41]....
        /*01d8*/ 	.word	0x00005150


	//   ....[42]....
        /*01dc*/ 	.word	0x00005270


	//   ....[43]....
        /*01e0*/ 	.word	0x00005290


	//   ....[44]....
        /*01e4*/ 	.word	0x000052a0


	//----- nvinfo : EIATTR_VRC_CTA_INIT_COUNT
	.align		4
.L_196:
        /*01e8*/ 	.byte	0x02, 0x4a
	.zero		1
	.zero		1


	//----- nvinfo : EIATTR_EXIT_INSTR_OFFSETS
	.align		4
        /*01ec*/ 	.byte	0x04, 0x1c
        /*01ee*/ 	.short	(.L_198 - .L_197)


	//   ....[0]....
.L_197:
        /*01f0*/ 	.word	0x000059d0


	//   ....[1]....
        /*01f4*/ 	.word	0x00005a30


	//----- nvinfo : EIATTR_MAX_THREADS
	.align		4
.L_198:
        /*01f8*/ 	.byte	0x04, 0x05
        /*01fa*/ 	.short	(.L_200 - .L_199)
.L_199:
        /*01fc*/ 	.word	0x00000100
        /*0200*/ 	.word	0x00000001
        /*0204*/ 	.word	0x00000001


	//----- nvinfo : EIATTR_CRS_STACK_SIZE
	.align		4
.L_200:
        /*0208*/ 	.byte	0x04, 0x1e
        /*020a*/ 	.short	(.L_202 - .L_201)
.L_201:
        /*020c*/ 	.word	0x00000000


	//----- nvinfo : EIATTR_CBANK_PARAM_SIZE
	.align		4
.L_202:
        /*0210*/ 	.byte	0x03, 0x19
        /*0212*/ 	.short	0x008a


	//----- nvinfo : EIATTR_PARAM_CBANK
	.align		4
        /*0214*/ 	.byte	0x04, 0x0a
        /*0216*/ 	.short	(.L_204 - .L_203)
	.align		4
.L_203:
        /*0218*/ 	.word	index@(.nv.constant0._ZN3cub18CUB_300001_SM_10006detail6reduce18DeviceReduceKernelINS2_10policy_hubIN4cuda3std3__45tupleIJblEEEyN6thrust24THRUST_300001_SM_1000_NS8cuda_cub9__find_if7functorIS9_EEE10Policy1000ENSB_12zip_iteratorINS8_IJNSD_26transform_input_iterator_tIbNSC_6detail35transform_pair_of_input_iterators_tIbNSB_6detail15normal_iteratorINSB_10device_ptrIfEEEENSB_17constant_iteratorIfNSB_11use_defaultESS_EENS7_8equal_toIfEEEENS7_10__not_fn_tINS7_10__identityEEEEENSB_17counting_iteratorIlSS_SS_SS_EEEEEEEySF_S9_SY_EEvT0_PT3_T1_NS0_13GridEvenShareIS18_EET2_T4_)
        /*021c*/ 	.short	0x0380
        /*021e*/ 	.short	0x008a


	//----- nvinfo : EIATTR_SW_WAR
	.align		4
.L_204:
        /*0220*/ 	.byte	0x04, 0x36
        /*0222*/ 	.short	(.L_206 - .L_205)
.L_205:
        /*0224*/ 	.word	0x00000008
.L_206:


//--------------------- .nv.info._ZN3cub18CUB_300001_SM_10006detail6reduce28DeviceReduceSingleTileKernelINS2_10policy_hubIN4cuda3std3__45tupleIJblEEEyN6thrust24THRUST_300001_SM_1000_NS8cuda_cub9__find_if7functorIS9_EEE10Policy1000ENSB_12zip_iteratorINS8_IJNSD_26transform_input_iterator_tIbNSC_6detail35transform_pair_of_input_iterators_tIbNSB_6detail15normal_iteratorINSB_10device_ptrIfEEEENSB_17constant_iteratorIfNSB_11use_defaultESS_EENS7_8equal_toIfEEEENS7_10__not_fn_tINS7_10__identityEEEEENSB_17counting_iteratorIlSS_SS_SS_EEEEEEEPS9_ySF_S9_S9_SY_EEvT0_T1_T2_T3_T4_T6_ --------------------------
	.section	.nv.info._ZN3cub18CUB_300001_SM_10006detail6reduce28DeviceReduceSingleTileKernelINS2_10policy_hubIN4cuda3std3__45tupleIJblEEEyN6thrust24THRUST_300001_SM_1000_NS8cuda_cub9__find_if7functorIS9_EEE10Policy1000ENSB_12zip_iteratorINS8_IJNSD_26transform_input_iterator_tIbNSC_6detail35transform_pair_of_input_iterators_tIbNSB_6detail15normal_iteratorINSB_10device_ptrIfEEEENSB_17constant_iteratorIfNSB_11use_defaultESS_EENS7_8equal_toIfEEEENS7_10__not_fn_tINS7_10__identityEEEEENSB_17counting_iteratorIlSS_SS_SS_EEEEEEEPS9_ySF_S9_S9_SY_EEvT0_T1_T2_T3_T4_T6_,"",@"SHT_CUDA_INFO"
	.sectionflags	@""
	.align	4


	//----- nvinfo : EIATTR_CUDA_API_VERSION
	.align		4
        /*0000*/ 	.byte	0x04, 0x37
        /*0002*/ 	.short	(.L_208 - .L_207)
.L_207:
        /*0004*/ 	.word	0x00000082


	//----- nvinfo : EIATTR_KPARAM_INFO
	.align		4
.L_208:
        /*0008*/ 	.byte	0x04, 0x17
        /*000a*/ 	.short	(.L_210 - .L_209)
.L_209:
        /*000c*/ 	.word	0x00000000
        /*0010*/ 	.short	0x0005
        /*0012*/ 	.short	0x0058
        /*0014*/ 	.byte	0x00, 0xf0, 0x05, 0x00


	//----- nvinfo : EIATTR_KPARAM_INFO
	.align		4
.L_210:
        /*0018*/ 	.byte	0x04, 0x17
        /*001a*/ 	.short	(.L_212 - .L_211)
.L_211:
        /*001c*/ 	.word	0x00000000
        /*0020*/ 	.short	0x0004
        /*0022*/ 	.short	0x0048
        /*0024*/ 	.byte	0x00, 0xf0, 0x41, 0x00


	//----- nvinfo : EIATTR_KPARAM_INFO
	.align		4
.L_212:
        /*0028*/ 	.byte	0x04, 0x17
        /*002a*/ 	.short	(.L_214 - .L_213)
.L_213:
        /*002c*/ 	.word	0x00000000
        /*0030*/ 	.short	0x0003
        /*0032*/ 	.short	0x0040
        /*0034*/ 	.byte	0x00, 0xf0, 0x05, 0x00


	//----- nvinfo : EIATTR_KPARAM_INFO
	.align		4
.L_214:
        /*0038*/ 	.byte	0x04, 0x17
        /*003a*/ 	.short	(.L_216 - .L_215)
.L_215:
        /*003c*/ 	.word	0x00000000
        /*0040*/ 	.short	0x0002
        /*0042*/ 	.short	0x0038
        /*0044*/ 	.byte	0x00, 0xf0, 0x21, 0x00


	//----- nvinfo : EIATTR_KPARAM_INFO
	.align		4
.L_216:
        /*0048*/ 	.byte	0x04, 0x17
        /*004a*/ 	.short	(.L_218 - .L_217)
.L_217:
        /*004c*/ 	.word	0x00000000
        /*0050*/ 	.short	0x0001
        /*0052*/ 	.short	0x0030
        /*0054*/ 	.byte	0x00, 0xf5, 0x21, 0x00


	//----- nvinfo : EIATTR_KPARAM_INFO
	.align		4
.L_218:
        /*0058*/ 	.byte	0x04, 0x17
        /*005a*/ 	.short	(.L_220 - .L_219)
.L_219:
        /*005c*/ 	.word	0x00000000
        /*0060*/ 	.short	0x0000
        /*0062*/ 	.short	0x0000
        /*0064*/ 	.byte	0x00, 0xf0, 0xc1, 0x00


	//----- nvinfo : EIATTR_SPARSE_MMA_MASK
	.align		4
.L_220:
        /*0068*/ 	.byte	0x03, 0x50
        /*006a*/ 	.short	0x0000


	//----- nvinfo : EIATTR_MAXREG_COUNT
	.align		4
        /*006c*/ 	.byte	0x03, 0x1b
        /*006e*/ 	.short	0x00ff


	//----- nvinfo : EIATTR_NUM_BARRIERS
	.align		4
        /*0070*/ 	.byte	0x02, 0x4c
        /*0072*/ 	.byte	0x01
	.zero		1


	//----- nvinfo : EIATTR_MERCURY_ISA_VERSION
	.align		4
        /*0074*/ 	.byte	0x03, 0x5f
        /*0076*/ 	.short	0x0101


	//----- nvinfo : EIATTR_COOP_GROUP_MASK_REGIDS
	.align		4
        /*0078*/ 	.byte	0x04, 0x29
        /*007a*/ 	.short	(.L_222 - .L_221)


	//   ....[0]....
.L_221:
        /*007c*/ 	.word	0xffffffff


	//   ....[1]....
        /*0080*/ 	.word	0xffffffff


	//   ....[2]....
        /*0084*/ 	.word	0xffffffff


	//   ....[3]....
        /*0088*/ 	.word	0xffffffff


	//   ....[4]....
        /*008c*/ 	.word	0xffffffff


	//   ....[5]....
        /*0090*/ 	.word	0xffffffff


	//   ....[6]....
        /*0094*/ 	.word	0xffffffff


	//   ....[7]....
        /*0098*/ 	.word	0xffffffff


	//   ....[8]....
        /*009c*/ 	.word	0xffffffff


	//   ....[9]....
        /*00a0*/ 	.word	0xffffffff


	//   ....[10]....
        /*00a4*/ 	.word	0xffffffff


	//   ....[11]....
        /*00a8*/ 	.word	0xffffffff


	//   ....[12]....
        /*00ac*/ 	.word	0xffffffff


	//   ....[13]....
        /*00b0*/ 	.word	0xffffffff


	//   ....[14]....
        /*00b4*/ 	.word	0xffffffff


	//   ....[15]....
        /*00b8*/ 	.word	0xffffffff


	//   ....[16]....
        /*00bc*/ 	.word	0xffffffff


	//   ....[17]....
        /*00c0*/ 	.word	0xffffffff


	//   ....[18]....
        /*00c4*/ 	.word	0xffffffff


	//   ....[19]....
        /*00c8*/ 	.word	0xffffffff


	//   ....[20]....
        /*00cc*/ 	.word	0xffffffff


	//   ....[21]....
        /*00d0*/ 	.word	0xffffffff


	//   ....[22]....
        /*00d4*/ 	.word	0xffffffff


	//   ....[23]....
        /*00d8*/ 	.word	0xffffffff


	//   ....[24]....
        /*00dc*/ 	.word	0xffffffff


	//   ....[25]....
        /*00e0*/ 	.word	0xffffffff


	//   ....[26]....
        /*00e4*/ 	.word	0xffffffff


	//   ....[27]....
        /*00e8*/ 	.word	0xffffffff


	//   ....[28]....
        /*00ec*/ 	.word	0xffffffff


	//   ....[29]....
        /*00f0*/ 	.word	0xffffffff


	//   ....[30]....
        /*00f4*/ 	.word	0xffffffff


	//   ....[31]....
        /*00f8*/ 	.word	0xffffffff


	//   ....[32]....
        /*00fc*/ 	.word	0xffffffff


	//   ....[33]....
        /*0100*/ 	.word	0xffffffff


	//   ....[34]....
        /*0104*/ 	.word	0xffffffff


	//   ....[35]....
        /*0108*/ 	.word	0xffffffff


	//   ....[36]....
        /*010c*/ 	.word	0xffffffff


	//   ....[37]....
        /*0110*/ 	.word	0xffffffff


	//   ....[38]....
        /*0114*/ 	.word	0xffffffff


	//   ....[39]....
        /*0118*/ 	.word	0xffffffff


	//   ....[40]....
        /*011c*/ 	.word	0xffffffff


	//   ....[41]....
        /*0120*/ 	.word	0xffffffff


	//   ....[42]....
        /*0124*/ 	.word	0xffffffff


	//   ....[43]....
        /*0128*/ 	.word	0xffffffff


	//   ....[44]....
        /*012c*/ 	.word	0xffffffff


	//----- nvinfo : EIATTR_COOP_GROUP_INSTR_OFFSETS
	.align		4
.L_222:
        /*0130*/ 	.byte	0x04, 0x28
        /*0132*/ 	.short	(.L_224 - .L_223)


	//   ....[0]....
.L_223:
        /*0134*/ 	.word	0x00001350


	//   ....[1]....
        /*0138*/ 	.word	0x00001360


	//   ....[2]....
        /*013c*/ 	.word	0x00001370


	//   ....[3]....
        /*0140*/ 	.word	0x000014c0


	//   ....[4]....
        /*0144*/ 	.word	0x000014f0


	//   ....[5]....
        /*0148*/ 	.word	0x00001520


	//   ....[6]....
        /*014c*/ 	.word	0x00001640


	//   ....[7]....
        /*0150*/ 	.word	0x00001660


	//   ....[8]....
        /*0154*/ 	.word	0x00001670


	//   ....[9]....
        /*0158*/ 	.word	0x00001790


	//   ....[10]....
        /*015c*/ 	.word	0x000017b0


	//   ....[11]....
        /*0160*/ 	.word	0x000017c0


	//   ....[12]....
        /*0164*/ 	.word	0x000018e0


	//   ....[13]....
        /*0168*/ 	.word	0x00001900


	//   ....[14]....
        /*016c*/ 	.word	0x00001910


	//   ....[15]....
        /*0170*/ 	.word	0x000020c0


	//   ....[16]....
        /*0174*/ 	.word	0x00002150


	//   ....[17]....
        /*0178*/ 	.word	0x00002180


	//   ....[18]....
        /*017c*/ 	.word	0x000022a0


	//   ....[19]....
        /*0180*/ 	.word	0x000022d0


	//   ....[20]....
        /*0184*/ 	.word	0x000022e0


	//   ....[21]....
        /*0188*/ 	.word	0x00002400


	//   ....[22]....
        /*018c*/ 	.word	0x00002420


	//   ....[23]....
        /*0190*/ 	.word	0x00002430


	//   ....[24]....
        /*0194*/ 	.word	0x00002550


	//   ....[25]....
        /*0198*/ 	.word	0x00002570


	//   ....[26]....
        /*019c*/ 	.word	0x00002580


	//   ....[27]....
        /*01a0*/ 	.word	0x000026a0


	//   ....[28]....
        /*01a4*/ 	.word	0x000026c0


	//   ....[29]....
        /*01a8*/ 	.word	0x000026d0


	//   ....[30]....
        /*01ac*/ 	.word	0x00004a00


	//   ....[31]....
        /*01b0*/ 	.word	0x00004a10


	//   ....[32]....
        /*01b4*/ 	.word	0x00004a20


	//   ....[33]....
        /*01b8*/ 	.word	0x00004b70


	//   ....[34]....
        /*01bc*/ 	.word	0x00004ba0


	//   ....[35]....
        /*01c0*/ 	.word	0x00004bd0


	//   ....[36]....
        /*01c4*/ 	.word	0x00004cf0


	//   ....[37]....
        /*01c8*/ 	.word	0x00004d10


	//   ....[38]....
        /*01cc*/ 	.word	0x00004d20


	//   ....[39]....
        /*01d0*/ 	.word	0x00004e40


	//   ....[40]....
        /*01d4*/ 	.word	0x00004e60


	//   ....[41]....
        /*01d8*/ 	.word	0x00004e70


	//   ....[42]....
        /*01dc*/ 	.word	0x00004f90


	//   ....[43]....
        /*01e0*/ 	.word	0x00004fb0


	//   ....[44]....
        /*01e4*/ 	.word	0x00004fc0


	//----- nvinfo : EIATTR_VRC_CTA_INIT_COUNT
	.align		4
.L_224:
        /*01e8*/ 	.byte	0x02, 0x4a
	.zero		1
	.zero		1


	//----- nvinfo : EIATTR_EXIT_INSTR_OFFSETS
	.align		4
        /*01ec*/ 	.byte	0x04, 0x1c
        /*01ee*/ 	.short	(.L_226 - .L_225)


	//   ....[0]....
.L_225:
        /*01f0*/ 	.word	0x00000090


	//   ....[1]....
        /*01f4*/ 	.word	0x000000e0


	//   ....[2]....
        /*01f8*/ 	.word	0x000056f0


	//   ....[3]....
        /*01fc*/ 	.word	0x000057e0


	//----- nvinfo : EIATTR_MAX_THREADS
	.align		4
.L_226:
        /*0200*/ 	.byte	0x04, 0x05
        /*0202*/ 	.short	(.L_228 - .L_227)
.L_227:
        /*0204*/ 	.word	0x00000100
        /*0208*/ 	.word	0x00000001
        /*020c*/ 	.word	0x00000001


	//----- nvinfo : EIATTR_CRS_STACK_SIZE
	.align		4
.L_228:
        /*0210*/ 	.byte	0x04, 0x1e
        /*0212*/ 	.short	(.L_230 - .L_229)
.L_229:
        /*0214*/ 	.word	0x00000000


	//----- nvinfo : EIATTR_CBANK_PARAM_SIZE
	.align		4
.L_230:
        /*0218*/ 	.byte	0x03, 0x19
        /*021a*/ 	.short	0x0059


	//----- nvinfo : EIATTR_PARAM_CBANK
	.align		4
        /*021c*/ 	.byte	0x04, 0x0a
        /*021e*/ 	.short	(.L_232 - .L_231)
	.align		4
.L_231:
        /*0220*/ 	.word	index@(.nv.constant0._ZN3cub18CUB_300001_SM_10006detail6reduce28DeviceReduceSingleTileKernelINS2_10policy_hubIN4cuda3std3__45tupleIJblEEEyN6thrust24THRUST_300001_SM_1000_NS8cuda_cub9__find_if7functorIS9_EEE10Policy1000ENSB_12zip_iteratorINS8_IJNSD_26transform_input_iterator_tIbNSC_6detail35transform_pair_of_input_iterators_tIbNSB_6detail15normal_iteratorINSB_10device_ptrIfEEEENSB_17constant_iteratorIfNSB_11use_defaultESS_EENS7_8equal_toIfEEEENS7_10__not_fn_tINS7_10__identityEEEEENSB_17counting_iteratorIlSS_SS_SS_EEEEEEEPS9_ySF_S9_S9_SY_EEvT0_T1_T2_T3_T4_T6_)
        /*0224*/ 	.short	0x0380
        /*0226*/ 	.short	0x0059


	//----- nvinfo : EIATTR_SW_WAR
	.align		4
.L_232:
        /*0228*/ 	.byte	0x04, 0x36
        /*022a*/ 	.short	(.L_234 - .L_233)
.L_233:
        /*022c*/ 	.word	0x00000008
.L_234:


//--------------------- .nv.info._ZN3cub18CUB_300001_SM_10006detail6reduce28DeviceReduceSingleTileKernelINS2_10policy_hubIN4cuda3std3__45tupleIJblEEEjN6thrust24THRUST_300001_SM_1000_NS8cuda_cub9__find_if7functorIS9_EEE10Policy1000EPS9_SI_iSF_S9_S9_NS7_10__identityEEEvT0_T1_T2_T3_T4_T6_ --------------------------
	.section	.nv.info._ZN3cub18CUB_300001_SM_10006detail6reduce28DeviceReduceSingleTileKernelINS2_10policy_hubIN4cuda3std3__45tupleIJblEEEjN6thrust24THRUST_300001_SM_1000_NS8cuda_cub9__find_if7functorIS9_EEE10Policy1000EPS9_SI_iSF_S9_S9_NS7_10__identityEEEvT0_T1_T2_T3_T4_T6_,"",@"SHT_CUDA_INFO"
	.sectionflags	@""
	.align	4


	//----- nvinfo : EIATTR_CUDA_API_VERSION
	.align		4
        /*0000*/ 	.byte	0x04, 0x37
        /*0002*/ 	.short	(.L_236 - .L_235)
.L_235:
        /*0004*/ 	.word	0x00000082


	//----- nvinfo : EIATTR_KPARAM_INFO
	.align		4
.L_236:
        /*0008*/ 	.byte	0x04, 0x17
        /*000a*/ 	.short	(.L_238 - .L_237)
.L_237:
        /*000c*/ 	.word	0x00000000
        /*0010*/ 	.short	0x0005
        /*0012*/ 	.short	0x0028
        /*0014*/ 	.byte	0x00, 0xf0, 0x05, 0x00


	//----- nvinfo : EIATTR_KPARAM_INFO
	.align		4
.L_238:
        /*0018*/ 	.byte	0x04, 0x17
        /*001a*/ 	.short	(.L_240 - .L_239)
.L_239:
        /*001c*/ 	.word	0x00000000
        /*0020*/ 	.short	0x0004
        /*0022*/ 	.short	0x0018
        /*0024*/ 	.byte	0x00, 0xf0, 0x41, 0x00


	//----- nvinfo : EIATTR_KPARAM_INFO
	.align		4
.L_240:
        /*0028*/ 	.byte	0x04, 0x17
        /*002a*/ 	.short	(.L_242 - .L_241)
.L_241:
        /*002c*/ 	.word	0x00000000
        /*0030*/ 	.short	0x0003
        /*0032*/ 	.short	0x0014
        /*0034*/ 	.byte	0x00, 0xf0, 0x05, 0x00


	//----- nvinfo : EIATTR_KPARAM_INFO
	.align		4
.L_242:
        /*0038*/ 	.byte	0x04, 0x17
        /*003a*/ 	.short	(.L_244 - .L_243)
.L_243:
        /*003c*/ 	.word	0x00000000
        /*0040*/ 	.short	0x0002
        /*0042*/ 	.short	0x0010
        /*0044*/ 	.byte	0x00, 0xf0, 0x11, 0x00


	//----- nvinfo : EIATTR_KPARAM_INFO
	.align		4
.L_244:
        /*0048*/ 	.byte	0x04, 0x17
        /*004a*/ 	.short	(.L_246 - .L_245)
.L_245:
        /*004c*/ 	.word	0x00000000
        /*0050*/ 	.short	0x0001
        /*0052*/ 	.short	0x0008
        /*0054*/ 	.byte	0x00, 0xf5, 0x21, 0x00


	//----- nvinfo : EIATTR_KPARAM_INFO
	.align		4
.L_246:
        /*0058*/ 	.byte	0x04, 0x17
        /*005a*/ 	.short	(.L_248 - .L_247)
.L_247:
        /*005c*/ 	.word	0x00000000
        /*0060*/ 	.short	0x0000
        /*0062*/ 	.short	0x0000
        /*0064*/ 	.byte	0x00, 0xf5, 0x21, 0x00


	//----- nvinfo : EIATTR_SPARSE_MMA_MASK
	.align		4
.L_248:
        /*0068*/ 	.byte	0x03, 0x50
        /*006a*/ 	.short	0x0000


	//----- nvinfo : EIATTR_MAXREG_COUNT
	.align		4
        /*006c*/ 	.byte	0x03, 0x1b
        /*006e*/ 	.short	0x00ff


	//----- nvinfo : EIATTR_NUM_BARRIERS
	.align		4
        /*0070*/ 	.byte	0x02, 0x4c
        /*0072*/ 	.byte	0x01
	.zero		1


	//----- nvinfo : EIATTR_MERCURY_ISA_VERSION
	.align		4
        /*0074*/ 	.byte	0x03, 0x5f
        /*0076*/ 	.short	0x0101


	//----- nvinfo : EIATTR_COOP_GROUP_MASK_REGIDS
	.align		4
        /*0078*/ 	.byte	0x04, 0x29
        /*007a*/ 	.short	(.L_250 - .L_249)


	//   ....[0]....
.L_249:
        /*007c*/ 	.word	0xffffffff


	//   ....[1]....
        /*0080*/ 	.word	0xffffffff


	//   ....[2]....
        /*0084*/ 	.word	0xffffffff


	//   ....[3]....
        /*0088*/ 	.word	0xffffffff


	//   ....[4]....
        /*008c*/ 	.word	0xffffffff


	//   ....[5]....
        /*0090*/ 	.word	0xffffffff


	//   ....[6]....
        /*0094*/ 	.word	0xffffffff


	//   ....[7]....
        /*0098*/ 	.word	0xffffffff


	//   ....[8]....
        /*009c*/ 	.word	0xffffffff


	//   ....[9]....
        /*00a0*/ 	.word	0xffffffff


	//   ....[10]....
        /*00a4*/ 	.word	0xffffffff


	//   ....[11]....
        /*00a8*/ 	.word	0xffffffff


	//   ....[12]....
        /*00ac*/ 	.word	0xffffffff


	//   ....[13]....
        /*00b0*/ 	.word	0xffffffff


	//   ....[14]....
        /*00b4*/ 	.word	0xffffffff


	//   ....[15]....
        /*00b8*/ 	.word	0xffffffff


	//   ....[16]....
        /*00bc*/ 	.word	0xffffffff


	//   ....[17]....
        /*00c0*/ 	.word	0xffffffff


	//   ....[18]....
        /*00c4*/ 	.word	0xffffffff


	//   ....[19]....
        /*00c8*/ 	.word	0xffffffff


	//   ....[20]....
        /*00cc*/ 	.word	0xffffffff


	//   ....[21]....
        /*00d0*/ 	.word	0xffffffff


	//   ....[22]....
        /*00d4*/ 	.word	0xffffffff


	//   ....[23]....
        /*00d8*/ 	.word	0xffffffff


	//   ....[24]....
        /*00dc*/ 	.word	0xffffffff


	//   ....[25]....
        /*00e0*/ 	.word	0xffffffff


	//   ....[26]....
        /*00e4*/ 	.word	0xffffffff


	//   ....[27]....
        /*00e8*/ 	.word	0xffffffff


	//   ....[28]....
        /*00ec*/ 	.word	0xffffffff


	//   ....[29]....
        /*00f0*/ 	.word	0xffffffff


	//   ....[30]....
        /*00f4*/ 	.word	0xffffffff


	//   ....[31]....
        /*00f8*/ 	.word	0xffffffff


	//   ....[32]....
        /*00fc*/ 	.word	0xffffffff


	//   ....[33]....
        /*0100*/ 	.word	0xffffffff


	//   ....[34]....
        /*0104*/ 	.word	0xffffffff


	//   ....[35]....
        /*0108*/ 	.word	0xffffffff


	//   ....[36]....
        /*010c*/ 	.word	0xffffffff


	//   ....[37]....
        /*0110*/ 	.word	0xffffffff


	//   ....[38]....
        /*0114*/ 	.word	0xffffffff


	//   ....[39]....
        /*0118*/ 	.word	0xffffffff


	//   ....[40]....
        /*011c*/ 	.word	0xffffffff


	//   ....[41]....
        /*0120*/ 	.word	0xffffffff


	//   ....[42]....
        /*0124*/ 	.word	0xffffffff


	//   ....[43]....
        /*0128*/ 	.word	0xffffffff


	//   ....[44]....
        /*012c*/ 	.word	0xffffffff


	//----- nvinfo : EIATTR_COOP_GROUP_INSTR_OFFSETS
	.align		4
.L_250:
        /*0130*/ 	.byte	0x04, 0x28
        /*0132*/ 	.short	(.L_252 - .L_251)


	//   ....[0]....
.L_251:
        /*0134*/ 	.word	0x000007d0


	//   ....[1]....
        /*0138*/ 	.word	0x000007e0


	//   ....[2]....
        /*013c*/ 	.word	0x000007f0


	//   ....[3]....
        /*0140*/ 	.word	0x00000940


	//   ....[4]....
        /*0144*/ 	.word	0x00000970


	//   ....[5]....
        /*0148*/ 	.word	0x000009a0


	//   ....[6]....
        /*014c*/ 	.word	0x00000ac0


	//   ....[7]....
        /*0150*/ 	.word	0x00000ae0


	//   ....[8]....
        /*0154*/ 	.word	0x00000af0


	//   ....[9]....
        /*0158*/ 	.word	0x00000c10


	//   ....[10]....
        /*015c*/ 	.word	0x00000c30


	//   ....[11]....
        /*0160*/ 	.word	0x00000c40


	//   ....[12]....
        /*0164*/ 	.word	0x00000d60


	//   ....[13]....
        /*0168*/ 	.word	0x00000d80


	//   ....[14]....
        /*016c*/ 	.word	0x00000d90


	//   ....[15]....
        /*0170*/ 	.word	0x00001520


	//   ....[16]....
        /*0174*/ 	.word	0x000015b0


	//   ....[17]....
        /*0178*/ 	.word	0x000015e0


	//   ....[18]....
        /*017c*/ 	.word	0x00001700


	//   ....[19]....
        /*0180*/ 	.word	0x00001730


	//   ....[20]....
        /*0184*/ 	.word	0x00001740


	//   ....[21]....
        /*0188*/ 	.word	0x00001860


	//   ....[22]....
        /*018c*/ 	.word	0x00001880


	//   ....[23]....
        /*0190*/ 	.word	0x00001890


	//   ....[24]....
        /*0194*/ 	.word	0x000019b0


	//   ....[25]....
        /*0198*/ 	.word	0x000019d0


	//   ....[26]....
        /*019c*/ 	.word	0x000019e0


	//   ....[27]....
        /*01a0*/ 	.word	0x00001b00


	//   ....[28]....
        /*01a4*/ 	.word	0x00001b20


	//   ....[29]....
        /*01a8*/ 	.word	0x00001b30


	//   ....[30]....
        /*01ac*/ 	.word	0x000031b0


	//   ....[31]....
        /*01b0*/ 	.word	0x000031c0


	//   ....[32]....
        /*01b4*/ 	.word	0x000031d0


	//   ....[33]....
        /*01b8*/ 	.word	0x00003320


	//   ....[34]....
        /*01bc*/ 	.word	0x00003350


	//   ....[35]....
        /*01c0*/ 	.word	0x00003380


	//   ....[36]....
        /*01c4*/ 	.word	0x000034a0


	//   ....[37]....
        /*01c8*/ 	.word	0x000034c0


	//   ....[38]....
        /*01cc*/ 	.word	0x000034d0


	//   ....[39]....
        /*01d0*/ 	.word	0x000035f0


	//   ....[40]....
        /*01d4*/ 	.word	0x00003610


	//   ....[41]....
        /*01d8*/ 	.word	0x00003620


	//   ....[42]....
        /*01dc*/ 	.word	0x00003740


	//   ....[43]....
        /*01e0*/ 	.word	0x00003760


	//   ....[44]....
        /*01e4*/ 	.word	0x00003770


	//----- nvinfo : EIATTR_VRC_CTA_INIT_COUNT
	.align		4
.L_252:
        /*01e8*/ 	.byte	0x02, 0x4a
	.zero		1
	.zero		1


	//----- nvinfo : EIATTR_EXIT_INSTR_OFFSETS
	.align		4
        /*01ec*/ 	.byte	0x04, 0x1c
        /*01ee*/ 	.short	(.L_254 - .L_253)


	//   ....[0]....
.L_253:
        /*01f0*/ 	.word	0x00000080


	//   ....[1]....
        /*01f4*/ 	.word	0x000000d0


	//   ....[2]....
        /*01f8*/ 	.word	0x00003e80


	//   ....[3]....
        /*01fc*/ 	.word	0x00003f70


	//----- nvinfo : EIATTR_MAX_THREADS
	.align		4
.L_254:
        /*0200*/ 	.byte	0x04, 0x05
        /*0202*/ 	.short	(.L_256 - .L_255)
.L_255:
        /*0204*/ 	.word	0x00000100
        /*0208*/ 	.word	0x00000001
        /*020c*/ 	.word	0x00000001


	//----- nvinfo : EIATTR_CRS_STACK_SIZE
	.align		4
.L_256:
        /*0210*/ 	.byte	0x04, 0x1e
        /*0212*/ 	.short	(.L_258 - .L_257)
.L_257:
        /*0214*/ 	.word	0x00000000


	//----- nvinfo : EIATTR_CBANK_PARAM_SIZE
	.align		4
.L_258:
        /*0218*/ 	.byte	0x03, 0x19
        /*021a*/ 	.short	0x0029


	//----- nvinfo : EIATTR_PARAM_CBANK
	.align		4
        /*021c*/ 	.byte	0x04, 0x0a
        /*021e*/ 	.short	(.L_260 - .L_259)
	.align		4
.L_259:
        /*0220*/ 	.word	index@(.nv.constant0._ZN3cub18CUB_300001_SM_10006detail6reduce28DeviceReduceSingleTileKernelINS2_10policy_hubIN4cuda3std3__45tupleIJblEEEjN6thrust24THRUST_300001_SM_1000_NS8cuda_cub9__find_if7functorIS9_EEE10Policy1000EPS9_SI_iSF_S9_S9_NS7_10__identityEEEvT0_T1_T2_T3_T4_T6_)
        /*0224*/ 	.short	0x0380
        /*0226*/ 	.short	0x0029


	//----- nvinfo : EIATTR_SW_WAR
	.align		4
.L_260:
        /*0228*/ 	.byte	0x04, 0x36
        /*022a*/ 	.short	(.L_262 - .L_261)
.L_261:
        /*022c*/ 	.word	0x00000008
.L_262:


//--------------------- .nv.info._ZN3cub18CUB_300001_SM_10006detail6reduce18DeviceReduceKernelINS2_10policy_hubIN4cuda3std3__45tupleIJblEEEjN6thrust24THRUST_300001_SM_1000_NS8cuda_cub9__find_if7functorIS9_EEE10Policy1000ENSB_12zip_iteratorINS8_IJNSD_26transform_input_iterator_tIbNSC_6detail35transform_pair_of_input_iterators_tIbNSB_6detail15normal_iteratorINSB_10device_ptrIfEEEENSB_17constant_iteratorIfNSB_11use_defaultESS_EENS7_8equal_toIfEEEENS7_10__not_fn_tINS7_10__identityEEEEENSB_17counting_iteratorIlSS_SS_SS_EEEEEEEjSF_S9_SY_EEvT0_PT3_T1_NS0_13GridEvenShareIS18_EET2_T4_ --------------------------
	.section	.nv.info._ZN3cub18CUB_300001_SM_10006detail6reduce18DeviceReduceKernelINS2_10policy_hubIN4cuda3std3__45tupleIJblEEEjN6thrust24THRUST_300001_SM_1000_NS8cuda_cub9__find_if7functorIS9_EEE10Policy1000ENSB_12zip_iteratorINS8_IJNSD_26transform_input_iterator_tIbNSC_6detail35transform_pair_of_input_iterators_tIbNSB_6detail15normal_iteratorINSB_10device_ptrIfEEEENSB_17constant_iteratorIfNSB_11use_defaultESS_EENS7_8equal_toIfEEEENS7_10__not_fn_tINS7_10__identityEEEEENSB_17counting_iteratorIlSS_SS_SS_EEEEEEEjSF_S9_SY_EEvT0_PT3_T1_NS0_13GridEvenShareIS18_EET2_T4_,"",@"SHT_CUDA_INFO"
	.sectionflags	@""
	.align	4


	//----- nvinfo : EIATTR_CUDA_API_VERSION
	.align		4
        /*0000*/ 	.byte	0x04, 0x37
        /*0002*/ 	.short	(.L_264 - .L_263)
.L_263:
        /*0004*/ 	.word	0x00000082


	//----- nvinfo : EIATTR_KPARAM_INFO
	.align		4
.L_264:
        /*0008*/ 	.byte	0x04, 0x17
        /*000a*/ 	.short	(.L_266 - .L_265)
.L_265:
        /*000c*/ 	.word	0x00000000
        /*0010*/ 	.short	0x0005
        /*0012*/ 	.short	0x0065
        /*0014*/ 	.byte	0x00, 0xf0, 0x05, 0x00


	//----- nvinfo : EIATTR_KPARAM_INFO
	.align		4
.L_266:
        /*0018*/ 	.byte	0x04, 0x17
        /*001a*/ 	.short	(.L_268 - .L_267)
.L_267:
        /*001c*/ 	.word	0x00000000
        /*0020*/ 	.short	0x0004
        /*0022*/ 	.short	0x0064
        /*0024*/ 	.byte	0x00, 0xf0, 0x05, 0x00


	//----- nvinfo : EIATTR_KPARAM_INFO
	.align		4
.L_268:
        /*0028*/ 	.byte	0x04, 0x17
        /*002a*/ 	.short	(.L_270 - .L_269)
.L_269:
        /*002c*/ 	.word	0x00000000
        /*0030*/ 	.short	0x0003
        /*0032*/ 	.short	0x003c
        /*0034*/ 	.byte	0x00, 0xf0, 0xa1, 0x00


	//----- nvinfo : EIATTR_KPARAM_INFO
	.align		4
.L_270:
        /*0038*/ 	.byte	0x04, 0x17
        /*003a*/ 	.short	(.L_272 - .L_271)
.L_271:
        /*003c*/ 	.word	0x00000000
        /*0040*/ 	.short	0x0002
        /*0042*/ 	.short	0x0038
        /*0044*/ 	.byte	0x00, 0xf0, 0x11, 0x00


	//----- nvinfo : EIATTR_KPARAM_INFO
	.align		4
.L_272:
        /*0048*/ 	.byte	0x04, 0x17
        /*004a*/ 	.short	(.L_274 - .L_273)
.L_273:
        /*004c*/ 	.word	0x00000000
        /*0050*/ 	.short	0x0001
        /*0052*/ 	.short	0x0030
        /*0054*/ 	.byte	0x00, 0xf5, 0x21, 0x00


	//----- nvinfo : EIATTR_KPARAM_INFO
	.align		4
.L_274:
        /*0058*/ 	.byte	0x04, 0x17
        /*005a*/ 	.short	(.L_276 - .L_275)
.L_275:
        /*005c*/ 	.word	0x00000000
        /*0060*/ 	.short	0x0000
        /*0062*/ 	.short	0x0000
        /*0064*/ 	.byte	0x00, 0xf0, 0xc1, 0x00


	//----- nvinfo : EIATTR_SPARSE_MMA_MASK
	.align		4
.L_276:
        /*0068*/ 	.byte	0x03, 0x50
        /*006a*/ 	.short	0x0000


	//----- nvinfo : EIATTR_MAXREG_COUNT
	.align		4
        /*006c*/ 	.byte	0x03, 0x1b
        /*006e*/ 	.short	0x00ff


	//----- nvinfo : EIATTR_NUM_BARRIERS
	.align		4
        /*0070*/ 	.byte	0x02, 0x4c
        /*0072*/ 	.byte	0x01
	.zero		1


	//----- nvinfo : EIATTR_MERCURY_ISA_VERSION
	.align		4
        /*0074*/ 	.byte	0x03, 0x5f
        /*0076*/ 	.short	0x0101


	//----- nvinfo : EIATTR_COOP_GROUP_MASK_REGIDS
	.align		4
        /*0078*/ 	.byte	0x04, 0x29
        /*007a*/ 	.short	(.L_278 - .L_277)


	//   ....[0]....
.L_277:
        /*007c*/ 	.word	0xffffffff


	//   ....[1]....
        /*0080*/ 	.word	0xffffffff


	//   ....[2]....
        /*0084*/ 	.word	0xffffffff


	//   ....[3]....
        /*0088*/ 	.word	0xffffffff


	//   ....[4]....
        /*008c*/ 	.word	0xffffffff


	//   ....[5]....
        /*0090*/ 	.word	0xffffffff


	//   ....[6]....
        /*0094*/ 	.word	0xffffffff


	//   ....[7]....
        /*0098*/ 	.word	0xffffffff


	//   ....[8]....
        /*009c*/ 	.word	0xffffffff


	//   ....[9]....
        /*00a0*/ 	.word	0xffffffff


	//   ....[10]....
        /*00a4*/ 	.word	0xffffffff


	//   ....[11]....
        /*00a8*/ 	.word	0xffffffff


	//   ....[12]....
        /*00ac*/ 	.word	0xffffffff


	//   ....[13]....
        /*00b0*/ 	.word	0xffffffff


	//   ....[14]....
        /*00b4*/ 	.word	0xffffffff


	//   ....[15]....
        /*00b8*/ 	.word	0xffffffff


	//   ....[16]....
        /*00bc*/ 	.word	0xffffffff


	//   ....[17]....
        /*00c0*/ 	.word	0xffffffff


	//   ....[18]....
        /*00c4*/ 	.word	0xffffffff


	//   ....[19]....
        /*00c8*/ 	.word	0xffffffff


	//   ....[20]....
        /*00cc*/ 	.word	0xffffffff


	//   ....[21]....
        /*00d0*/ 	.word	0xffffffff


	//   ....[22]....
        /*00d4*/ 	.word	0xffffffff


	//   ....[23]....
        /*00d8*/ 	.word	0xffffffff


	//   ....[24]....
        /*00dc*/ 	.word	0xffffffff


	//   ....[25]....
        /*00e0*/ 	.word	0xffffffff


	//   ....[26]....
        /*00e4*/ 	.word	0xffffffff


	//   ....[27]....
        /*00e8*/ 	.word	0xffffffff


	//   ....[28]....
        /*00ec*/ 	.word	0xffffffff


	//   ....[29]....
        /*00f0*/ 	.word	0xffffffff


	//   ....[30]....
        /*00f4*/ 	.word	0xffffffff


	//   ....[31]....
        /*00f8*/ 	.word	0xffffffff


	//   ....[32]....
        /*00fc*/ 	.word	0xffffffff


	//   ....[33]....
        /*0100*/ 	.word	0xffffffff


	//   ....[34]....
        /*0104*/ 	.word	0xffffffff


	//   ....[35]....
        /*0108*/ 	.word	0xffffffff


	//   ....[36]....
        /*010c*/ 	.word	0xffffffff


	//   ....[37]....
        /*0110*/ 	.word	0xffffffff


	//   ....[38]....
        /*0114*/ 	.word	0xffffffff


	//   ....[39]....
        /*0118*/ 	.word	0xffffffff


	//   ....[40]....
        /*011c*/ 	.word	0xffffffff


	//   ....[41]....
        /*0120*/ 	.word	0xffffffff


	//   ....[42]....
        /*0124*/ 	.word	0xffffffff


	//   ....[43]....
        /*0128*/ 	.word	0xffffffff


	//   ....[44]....
        /*012c*/ 	.word	0xffffffff


	//----- nvinfo : EIATTR_COOP_GROUP_INSTR_OFFSETS
	.align		4
.L_278:
        /*0130*/ 	.byte	0x04, 0x28
        /*0132*/ 	.short	(.L_280 - .L_279)


	//   ....[0]....
.L_279:
        /*0134*/ 	.word	0x00001480


	//   ....[1]....
        /*0138*/ 	.word	0x00001490


	//   ....[2]....
        /*013c*/ 	.word	0x000014a0


	//   ....[3]....
        /*0140*/ 	.word	0x000015f0


	//   ....[4]....
        /*0144*/ 	.word	0x00001620


	//   ....[5]....
        /*0148*/ 	.word	0x00001650


	//   ....[6]....
        /*014c*/ 	.word	0x00001770


	//   ....[7]....
        /*0150*/ 	.word	0x00001790


	//   ....[8]....
        /*0154*/ 	.word	0x000017a0


	//   ....[9]....
        /*0158*/ 	.word	0x000018c0


	//   ....[10]....
        /*015c*/ 	.word	0x000018e0


	//   ....[11]....
        /*0160*/ 	.word	0x000018f0


	//   ....[12]....
        /*0164*/ 	.word	0x00001a10


	//   ....[13]....
        /*0168*/ 	.word	0x00001a30


	//   ....[14]....
        /*016c*/ 	.word	0x00001a40


	//   ....[15]....
        /*0170*/ 	.word	0x000021c0


	//   ....[16]....
        /*0174*/ 	.word	0x00002250


	//   ....[17]....
        /*0178*/ 	.word	0x00002280


	//   ....[18]....
        /*017c*/ 	.word	0x000023a0


	//   ....[19]....
        /*0180*/ 	.word	0x000023d0


	//   ....[20]....
        /*0184*/ 	.word	0x000023e0


	//   ....[21]....
        /*0188*/ 	.word	0x00002500


	//   ....[22]....
        /*018c*/ 	.word	0x00002520


	//   ....[23]....
        /*0190*/ 	.word	0x00002530


	//   ....[24]....
        /*0194*/ 	.word	0x00002650


	//   ....[25]....
        /*0198*/ 	.word	0x00002670


	//   ....[26]....
        /*019c*/ 	.word	0x00002680


	//   ....[27]....
        /*01a0*/ 	.word	0x000027a0


	//   ....[28]....
        /*01a4*/ 	.word	0x000027c0


	//   ....[29]....
        /*01a8*/ 	.word	0x000027d0


	//   ....[30]....
        /*01ac*/ 	.word	0x00004c20


	//   ....[31]....
        /*01b0*/ 	.word	0x00004c30


	//   ....[32]....
        /*01b4*/ 	.word	0x00004c40


	//   ....[33]....
        /*01b8*/ 	.word	0x00004d90


	//   ....[34]....
        /*01bc*/ 	.word	0x00004dc0


	//   ....[35]....
        /*01c0*/ 	.word	0x00004df0


	//   ....[36]....
        /*01c4*/ 	.word	0x00004f10


	//   ....[37]....
        /*01c8*/ 	.word	0x00004f30


	//   ....[38]....
        /*01cc*/ 	.word	0x00004f40


	//   ....[39]....
        /*01d0*/ 	.word	0x00005060


	//   ....[40]....
        /*01d4*/ 	.word	0x00005080


	//   ....[41]....
        /*01d8*/ 	.word	0x00005090


	//   ....[42]....
        /*01dc*/ 	.word	0x000051b0


	//   ....[43]....
        /*01e0*/ 	.word	0x000051d0


	//   ....[44]....
        /*01e4*/ 	.word	0x000051e0


	//----- nvinfo : EIATTR_VRC_CTA_INIT_COUNT
	.align		4
.L_280:
        /*01e8*/ 	.byte	0x02, 0x4a
	.zero		1
	.zero		1


	//----- nvinfo : EIATTR_EXIT_INSTR_OFFSETS
	.align		4
        /*01ec*/ 	.byte	0x04, 0x1c
        /*01ee*/ 	.short	(.L_282 - .L_281)


	//   ....[0]....
.L_281:
        /*01f0*/ 	.word	0x000058e0


	//   ....[1]....
        /*01f4*/ 	.word	0x00005930


	//----- nvinfo : EIATTR_MAX_THREADS
	.align		4
.L_282:
        /*01f8*/ 	.byte	0x04, 0x05
        /*01fa*/ 	.short	(.L_284 - .L_283)
.L_283:
        /*01fc*/ 	.word	0x00000100
        /*0200*/ 	.word	0x00000001
        /*0204*/ 	.word	0x00000001


	//----- nvinfo : EIATTR_CRS_STACK_SIZE
	.align		4
.L_284:
        /*0208*/ 	.byte	0x04, 0x1e
        /*020a*/ 	.short	(.L_286 - .L_285)
.L_285:
        /*020c*/ 	.word	0x00000000


	//----- nvinfo : EIATTR_CBANK_PARAM_SIZE
	.align		4
.L_286:
        /*0210*/ 	.byte	0x03, 0x19
        /*0212*/ 	.short	0x0066


	//----- nvinfo : EIATTR_PARAM_CBANK
	.align		4
        /*0214*/ 	.byte	0x04, 0x0a
        /*0216*/ 	.short	(.L_288 - .L_287)
	.align		4
.L_287:
        /*0218*/ 	.word	index@(.nv.constant0._ZN3cub18CUB_300001_SM_10006detail6reduce18DeviceReduceKernelINS2_10policy_hubIN4cuda3std3__45tupleIJblEEEjN6thrust24THRUST_300001_SM_1000_NS8cuda_cub9__find_if7functorIS9_EEE10Policy1000ENSB_12zip_iteratorINS8_IJNSD_26transform_input_iterator_tIbNSC_6detail35transform_pair_of_input_iterators_tIbNSB_6detail15normal_iteratorINSB_10device_ptrIfEEEENSB_17constant_iteratorIfNSB_11use_defaultESS_EENS7_8equal_toIfEEEENS7_10__not_fn_tINS7_10__identityEEEEENSB_17counting_iteratorIlSS_SS_SS_EEEEEEEjSF_S9_SY_EEvT0_PT3_T1_NS0_13GridEvenShareIS18_EET2_T4_)
        /*021c*/ 	.short	0x0380
        /*021e*/ 	.short	0x0066


	//----- nvinfo : EIATTR_SW_WAR
	.align		4
.L_288:
        /*0220*/ 	.byte	0x04, 0x36
        /*0222*/ 	.short	(.L_290 - .L_289)
.L_289:
        /*0224*/ 	.word	0x00000008
.L_290:


//--------------------- .nv.info._ZN3cub18CUB_300001_SM_10006detail6reduce28DeviceReduceSingleTileKernelINS2_10policy_hubIN4cuda3std3__45tupleIJblEEEjN6thrust24THRUST_300001_SM_1000_NS8cuda_cub9__find_if7functorIS9_EEE10Policy1000ENSB_12zip_iteratorINS8_IJNSD_26transform_input_iterator_tIbNSC_6detail35transform_pair_of_input_iterators_tIbNSB_6detail15normal_iteratorINSB_10device_ptrIfEEEENSB_17constant_iteratorIfNSB_11use_defaultESS_EENS7_8equal_toIfEEEENS7_10__not_fn_tINS7_10__identityEEEEENSB_17counting_iteratorIlSS_SS_SS_EEEEEEEPS9_jSF_S9_S9_SY_EEvT0_T1_T2_T3_T4_T6_ --------------------------
	.section	.nv.info._ZN3cub18CUB_300001_SM_10006detail6reduce28DeviceReduceSingleTileKernelINS2_10policy_hubIN4cuda3std3__45tupleIJblEEEjN6thrust24THRUST_300001_SM_1000_NS8cuda_cub9__find_if7functorIS9_EEE10Policy1000ENSB_12zip_iteratorINS8_IJNSD_26transform_input_iterator_tIbNSC_6detail35transform_pair_of_input_iterators_tIbNSB_6detail15normal_iteratorINSB_10device_ptrIfEEEENSB_17constant_iteratorIfNSB_11use_defaultESS_EENS7_8equal_toIfEEEENS7_10__not_fn_tINS7_10__identityEEEEENSB_17counting_iteratorIlSS_SS_SS_EEEEEEEPS9_jSF_S9_S9_SY_EEvT0_T1_T2_T3_T4_T6_,"",@"SHT_CUDA_INFO"
	.sectionflags	@""
	.align	4


	//----- nvinfo : EIATTR_CUDA_API_VERSION
	.align		4
        /*0000*/ 	.byte	0x04, 0x37
        /*0002*/ 	.short	(.L_292 - .L_291)
.L_291:
        /*0004*/ 	.word	0x00000082


	//----- nvinfo : EIATTR_KPARAM_INFO
	.align		4
.L_292:
        /*0008*/ 	.byte	0x04, 0x17
        /*000a*/ 	.short	(.L_294 - .L_293)
.L_293:
        /*000c*/ 	.word	0x00000000
        /*0010*/ 	.short	0x0005
        /*0012*/ 	.short	0x0050
        /*0014*/ 	.byte	0x00, 0xf0, 0x05, 0x00


	//----- nvinfo : EIATTR_KPARAM_INFO
	.align		4
.L_294:
        /*0018*/ 	.byte	0x04, 0x17
        /*001a*/ 	.short	(.L_296 - .L_295)
.L_295:
        /*001c*/ 	.word	0x00000000
        /*0020*/ 	.short	0x0004
        /*0022*/ 	.short	0x0040
        /*0024*/ 	.byte	0x00, 0xf0, 0x41, 0x00


	//----- nvinfo : EIATTR_KPARAM_INFO
	.align		4
.L_296:
        /*0028*/ 	.byte	0x04, 0x17
        /*002a*/ 	.short	(.L_298 - .L_297)
.L_297:
        /*002c*/ 	.word	0x00000000
        /*0030*/ 	.short	0x0003
        /*0032*/ 	.short	0x003c
        /*0034*/ 	.byte	0x00, 0xf0, 0x05, 0x00


	//----- nvinfo : EIATTR_KPARAM_INFO
	.align		4
.L_298:
        /*0038*/ 	.byte	0x04, 0x17
        /*003a*/ 	.short	(.L_300 - .L_299)
.L_299:
        /*003c*/ 	.word	0x00000000
        /*0040*/ 	.short	0x0002
        /*0042*/ 	.short	0x0038
        /*0044*/ 	.byte	0x00, 0xf0, 0x11, 0x00


	//----- nvinfo : EIATTR_KPARAM_INFO
	.align		4
.L_300:
        /*0048*/ 	.byte	0x04, 0x17
        /*004a*/ 	.short	(.L_302 - .L_301)
.L_301:
        /*004c*/ 	.word	0x00000000
        /*0050*/ 	.short	0x0001
        /*0052*/ 	.short	0x0030
        /*0054*/ 	.byte	0x00, 0xf5, 0x21, 0x00


	//----- nvinfo : EIATTR_KPARAM_INFO
	.align		4
.L_302:
        /*0058*/ 	.byte	0x04, 0x17
        /*005a*/ 	.short	(.L_304 - .L_303)
.L_303:
        /*005c*/ 	.word	0x00000000
        /*0060*/ 	.short	0x0000
        /*0062*/ 	.short	0x0000
        /*0064*/ 	.byte	0x00, 0xf0, 0xc1, 0x00


	//----- nvinfo : EIATTR_SPARSE_MMA_MASK
	.align		4
.L_304:
        /*0068*/ 	.byte	0x03, 0x50
        /*006a*/ 	.short	0x0000


	//----- nvinfo : EIATTR_MAXREG_COUNT
	.align		4
        /*006c*/ 	.byte	0x03, 0x1b
        /*006e*/ 	.short	0x00ff


	//----- nvinfo : EIATTR_NUM_BARRIERS
	.align		4
        /*0070*/ 	.byte	0x02, 0x4c
        /*0072*/ 	.byte	0x01
	.zero		1


	//----- nvinfo : EIATTR_MERCURY_ISA_VERSION
	.align		4
        /*0074*/ 	.byte	0x03, 0x5f
        /*0076*/ 	.short	0x0101


	//----- nvinfo : EIATTR_COOP_GROUP_MASK_REGIDS
	.align		4
        /*0078*/ 	.byte	0x04, 0x29
        /*007a*/ 	.short	(.L_306 - .L_305)


	//   ....[0]....
.L_305:
        /*007c*/ 	.word	0xffffffff


	//   ....[1]....
        /*0080*/ 	.word	0xffffffff


	//   ....[2]....
        /*0084*/ 	.word	0xffffffff


	//   ....[3]....
        /*0088*/ 	.word	0xffffffff


	//   ....[4]....
        /*008c*/ 	.word	0xffffffff


	//   ....[5]....
        /*0090*/ 	.word	0xffffffff


	//   ....[6]....
        /*0094*/ 	.word	0xffffffff


	//   ....[7]....
        /*0098*/ 	.word	0xffffffff


	//   ....[8]....
        /*009c*/ 	.word	0xffffffff


	//   ....[9]....
        /*00a0*/ 	.word	0xffffffff


	//   ....[10]....
        /*00a4*/ 	.word	0xffffffff


	//   ....[11]....
        /*00a8*/ 	.word	0xffffffff


	//   ....[12]....
        /*00ac*/ 	.word	0xffffffff


	//   ....[13]....
        /*00b0*/ 	.word	0xffffffff


	//   ....[14]....
        /*00b4*/ 	.word	0xffffffff


	//   ....[15]....
        /*00b8*/ 	.word	0xffffffff


	//   ....[16]....
        /*00bc*/ 	.word	0xffffffff


	//   ....[17]....
        /*00c0*/ 	.word	0xffffffff


	//   ....[18]....
        /*00c4*/ 	.word	0xffffffff


	//   ....[19]....
        /*00c8*/ 	.word	0xffffffff


	//   ....[20]....
        /*00cc*/ 	.word	0xffffffff


	//   ....[21]....
        /*00d0*/ 	.word	0xffffffff


	//   ....[22]....
        /*00d4*/ 	.word	0xffffffff


	//   ....[23]....
        /*00d8*/ 	.word	0xffffffff


	//   ....[24]....
        /*00dc*/ 	.word	0xffffffff


	//   ....[25]....
        /*00e0*/ 	.word	0xffffffff


	//   ....[26]....
        /*00e4*/ 	.word	0xffffffff


	//   ....[27]....
        /*00e8*/ 	.word	0xffffffff


	//   ....[28]....
        /*00ec*/ 	.word	0xffffffff


	//   ....[29]....
        /*00f0*/ 	.word	0xffffffff


	//   ....[30]....
        /*00f4*/ 	.word	0xffffffff


	//   ....[31]....
        /*00f8*/ 	.word	0xffffffff


	//   ....[32]....
        /*00fc*/ 	.word	0xffffffff


	//   ....[33]....
        /*0100*/ 	.word	0xffffffff


	//   ....[34]....
        /*0104*/ 	.word	0xffffffff


	//   ....[35]....
        /*0108*/ 	.word	0xffffffff


	//   ....[36]....
        /*010c*/ 	.word	0xffffffff


	//   ....[37]....
        /*0110*/ 	.word	0xffffffff


	//   ....[38]....
        /*0114*/ 	.word	0xffffffff


	//   ....[39]....
        /*0118*/ 	.word	0xffffffff


	//   ....[40]....
        /*011c*/ 	.word	0xffffffff


	//   ....[41]....
        /*0120*/ 	.word	0xffffffff


	//   ....[42]....
        /*0124*/ 	.word	0xffffffff


	//   ....[43]....
        /*0128*/ 	.word	0xffffffff


	//   ....[44]....
        /*012c*/ 	.word	0xffffffff


	//----- nvinfo : EIATTR_COOP_GROUP_INSTR_OFFSETS
	.align		4
.L_306:
        /*0130*/ 	.byte	0x04, 0x28
        /*0132*/ 	.short	(.L_308 - .L_307)


	//   ....[0]....
.L_307:
        /*0134*/ 	.word	0x00001320


	//   ....[1]....
        /*0138*/ 	.word	0x00001330


	//   ....[2]....
        /*013c*/ 	.word	0x00001340


	//   ....[3]....
        /*0140*/ 	.word	0x00001490


	//   ....[4]....
        /*0144*/ 	.word	0x000014c0


	//   ....[5]....
        /*0148*/ 	.word	0x000014f0


	//   ....[6]....
        /*014c*/ 	.word	0x00001610


	//   ....[7]....
        /*0150*/ 	.word	0x00001630


	//   ....[8]....
        /*0154*/ 	.word	0x00001640


	//   ....[9]....
        /*0158*/ 	.word	0x00001760


	//   ....[10]....
        /*015c*/ 	.word	0x00001780


	//   ....[11]....
        /*0160*/ 	.word	0x00001790


	//   ....[12]....
        /*0164*/ 	.word	0x000018b0


	//   ....[13]....
        /*0168*/ 	.word	0x000018d0


	//   ....[14]....
        /*016c*/ 	.word	0x000018e0


	//   ....[15]....
        /*0170*/ 	.word	0x00002070


	//   ....[16]....
        /*0174*/ 	.word	0x00002100


	//   ....[17]....
        /*0178*/ 	.word	0x00002130


	//   ....[18]....
        /*017c*/ 	.word	0x00002250


	//   ....[19]....
        /*0180*/ 	.word	0x00002280


	//   ....[20]....
        /*0184*/ 	.word	0x00002290


	//   ....[21]....
        /*0188*/ 	.word	0x000023b0


	//   ....[22]....
        /*018c*/ 	.word	0x000023d0


	//   ....[23]....
        /*0190*/ 	.word	0x000023e0


	//   ....[24]....
        /*0194*/ 	.word	0x00002500


	//   ....[25]....
        /*0198*/ 	.word	0x00002520


	//   ....[26]....
        /*019c*/ 	.word	0x00002530


	//   ....[27]....
        /*01a0*/ 	.word	0x00002650


	//   ....[28]....
        /*01a4*/ 	.word	0x00002670


	//   ....[29]....
        /*01a8*/ 	.word	0x00002680


	//   ....[30]....
        /*01ac*/ 	.word	0x00004980


	//   ....[31]....
        /*01b0*/ 	.word	0x00004990


	//   ....[32]....
        /*01b4*/ 	.word	0x000049a0


	//   ....[33]....
        /*01b8*/ 	.word	0x00004af0


	//   ....[34]....
        /*01bc*/ 	.word	0x00004b20


	//   ....[35]....
        /*01c0*/ 	.word	0x00004b50


	//   ....[36]....
        /*01c4*/ 	.word	0x00004c70


	//   ....[37]....
        /*01c8*/ 	.word	0x00004c90


	//   ....[38]....
        /*01cc*/ 	.word	0x00004ca0


	//   ....[39]....
        /*01d0*/ 	.word	0x00004dc0


	//   ....[40]....
        /*01d4*/ 	.word	0x00004de0


	//   ....[41]....
        /*01d8*/ 	.word	0x00004df0


	//   ....[42]....
        /*01dc*/ 	.word	0x00004f10


	//   ....[43]....
        /*01e0*/ 	.word	0x00004f30


	//   ....[44]....
        /*01e4*/ 	.word	0x00004f40


	//----- nvinfo : EIATTR_VRC_CTA_INIT_COUNT
	.align		4
.L_308:
        /*01e8*/ 	.byte	0x02, 0x4a
	.zero		1
	.zero		1


	//----- nvinfo : EIATTR_EXIT_INSTR_OFFSETS
	.align		4
        /*01ec*/ 	.byte	0x04, 0x1c
        /*01ee*/ 	.short	(.L_310 - .L_309)


	//   ....[0]....
.L_309:
        /*01f0*/ 	.word	0x00000080


	//   ....[1]....
        /*01f4*/ 	.word	0x000000d0


	//   ....[2]....
        /*01f8*/ 	.word	0x00005660


	//   ....[3]....
        /*01fc*/ 	.word	0x00005750


	//----- nvinfo : EIATTR_MAX_THREADS
	.align		4
.L_310:
        /*0200*/ 	.byte	0x04, 0x05
        /*0202*/ 	.short	(.L_312 - .L_311)
.L_311:
        /*0204*/ 	.word	0x00000100
        /*0208*/ 	.word	0x00000001
        /*020c*/ 	.word	0x00000001


	//----- nvinfo : EIATTR_CRS_STACK_SIZE
	.align		4
.L_312:
        /*0210*/ 	.byte	0x04, 0x1e
        /*0212*/ 	.short	(.L_314 - .L_313)
.L_313:
        /*0214*/ 	.word	0x00000000


	//----- nvinfo : EIATTR_CBANK_PARAM_SIZE
	.align		4
.L_314:
        /*0218*/ 	.byte	0x03, 0x19
        /*021a*/ 	.short	0x0051


	//----- nvinfo : EIATTR_PARAM_CBANK
	.align		4
        /*021c*/ 	.byte	0x04, 0x0a
        /*021e*/ 	.short	(.L_316 - .L_315)
	.align		4
.L_315:
        /*0220*/ 	.word	index@(.nv.constant0._ZN3cub18CUB_300001_SM_10006detail6reduce28DeviceReduceSingleTileKernelINS2_10policy_hubIN4cuda3std3__45tupleIJblEEEjN6thrust24THRUST_300001_SM_1000_NS8cuda_cub9__find_if7functorIS9_EEE10Policy1000ENSB_12zip_iteratorINS8_IJNSD_26transform_input_iterator_tIbNSC_6detail35transform_pair_of_input_iterators_tIbNSB_6detail15normal_iteratorINSB_10device_ptrIfEEEENSB_17constant_iteratorIfNSB_11use_defaultESS_EENS7_8equal_toIfEEEENS7_10__not_fn_tINS7_10__identityEEEEENSB_17counting_iteratorIlSS_SS_SS_EEEEEEEPS9_jSF_S9_S9_SY_EEvT0_T1_T2_T3_T4_T6_)
        /*0224*/ 	.short	0x0380
        /*0226*/ 	.short	0x0051


	//----- nvinfo : EIATTR_SW_WAR
	.align		4
.L_316:
        /*0228*/ 	.byte	0x04, 0x36
        /*022a*/ 	.short	(.L_318 - .L_317)
.L_317:
        /*022c*/ 	.word	0x00000008
.L_318:


//--------------------- .nv.info._ZN3cub18CUB_300001_SM_10006detail6reduce28DeviceReduceSingleTileKernelINS2_10policy_hubIfyN4cuda3std3__44plusIfEEE10Policy1000EPfSC_iS9_ffNS7_10__identityEEEvT0_T1_T2_T3_T4_T6_ --------------------------
	.section	.nv.info._ZN3cub18CUB_300001_SM_10006detail6reduce28DeviceReduceSingleTileKernelINS2_10policy_hubIfyN4cuda3std3__44plusIfEEE10Policy1000EPfSC_iS9_ffNS7_10__identityEEEvT0_T1_T2_T3_T4_T6_,"",@"SHT_CUDA_INFO"
	.sectionflags	@""
	.align	4


	//----- nvinfo : EIATTR_CUDA_API_VERSION
	.align		4
        /*0000*/ 	.byte	0x04, 0x37
        /*0002*/ 	.short	(.L_320 - .L_319)
.L_319:
        /*0004*/ 	.word	0x00000082


	//----- nvinfo : EIATTR_KPARAM_INFO
	.align		4
.L_320:
        /*0008*/ 	.byte	0x04, 0x17
        /*000a*/ 	.short	(.L_322 - .L_321)
.L_321:
        /*000c*/ 	.word	0x00000000
        /*0010*/ 	.short	0x0005
        /*0012*/ 	.short	0x001c
        /*0014*/ 	.byte	0x00, 0xf0, 0x05, 0x00


	//----- nvinfo : EIATTR_KPARAM_INFO
	.align		4
.L_322:
        /*0018*/ 	.byte	0x04, 0x17
        /*001a*/ 	.short	(.L_324 - .L_323)
.L_323:
        /*001c*/ 	.word	0x00000000
        /*0020*/ 	.short	0x0004
        /*0022*/ 	.short	0x0018
        /*0024*/ 	.byte	0x00, 0xf0, 0x11, 0x00


	//----- nvinfo : EIATTR_KPARAM_INFO
	.align		4
.L_324:
        /*0028*/ 	.byte	0x04, 0x17
        /*002a*/ 	.short	(.L_326 - .L_325)
.L_325:
        /*002c*/ 	.word	0x00000000
        /*0030*/ 	.short	0x0003
        /*0032*/ 	.short	0x0014
        /*0034*/ 	.byte	0x00, 0xf0, 0x05, 0x00


	//----- nvinfo : EIATTR_KPARAM_INFO
	.align		4
.L_326:
        /*0038*/ 	.byte	0x04, 0x17
        /*003a*/ 	.short	(.L_328 - .L_327)
.L_327:
        /*003c*/ 	.word	0x00000000
        /*0040*/ 	.short	0x0002
        /*0042*/ 	.short	0x0010
        /*0044*/ 	.byte	0x00, 0xf0, 0x11, 0x00


	//----- nvinfo : EIATTR_KPARAM_INFO
	.align		4
.L_328:
        /*0048*/ 	.byte	0x04, 0x17
        /*004a*/ 	.short	(.L_330 - .L_329)
.L_329:
        /*004c*/ 	.word	0x00000000
        /*0050*/ 	.short	0x0001
        /*0052*/ 	.short	0x0008
        /*0054*/ 	.byte	0x00, 0xf5, 0x21, 0x00


	//----- nvinfo : EIATTR_KPARAM_INFO
	.align		4
.L_330:
        /*0058*/ 	.byte	0x04, 0x17
        /*005a*/ 	.short	(.L_332 - .L_331)
.L_331:
        /*005c*/ 	.word	0x00000000
        /*0060*/ 	.short	0x0000
        /*0062*/ 	.short	0x0000
        /*0064*/ 	.byte	0x00, 0xf5, 0x21, 0x00


	//----- nvinfo : EIATTR_SPARSE_MMA_MASK
	.align		4
.L_332:
        /*0068*/ 	.byte	0x03, 0x50
        /*006a*/ 	.short	0x0000


	//----- nvinfo : EIATTR_MAXREG_COUNT
	.align		4
        /*006c*/ 	.byte	0x03, 0x1b
        /*006e*/ 	.short	0x00ff


	//----- nvinfo : EIATTR_NUM_BARRIERS
	.align		4
        /*0070*/ 	.byte	0x02, 0x4c
        /*0072*/ 	.byte	0x01
	.zero		1


	//----- nvinfo : EIATTR_MERCURY_ISA_VERSION
	.align		4
        /*0074*/ 	.byte	0x03, 0x5f
        /*0076*/ 	.short	0x0101


	//----- nvinfo : EIATTR_COOP_GROUP_MASK_REGIDS
	.align		4
        /*0078*/ 	.byte	0x04, 0x29
        /*007a*/ 	.short	(.L_334 - .L_333)


	//   ....[0]....
.L_333:
        /*007c*/ 	.word	0xffffffff


	//   ....[1]....
        /*0080*/ 	.word	0xffffffff


	//   ....[2]....
        /*0084*/ 	.word	0xffffffff


	//   ....[3]....
        /*0088*/ 	.word	0xffffffff


	//   ....[4]....
        /*008c*/ 	.word	0xffffffff


	//   ....[5]....
        /*0090*/ 	.word	0xffffffff


	//   ....[6]....
        /*0094*/ 	.word	0xffffffff


	//   ....[7]....
        /*0098*/ 	.word	0xffffffff


	//   ....[8]....
        /*009c*/ 	.word	0xffffffff


	//   ....[9]....
        /*00a0*/ 	.word	0xffffffff


	//   ....[10]....
        /*00a4*/ 	.word	0xffffffff


	//   ....[11]....
        /*00a8*/ 	.word	0xffffffff


	//   ....[12]....
        /*00ac*/ 	.word	0xffffffff


	//   ....[13]....
        /*00b0*/ 	.word	0xffffffff


	//   ....[14]....
        /*00b4*/ 	.word	0xffffffff


	//   ....[15]....
        /*00b8*/ 	.word	0xffffffff


	//   ....[16]....
        /*00bc*/ 	.word	0xffffffff


	//   ....[17]....
        /*00c0*/ 	.word	0xffffffff


	//   ....[18]....
        /*00c4*/ 	.word	0xffffffff


	//   ....[19]....
        /*00c8*/ 	.word	0xffffffff


	//   ....[20]....
        /*00cc*/ 	.word	0xffffffff


	//   ....[21]....
        /*00d0*/ 	.word	0xffffffff


	//   ....[22]....
        /*00d4*/ 	.word	0xffffffff


	//   ....[23]....
        /*00d8*/ 	.word	0xffffffff


	//   ....[24]....
        /*00dc*/ 	.word	0xffffffff


	//   ....[25]....
        /*00e0*/ 	.word	0xffffffff


	//   ....[26]....
        /*00e4*/ 	.word	0xffffffff


	//   ....[27]....
        /*00e8*/ 	.word	0xffffffff


	//   ....[28]....
        /*00ec*/ 	.word	0xffffffff


	//   ....[29]....
        /*00f0*/ 	.word	0xffffffff


	//----- nvinfo : EIATTR_COOP_GROUP_INSTR_OFFSETS
	.align		4
.L_334:
        /*00f4*/ 	.byte	0x04, 0x28
        /*00f6*/ 	.short	(.L_336 - .L_335)


	//   ....[0]....
.L_335:
        /*00f8*/ 	.word	0x00000980


	//   ....[1]....
        /*00fc*/ 	.word	0x000009e0


	//   ....[2]....
        /*0100*/ 	.word	0x00000a50


	//   ....[3]....
        /*0104*/ 	.word	0x00000aa0


	//   ....[4]....
        /*0108*/ 	.word	0x00000ad0


	//   ....[5]....
        /*010c*/ 	.word	0x00000c90


	//   ....[6]....
        /*0110*/ 	.word	0x00000d20


	//   ....[7]....
        /*0114*/ 	.word	0x00000d60


	//   ....[8]....
        /*0118*/ 	.word	0x00000db0


	//   ....[9]....
        /*011c*/ 	.word	0x00000df0


	//   ....[10]....
        /*0120*/ 	.word	0x00001c00


	//   ....[11]....
        /*0124*/ 	.word	0x00001c80


	//   ....[12]....
        /*0128*/ 	.word	0x00001cd0


	//   ....[13]....
        /*012c*/ 	.word	0x00001d10


	//   ....[14]....
        /*0130*/ 	.word	0x00001d40


	//   ....[15]....
        /*0134*/ 	.word	0x00002700


	//   ....[16]....
        /*0138*/ 	.word	0x00002760


	//   ....[17]....
        /*013c*/ 	.word	0x000027d0


	//   ....[18]....
        /*0140*/ 	.word	0x00002820


	//   ....[19]....
        /*0144*/ 	.word	0x00002850


	//   ....[20]....
        /*0148*/ 	.word	0x00002a10


	//   ....[21]....
        /*014c*/ 	.word	0x00002a90


	//   ....[22]....
        /*0150*/ 	.word	0x00002ad0


	//   ....[23]....
        /*0154*/ 	.word	0x00002b10


	//   ....[24]....
        /*0158*/ 	.word	0x00002b70


	//   ....[25]....
        /*015c*/ 	.word	0x00003b00


	//   ....[26]....
        /*0160*/ 	.word	0x00003b80


	//   ....[27]....
        /*0164*/ 	.word	0x00003bd0


	//   ....[28]....
        /*0168*/ 	.word	0x00003c10


	//   ....[29]....
        /*016c*/ 	.word	0x00003c40


	//----- nvinfo : EIATTR_VRC_CTA_INIT_COUNT
	.align		4
.L_336:
        /*0170*/ 	.byte	0x02, 0x4a
	.zero		1
	.zero		1


	//----- nvinfo : EIATTR_EXIT_INSTR_OFFSETS
	.align		4
        /*0174*/ 	.byte	0x04, 0x1c
        /*0176*/ 	.short	(.L_338 - .L_337)


	//   ....[0]....
.L_337:
        /*0178*/ 	.word	0x00000080


	//   ....[1]....
        /*017c*/ 	.word	0x000000c0


	//   ....[2]....
        /*0180*/ 	.word	0x00003d90


	//   ....[3]....
        /*0184*/ 	.word	0x00003de0


	//----- nvinfo : EIATTR_MAX_THREADS
	.align		4
.L_338:
        /*0188*/ 	.byte	0x04, 0x05
        /*018a*/ 	.short	(.L_340 - .L_339)
.L_339:
        /*018c*/ 	.word	0x00000100
        /*0190*/ 	.word	0x00000001
        /*0194*/ 	.word	0x00000001


	//----- nvinfo : EIATTR_CRS_STACK_SIZE
	.align		4
.L_340:
        /*0198*/ 	.byte	0x04, 0x1e
        /*019a*/ 	.short	(.L_342 - .L_341)
.L_341:
        /*019c*/ 	.word	0x00000000


	//----- nvinfo : EIATTR_CBANK_PARAM_SIZE
	.align		4
.L_342:
        /*01a0*/ 	.byte	0x03, 0x19
        /*01a2*/ 	.short	0x001d


	//----- nvinfo : EIATTR_PARAM_CBANK
	.align		4
        /*01a4*/ 	.byte	0x04, 0x0a
        /*01a6*/ 	.short	(.L_344 - .L_343)
	.align		4
.L_343:
        /*01a8*/ 	.word	index@(.nv.constant0._ZN3cub18CUB_300001_SM_10006detail6reduce28DeviceReduceSingleTileKernelINS2_10policy_hubIfyN4cuda3std3__44plusIfEEE10Policy1000EPfSC_iS9_ffNS7_10__identityEEEvT0_T1_T2_T3_T4_T6_)
        /*01ac*/ 	.short	0x0380
        /*01ae*/ 	.short	0x001d


	//----- nvinfo : EIATTR_SW_WAR
	.align		4
.L_344:
        /*01b0*/ 	.byte	0x04, 0x36
        /*01b2*/ 	.short	(.L_346 - .L_345)
.L_345:
        /*01b4*/ 	.word	0x00000008
.L_346:


//--------------------- .nv.info._ZN3cub18CUB_300001_SM_10006detail6reduce18DeviceReduceKernelINS2_10policy_hubIfyN4cuda3std3__44plusIfEEE10Policy1000EN6thrust24THRUST_300001_SM_1000_NS18transform_iteratorINSD_12zip_functionINS7_10multipliesIfEEEENSD_12zip_iteratorINS7_5tupleIJNSD_6detail15normal_iteratorINSD_10device_ptrIfEEEESP_EEEEENSD_11use_defaultESS_EEyS9_fNS7_10__identityEEEvT0_PT3_T1_NS0_13GridEvenShareISY_EET2_T4_ --------------------------
	.section	.nv.info._ZN3cub18CUB_300001_SM_10006detail6reduce18DeviceReduceKernelINS2_10policy_hubIfyN4cuda3std3__44plusIfEEE10Policy1000EN6thrust24THRUST_300001_SM_1000_NS18transform_iteratorINSD_12zip_functionINS7_10multipliesIfEEEENSD_12zip_iteratorINS7_5tupleIJNSD_6detail15normal_iteratorINSD_10device_ptrIfEEEESP_EEEEENSD_11use_defaultESS_EEyS9_fNS7_10__identityEEEvT0_PT3_T1_NS0_13GridEvenShareISY_EET2_T4_,"",@"SHT_CUDA_INFO"
	.sectionflags	@""
	.align	4


	//----- nvinfo : EIATTR_CUDA_API_VERSION
	.align		4
        /*0000*/ 	.byte	0x04, 0x37
        /*0002*/ 	.short	(.L_348 - .L_347)
.L_347:
        /*0004*/ 	.word	0x00000082


	//----- nvinfo : EIATTR_KPARAM_INFO
	.align		4
.L_348:
        /*0008*/ 	.byte	0x04, 0x17
        /*000a*/ 	.short	(.L_350 - .L_349)
.L_349:
        /*000c*/ 	.word	0x00000000
        /*0010*/ 	.short	0x0005
        /*0012*/ 	.short	0x0071
        /*0014*/ 	.byte	0x00, 0xf0, 0x05, 0x00


	//----- nvinfo : EIATTR_KPARAM_INFO
	.align		4
.L_350:
        /*0018*/ 	.byte	0x04, 0x17
        /*001a*/ 	.short	(.L_352 - .L_351)
.L_351:
        /*001c*/ 	.word	0x00000000
        /*0020*/ 	.short	0x0004
        /*0022*/ 	.short	0x0070
        /*0024*/ 	.byte	0x00, 0xf0, 0x05, 0x00


	//----- nvinfo : EIATTR_KPARAM_INFO
	.align		4
.L_352:
        /*0028*/ 	.byte	0x04, 0x17
        /*002a*/ 	.short	(.L_354 - .L_353)
.L_353:
        /*002c*/ 	.word	0x00000000
        /*0030*/ 	.short	0x0003
        /*0032*/ 	.short	0x0028
        /*0034*/ 	.byte	0x00, 0xf0, 0x21, 0x01


	//----- nvinfo : EIATTR_KPARAM_INFO
	.align		4
.L_354:
        /*0038*/ 	.byte	0x04, 0x17
        /*003a*/ 	.short	(.L_356 - .L_355)
.L_355:
        /*003c*/ 	.word	0x00000000
        /*0040*/ 	.short	0x0002
        /*0042*/ 	.short	0x0020
        /*0044*/ 	.byte	0x00, 0xf0, 0x21, 0x00


	//----- nvinfo : EIATTR_KPARAM_INFO
	.align		4
.L_356:
        /*0048*/ 	.byte	0x04, 0x17
        /*004a*/ 	.short	(.L_358 - .L_357)
.L_357:
        /*004c*/ 	.word	0x00000000
        /*0050*/ 	.short	0x0001
        /*0052*/ 	.short	0x0018
        /*0054*/ 	.byte	0x00, 0xf5, 0x21, 0x00


	//----- nvinfo : EIATTR_KPARAM_INFO
	.align		4
.L_358:
        /*0058*/ 	.byte	0x04, 0x17
        /*005a*/ 	.short	(.L_360 - .L_359)
.L_359:
        /*005c*/ 	.word	0x00000000
        /*0060*/ 	.short	0x0000
        /*0062*/ 	.short	0x0000
        /*0064*/ 	.byte	0x00, 0xf0, 0x61, 0x00


	//----- nvinfo : EIATTR_SPARSE_MMA_MASK
	.align		4
.L_360:
        /*0068*/ 	.byte	0x03, 0x50
        /*006a*/ 	.short	0x0000


	//----- nvinfo : EIATTR_MAXREG_COUNT
	.align		4
        /*006c*/ 	.byte	0x03, 0x1b
        /*006e*/ 	.short	0x00ff


	//----- nvinfo : EIATTR_NUM_BARRIERS
	.align		4
        /*0070*/ 	.byte	0x02, 0x4c
        /*0072*/ 	.byte	0x01
	.zero		1


	//----- nvinfo : EIATTR_MERCURY_ISA_VERSION
	.align		4
        /*0074*/ 	.byte	0x03, 0x5f
        /*0076*/ 	.short	0x0101


	//----- nvinfo : EIATTR_COOP_GROUP_MASK_REGIDS
	.align		4
        /*0078*/ 	.byte	0x04, 0x29
        /*007a*/ 	.short	(.L_362 - .L_361)


	//   ....[0]....
.L_361:
        /*007c*/ 	.word	0xffffffff


	//   ....[1]....
        /*0080*/ 	.word	0xffffffff


	//   ....[2]....
        /*0084*/ 	.word	0xffffffff


	//   ....[3]....
        /*0088*/ 	.word	0xffffffff


	//   ....[4]....
        /*008c*/ 	.word	0xffffffff


	//   ....[5]....
        /*0090*/ 	.word	0xffffffff


	//   ....[6]....
        /*0094*/ 	.word	0xffffffff


	//   ....[7]....
        /*0098*/ 	.word	0xffffffff


	//   ....[8]....
        /*009c*/ 	.word	0xffffffff


	//   ....[9]....
        /*00a0*/ 	.word	0xffffffff


	//   ....[10]....
        /*00a4*/ 	.word	0xffffffff


	//   ....[11]....
        /*00a8*/ 	.word	0xffffffff


	//   ....[12]....
        /*00ac*/ 	.word	0xffffffff


	//   ....[13]....
        /*00b0*/ 	.word	0xffffffff


	//   ....[14]....
        /*00b4*/ 	.word	0xffffffff


	//----- nvinfo : EIATTR_COOP_GROUP_INSTR_OFFSETS
	.align		4
.L_362:
        /*00b8*/ 	.byte	0x04, 0x28
        /*00ba*/ 	.short	(.L_364 - .L_363)


	//   ....[0]....
.L_363:
        /*00bc*/ 	.word	0x00000cc0


	//   ....[1]....
        /*00c0*/ 	.word	0x00000d20


	//   ....[2]....
        /*00c4*/ 	.word	0x00000d90


	//   ....[3]....
        /*00c8*/ 	.word	0x00000de0


	//   ....[4]....
        /*00cc*/ 	.word	0x00000e10


	//   ....[5]....
        /*00d0*/ 	.word	0x00000fd0


	//   ....[6]....
        /*00d4*/ 	.word	0x00001060


	//   ....[7]....
        /*00d8*/ 	.word	0x000010b0


	//   ....[8]....
        /*00dc*/ 	.word	0x000010f0


	//   ....[9]....
        /*00e0*/ 	.word	0x00001130


	//   ....[10]....
        /*00e4*/ 	.word	0x00002a80


	//   ....[11]....
        /*00e8*/ 	.word	0x00002b00


	//   ....[12]....
        /*00ec*/ 	.word	0x00002b50


	//   ....[13]....
        /*00f0*/ 	.word	0x00002b90


	//   ....[14]....
        /*00f4*/ 	.word	0x00002bc0


	//----- nvinfo : EIATTR_VRC_CTA_INIT_COUNT
	.align		4
.L_364:
        /*00f8*/ 	.byte	0x02, 0x4a
	.zero		1
	.zero		1


	//----- nvinfo : EIATTR_EXIT_INSTR_OFFSETS
	.align		4
        /*00fc*/ 	.byte	0x04, 0x1c
        /*00fe*/ 	.short	(.L_366 - .L_365)


	//   ....[0]....
.L_365:
        /*0100*/ 	.word	0x00002d10


	//   ....[1]....
        /*0104*/ 	.word	0x00002d70


	//----- nvinfo : EIATTR_MAX_THREADS
	.align		4
.L_366:
        /*0108*/ 	.byte	0x04, 0x05
        /*010a*/ 	.short	(.L_368 - .L_367)
.L_367:
        /*010c*/ 	.word	0x00000100
        /*0110*/ 	.word	0x00000001
        /*0114*/ 	.word	0x00000001


	//----- nvinfo : EIATTR_CRS_STACK_SIZE
	.align		4
.L_368:
        /*0118*/ 	.byte	0x04, 0x1e
        /*011a*/ 	.short	(.L_370 - .L_369)
.L_369:
        /*011c*/ 	.word	0x00000000


	//----- nvinfo : EIATTR_CBANK_PARAM_SIZE
	.align		4
.L_370:
        /*0120*/ 	.byte	0x03, 0x19
        /*0122*/ 	.short	0x0072


	//----- nvinfo : EIATTR_PARAM_CBANK
	.align		4
        /*0124*/ 	.byte	0x04, 0x0a
        /*0126*/ 	.short	(.L_372 - .L_371)
	.align		4
.L_371:
        /*0128*/ 	.word	index@(.nv.constant0._ZN3cub18CUB_300001_SM_10006detail6reduce18DeviceReduceKernelINS2_10policy_hubIfyN4cuda3std3__44plusIfEEE10Policy1000EN6thrust24THRUST_300001_SM_1000_NS18transform_iteratorINSD_12zip_functionINS7_10multipliesIfEEEENSD_12zip_iteratorINS7_5tupleIJNSD_6detail15normal_iteratorINSD_10device_ptrIfEEEESP_EEEEENSD_11use_defaultESS_EEyS9_fNS7_10__identityEEEvT0_PT3_T1_NS0_13GridEvenShareISY_EET2_T4_)
        /*012c*/ 	.short	0x0380
        /*012e*/ 	.short	0x0072


	//----- nvinfo : EIATTR_SW_WAR
	.align		4
.L_372:
        /*0130*/ 	.byte	0x04, 0x36
        /*0132*/ 	.short	(.L_374 - .L_373)
.L_373:
        /*0134*/ 	.word	0x00000008
.L_374:


//--------------------- .nv.info._ZN3cub18CUB_300001_SM_10006detail6reduce28DeviceReduceSingleTileKernelINS2_10policy_hubIfyN4cuda3std3__44plusIfEEE10Policy1000EN6thrust24THRUST_300001_SM_1000_NS18transform_iteratorINSD_12zip_functionINS7_10multipliesIfEEEENSD_12zip_iteratorINS7_5tupleIJNSD_6detail15normal_iteratorINSD_10device_ptrIfEEEESP_EEEEENSD_11use_defaultESS_EEPfyS9_ffNS7_10__identityEEEvT0_T1_T2_T3_T4_T6_ --------------------------
	.section	.nv.info._ZN3cub18CUB_300001_SM_10006detail6reduce28DeviceReduceSingleTileKernelINS2_10policy_hubIfyN4cuda3std3__44plusIfEEE10Policy1000EN6thrust24THRUST_300001_SM_1000_NS18transform_iteratorINSD_12zip_functionINS7_10multipliesIfEEEENSD_12zip_iteratorINS7_5tupleIJNSD_6detail15normal_iteratorINSD_10device_ptrIfEEEESP_EEEEENSD_11use_defaultESS_EEPfyS9_ffNS7_10__identityEEEvT0_T1_T2_T3_T4_T6_,"",@"SHT_CUDA_INFO"
	.sectionflags	@""
	.align	4


	//----- nvinfo : EIATTR_CUDA_API_VERSION
	.align		4
        /*0000*/ 	.byte	0x04, 0x37
        /*0002*/ 	.short	(.L_376 - .L_375)
.L_375:
        /*0004*/ 	.word	0x00000082


	//----- nvinfo : EIATTR_KPARAM_INFO
	.align		4
.L_376:
        /*0008*/ 	.byte	0x04, 0x17
        /*000a*/ 	.short	(.L_378 - .L_377)
.L_377:
        /*000c*/ 	.word	0x00000000
        /*0010*/ 	.short	0x0005
        /*0012*/ 	.short	0x0030
        /*0014*/ 	.byte	0x00, 0xf0, 0x05, 0x00


	//----- nvinfo : EIATTR_KPARAM_INFO
	.align		4
.L_378:
        /*0018*/ 	.byte	0x04, 0x17
        /*001a*/ 	.short	(.L_380 - .L_379)
.L_379:
        /*001c*/ 	.word	0x00000000
        /*0020*/ 	.short	0x0004
        /*0022*/ 	.short	0x002c
        /*0024*/ 	.byte	0x00, 0xf0, 0x11, 0x00


	//----- nvinfo : EIATTR_KPARAM_INFO
	.align		4
.L_380:
        /*0028*/ 	.byte	0x04, 0x17
        /*002a*/ 	.short	(.L_382 - .L_381)
.L_381:
        /*002c*/ 	.word	0x00000000
        /*0030*/ 	.short	0x0003
        /*0032*/ 	.short	0x0028
        /*0034*/ 	.byte	0x00, 0xf0, 0x05, 0x00


	//----- nvinfo : EIATTR_KPARAM_INFO
	.align		4
.L_382:
        /*0038*/ 	.byte	0x04, 0x17
        /*003a*/ 	.short	(.L_384 - .L_383)
.L_383:
        /*003c*/ 	.word	0x00000000
        /*0040*/ 	.short	0x0002
        /*0042*/ 	.short	0x0020
        /*0044*/ 	.byte	0x00, 0xf0, 0x21, 0x00


	//----- nvinfo : EIATTR_KPARAM_INFO
	.align		4
.L_384:
        /*0048*/ 	.byte	0x04, 0x17
        /*004a*/ 	.short	(.L_386 - .L_385)
.L_385:
        /*004c*/ 	.word	0x00000000
        /*0050*/ 	.short	0x0001
        /*0052*/ 	.short	0x0018
        /*0054*/ 	.byte	0x00, 0xf5, 0x21, 0x00


	//----- nvinfo : EIATTR_KPARAM_INFO
	.align		4
.L_386:
        /*0058*/ 	.byte	0x04, 0x17
        /*005a*/ 	.short	(.L_388 - .L_387)
.L_387:
        /*005c*/ 	.word	0x00000000
        /*0060*/ 	.short	0x0000
        /*0062*/ 	.short	0x0000
        /*0064*/ 	.byte	0x00, 0xf0, 0x61, 0x00


	//----- nvinfo : EIATTR_SPARSE_MMA_MASK
	.align		4
.L_388:
        /*0068*/ 	.byte	0x03, 0x50
        /*006a*/ 	.short	0x0000


	//----- nvinfo : EIATTR_MAXREG_COUNT
	.align		4
        /*006c*/ 	.byte	0x03, 0x1b
        /*006e*/ 	.short	0x00ff


	//----- nvinfo : EIATTR_NUM_BARRIERS
	.align		4
        /*0070*/ 	.byte	0x02, 0x4c
        /*0072*/ 	.byte	0x01
	.zero		1


	//----- nvinfo : EIATTR_MERCURY_ISA_VERSION
	.align		4
        /*0074*/ 	.byte	0x03, 0x5f
        /*0076*/ 	.short	0x0101


	//----- nvinfo : EIATTR_COOP_GROUP_MASK_REGIDS
	.align		4
        /*0078*/ 	.byte	0x04, 0x29
        /*007a*/ 	.short	(.L_390 - .L_389)


	//   ....[0]....
.L_389:
        /*007c*/ 	.word	0xffffffff


	//   ....[1]....
        /*0080*/ 	.word	0xffffffff


	//   ....[2]....
        /*0084*/ 	.word	0xffffffff


	//   ....[3]....
        /*0088*/ 	.word	0xffffffff


	//   ....[4]....
        /*008c*/ 	.word	0xffffffff


	//   ....[5]....
        /*0090*/ 	.word	0xffffffff


	//   ....[6]....
        /*0094*/ 	.word	0xffffffff


	//   ....[7]....
        /*0098*/ 	.word	0xffffffff


	//   ....[8]....
        /*009c*/ 	.word	0xffffffff


	//   ....[9]....
        /*00a0*/ 	.word	0xffffffff


	//   ....[10]....
        /*00a4*/ 	.word	0xffffffff


	//   ....[11]....
        /*00a8*/ 	.word	0xffffffff


	//   ....[12]....
        /*00ac*/ 	.word	0xffffffff


	//   ....[13]....
        /*00b0*/ 	.word	0xffffffff


	//   ....[14]....
        /*00b4*/ 	.word	0xffffffff


	//----- nvinfo : EIATTR_COOP_GROUP_INSTR_OFFSETS
	.align		4
.L_390:
        /*00b8*/ 	.byte	0x04, 0x28
        /*00ba*/ 	.short	(.L_392 - .L_391)


	//   ....[0]....
.L_391:
        /*00bc*/ 	.word	0x00000c00


	//   ....[1]....
        /*00c0*/ 	.word	0x00000c60


	//   ....[2]....
        /*00c4*/ 	.word	0x00000cd0


	//   ....[3]....
        /*00c8*/ 	.word	0x00000d20


	//   ....[4]....
        /*00cc*/ 	.word	0x00000d50


	//   ....[5]....
        /*00d0*/ 	.word	0x00000f10


	//   ....[6]....
        /*00d4*/ 	.word	0x00000fa0


	//   ....[7]....
        /*00d8*/ 	.word	0x00000ff0


	//   ....[8]....
        /*00dc*/ 	.word	0x00001030


	//   ....[9]....
        /*00e0*/ 	.word	0x00001070


	//   ....[10]....
        /*00e4*/ 	.word	0x00002700


	//   ....[11]....
        /*00e8*/ 	.word	0x00002780


	//   ....[12]....
        /*00ec*/ 	.word	0x000027d0


	//   ....[13]....
        /*00f0*/ 	.word	0x00002810


	//   ....[14]....
        /*00f4*/ 	.word	0x00002840


	//----- nvinfo : EIATTR_VRC_CTA_INIT_COUNT
	.align		4
.L_392:
        /*00f8*/ 	.byte	0x02, 0x4a
	.zero		1
	.zero		1


	//----- nvinfo : EIATTR_EXIT_INSTR_OFFSETS
	.align		4
        /*00fc*/ 	.byte	0x04, 0x1c
        /*00fe*/ 	.short	(.L_394 - .L_393)


	//   ....[0]....
.L_393:
        /*0100*/ 	.word	0x000000a0


	//   ....[1]....
        /*0104*/ 	.word	0x000000e0


	//   ....[2]....
        /*0108*/ 	.word	0x00002980


	//   ....[3]....
        /*010c*/ 	.word	0x000029d0


	//----- nvinfo : EIATTR_MAX_THREADS
	.align		4
.L_394:
        /*0110*/ 	.byte	0x04, 0x05
        /*0112*/ 	.short	(.L_396 - .L_395)
.L_395:
        /*0114*/ 	.word	0x00000100
        /*0118*/ 	.word	0x00000001
        /*011c*/ 	.word	0x00000001


	//----- nvinfo : EIATTR_CRS_STACK_SIZE
	.align		4
.L_396:
        /*0120*/ 	.byte	0x04, 0x1e
        /*0122*/ 	.short	(.L_398 - .L_397)
.L_397:
        /*0124*/ 	.word	0x00000000


	//----- nvinfo : EIATTR_CBANK_PARAM_SIZE
	.align		4
.L_398:
        /*0128*/ 	.byte	0x03, 0x19
        /*012a*/ 	.short	0x0031


	//----- nvinfo : EIATTR_PARAM_CBANK
	.align		4
        /*012c*/ 	.byte	0x04, 0x0a
        /*012e*/ 	.short	(.L_400 - .L_399)
	.align		4
.L_399:
        /*0130*/ 	.word	index@(.nv.constant0._ZN3cub18CUB_300001_SM_10006detail6reduce28DeviceReduceSingleTileKernelINS2_10policy_hubIfyN4cuda3std3__44plusIfEEE10Policy1000EN6thrust24THRUST_300001_SM_1000_NS18transform_iteratorINSD_12zip_functionINS7_10multipliesIfEEEENSD_12zip_iteratorINS7_5tupleIJNSD_6detail15normal_iteratorINSD_10device_ptrIfEEEESP_EEEEENSD_11use_defaultESS_EEPfyS9_ffNS7_10__identityEEEvT0_T1_T2_T3_T4_T6_)
        /*0134*/ 	.short	0x0380
        /*0136*/ 	.short	0x0031


	//----- nvinfo : EIATTR_SW_WAR
	.align		4
.L_400:
        /*0138*/ 	.byte	0x04, 0x36
        /*013a*/ 	.short	(.L_402 - .L_401)
.L_401:
        /*013c*/ 	.word	0x00000008
.L_402:


//--------------------- .nv.info._ZN3cub18CUB_300001_SM_10006detail6reduce28DeviceReduceSingleTileKernelINS2_10policy_hubIfjN4cuda3std3__44plusIfEEE10Policy1000EPfSC_iS9_ffNS7_10__identityEEEvT0_T1_T2_T3_T4_T6_ --------------------------
	.section	.nv.info._ZN3cub18CUB_300001_SM_10006detail6reduce28DeviceReduceSingleTileKernelINS2_10policy_hubIfjN4cuda3std3__44plusIfEEE10Policy1000EPfSC_iS9_ffNS7_10__identityEEEvT0_T1_T2_T3_T4_T6_,"",@"SHT_CUDA_INFO"
	.sectionflags	@""
	.align	4


	//----- nvinfo : EIATTR_CUDA_API_VERSION
	.align		4
        /*0000*/ 	.byte	0x04, 0x37
        /*0002*/ 	.short	(.L_404 - .L_403)
.L_403:
        /*0004*/ 	.word	0x00000082


	//----- nvinfo : EIATTR_KPARAM_INFO
	.align		4
.L_404:
        /*0008*/ 	.byte	0x04, 0x17
        /*000a*/ 	.short	(.L_406 - .L_405)
.L_405:
        /*000c*/ 	.word	0x00000000
        /*0010*/ 	.short	0x0005
        /*0012*/ 	.short	0x001c
        /*0014*/ 	.byte	0x00, 0xf0, 0x05, 0x00


	//----- nvinfo : EIATTR_KPARAM_INFO
	.align		4
.L_406:
        /*0018*/ 	.byte	0x04, 0x17
        /*001a*/ 	.short	(.L_408 - .L_407)
.L_407:
        /*001c*/ 	.word	0x00000000
        /*0020*/ 	.short	0x0004
        /*0022*/ 	.short	0x0018
        /*0024*/ 	.byte	0x00, 0xf0, 0x11, 0x00


	//----- nvinfo : EIATTR_KPARAM_INFO
	.align		4
.L_408:
        /*0028*/ 	.byte	0x04, 0x17
        /*002a*/ 	.short	(.L_410 - .L_409)
.L_409:
        /*002c*/ 	.word	0x00000000
        /*0030*/ 	.short	0x0003
        /*0032*/ 	.short	0x0014
        /*0034*/ 	.byte	0x00, 0xf0, 0x05, 0x00


	//----- nvinfo : EIATTR_KPARAM_INFO
	.align		4
.L_410:
        /*0038*/ 	.byte	0x04, 0x17
        /*003a*/ 	.short	(.L_412 - .L_411)
.L_411:
        /*003c*/ 	.word	0x00000000
        /*0040*/ 	.short	0x0002
        /*0042*/ 	.short	0x0010
        /*0044*/ 	.byte	0x00, 0xf0, 0x11, 0x00


	//----- nvinfo : EIATTR_KPARAM_INFO
	.align		4
.L_412:
        /*0048*/ 	.byte	0x04, 0x17
        /*004a*/ 	.short	(.L_414 - .L_413)
.L_413:
        /*004c*/ 	.word	0x00000000
        /*0050*/ 	.short	0x0001
        /*0052*/ 	.short	0x0008
        /*0054*/ 	.byte	0x00, 0xf5, 0x21, 0x00


	//----- nvinfo : EIATTR_KPARAM_INFO
	.align		4
.L_414:
        /*0058*/ 	.byte	0x04, 0x17
        /*005a*/ 	.short	(.L_416 - .L_415)
.L_415:
        /*005c*/ 	.word	0x00000000
        /*0060*/ 	.short	0x0000
        /*0062*/ 	.short	0x0000
        /*0064*/ 	.byte	0x00, 0xf5, 0x21, 0x00


	//----- nvinfo : EIATTR_SPARSE_MMA_MASK
	.align		4
.L_416:
        /*0068*/ 	.byte	0x03, 0x50
        /*006a*/ 	.short	0x0000


	//----- nvinfo : EIATTR_MAXREG_COUNT
	.align		4
        /*006c*/ 	.byte	0x03, 0x1b
        /*006e*/ 	.short	0x0080


	//----- nvinfo : EIATTR_NUM_BARRIERS
	.align		4
        /*0070*/ 	.byte	0x02, 0x4c
        /*0072*/ 	.byte	0x01
	.zero		1


	//----- nvinfo : EIATTR_MERCURY_ISA_VERSION
	.align		4
        /*0074*/ 	.byte	0x03, 0x5f
        /*0076*/ 	.short	0x0101


	//----- nvinfo : EIATTR_UNUSED_LOAD_BYTE_OFFSET
	.align		4
        /*0078*/ 	.byte	0x04, 0x44
        /*007a*/ 	.short	(.L_418 - .L_417)


	//   ....[0]....
.L_417:
        /*007c*/ 	.word	0x00000b70
        /*0080*/ 	.word	0x0000fff0


	//   ....[1]....
        /*0084*/ 	.word	0x00000f80
        /*0088*/ 	.word	0x0000fff0


	//   ....[2]....
        /*008c*/ 	.word	0x00002010
        /*0090*/ 	.word	0x0000fff0


	//   ....[3]....
        /*0094*/ 	.word	0x00002bb0
        /*0098*/ 	.word	0x0000fff0


	//   ....[4]....
        /*009c*/ 	.word	0x00002fc0
        /*00a0*/ 	.word	0x0000fff0


	//   ....[5]....
        /*00a4*/ 	.word	0x00004140
        /*00a8*/ 	.word	0x0000fff0


	//----- nvinfo : EIATTR_COOP_GROUP_MASK_REGIDS
	.align		4
.L_418:
        /*00ac*/ 	.byte	0x04, 0x29
        /*00ae*/ 	.short	(.L_420 - .L_419)


	//   ....[0]....
.L_419:
        /*00b0*/ 	.word	0xffffffff


	//   ....[1]....
        /*00b4*/ 	.word	0xffffffff


	//   ....[2]....
        /*00b8*/ 	.word	0xffffffff


	//   ....[3]....
        /*00bc*/ 	.word	0xffffffff


	//   ....[4]....
        /*00c0*/ 	.word	0xffffffff


	//   ....[5]....
        /*00c4*/ 	.word	0xffffffff


	//   ....[6]....
        /*00c8*/ 	.word	0xffffffff


	//   ....[7]....
        /*00cc*/ 	.word	0xffffffff


	//   ....[8]....
        /*00d0*/ 	.word	0xffffffff


	//   ....[9]....
        /*00d4*/ 	.word	0xffffffff


	//   ....[10]....
        /*00d8*/ 	.word	0xffffffff


	//   ....[11]....
        /*00dc*/ 	.word	0xffffffff


	//   ....[12]....
        /*00e0*/ 	.word	0xffffffff


	//   ....[13]....
        /*00e4*/ 	.word	0xffffffff


	//   ....[14]....
        /*00e8*/ 	.word	0xffffffff


	//   ....[15]....
        /*00ec*/ 	.word	0xffffffff


	//   ....[16]....
        /*00f0*/ 	.word	0xffffffff


	//   ....[17]....
        /*00f4*/ 	.word	0xffffffff


	//   ....[18]....
        /*00f8*/ 	.word	0xffffffff


	//   ....[19]....
        /*00fc*/ 	.word	0xffffffff


	//   ....[20]....
        /*0100*/ 	.word	0xffffffff


	//   ....[21]....
        /*0104*/ 	.word	0xffffffff


	//   ....[22]....
        /*0108*/ 	.word	0xffffffff


	//   ....[23]....
        /*010c*/ 	.word	0xffffffff


	//   ....[24]....
        /*0110*/ 	.word	0xffffffff


	//   ....[25]....
        /*0114*/ 	.word	0xffffffff


	//   ....[26]....
        /*0118*/ 	.word	0xffffffff


	//   ....[27]....
        /*011c*/ 	.word	0xffffffff


	//   ....[28]....
        /*0120*/ 	.word	0xffffffff


	//   ....[29]....
        /*0124*/ 	.word	0xffffffff


	//----- nvinfo : EIATTR_COOP_GROUP_INSTR_OFFSETS
	.align		4
.L_420:
        /*0128*/ 	.byte	0x04, 0x28
        /*012a*/ 	.short	(.L_422 - .L_421)


	//   ....[0]....
.L_421:
        /*012c*/ 	.word	0x00000980


	//   ....[1]....
        /*0130*/ 	.word	0x000009e0


	//   ....[2]....
        /*0134*/ 	.word	0x00000a50


	//   ....[3]....
        /*0138*/ 	.word	0x00000aa0


	//   ....[4]....
        /*013c*/ 	.word	0x00000ad0


	//   ....[5]....
        /*0140*/ 	.word	0x00000d20


	//   ....[6]....
        /*0144*/ 	.word	0x00000db0


	//   ....[7]....
        /*0148*/ 	.word	0x00000df0


	//   ....[8]....
        /*014c*/ 	.word	0x00000e40


	//   ....[9]....
        /*0150*/ 	.word	0x00000e80


	//   ....[10]....
        /*0154*/ 	.word	0x00001e30


	//   ....[11]....
        /*0158*/ 	.word	0x00001eb0


	//   ....[12]....
        /*015c*/ 	.word	0x00001f00


	//   ....[13]....
        /*0160*/ 	.word	0x00001f40


	//   ....[14]....
        /*0164*/ 	.word	0x00001f70


	//   ....[15]....
        /*0168*/ 	.word	0x000029c0


	//   ....[16]....
        /*016c*/ 	.word	0x00002a20


	//   ....[17]....
        /*0170*/ 	.word	0x00002a90


	//   ....[18]....
        /*0174*/ 	.word	0x00002ae0


	//   ....[19]....
        /*0178*/ 	.word	0x00002b10


	//   ....[20]....
        /*017c*/ 	.word	0x00002d60


	//   ....[21]....
        /*0180*/ 	.word	0x00002de0


	//   ....[22]....
        /*0184*/ 	.word	0x00002e20


	//   ....[23]....
        /*0188*/ 	.word	0x00002e60


	//   ....[24]....
        /*018c*/ 	.word	0x00002ec0


	//   ....[25]....
        /*0190*/ 	.word	0x00003f60


	//   ....[26]....
        /*0194*/ 	.word	0x00003fe0


	//   ....[27]....
        /*0198*/ 	.word	0x00004030


	//   ....[28]....
        /*019c*/ 	.word	0x00004070


	//   ....[29]....
        /*01a0*/ 	.word	0x000040a0


	//----- nvinfo : EIATTR_VRC_CTA_INIT_COUNT
	.align		4
.L_422:
        /*01a4*/ 	.byte	0x02, 0x4a
	.zero		1
	.zero		1


	//----- nvinfo : EIATTR_EXIT_INSTR_OFFSETS
	.align		4
        /*01a8*/ 	.byte	0x04, 0x1c
        /*01aa*/ 	.short	(.L_424 - .L_423)


	//   ....[0]....
.L_423:
        /*01ac*/ 	.word	0x00000080


	//   ....[1]....
        /*01b0*/ 	.word	0x000000c0


	//   ....[2]....
        /*01b4*/ 	.word	0x00004280


	//   ....[3]....
        /*01b8*/ 	.word	0x000042d0


	//----- nvinfo : EIATTR_MAX_THREADS
	.align		4
.L_424:
        /*01bc*/ 	.byte	0x04, 0x05
        /*01be*/ 	.short	(.L_426 - .L_425)
.L_425:
        /*01c0*/ 	.word	0x00000200
        /*01c4*/ 	.word	0x00000001
        /*01c8*/ 	.word	0x00000001


	//----- nvinfo : EIATTR_CRS_STACK_SIZE
	.align		4
.L_426:
        /*01cc*/ 	.byte	0x04, 0x1e
        /*01ce*/ 	.short	(.L_428 - .L_427)
.L_427:
        /*01d0*/ 	.word	0x00000000


	//----- nvinfo : EIATTR_CBANK_PARAM_SIZE
	.align		4
.L_428:
        /*01d4*/ 	.byte	0x03, 0x19
        /*01d6*/ 	.short	0x001d


	//----- nvinfo : EIATTR_PARAM_CBANK
	.align		4
        /*01d8*/ 	.byte	0x04, 0x0a
        /*01da*/ 	.short	(.L_430 - .L_429)
	.align		4
.L_429:
        /*01dc*/ 	.word	index@(.nv.constant0._ZN3cub18CUB_300001_SM_10006detail6reduce28DeviceReduceSingleTileKernelINS2_10policy_hubIfjN4cuda3std3__44plusIfEEE10Policy1000EPfSC_iS9_ffNS7_10__identityEEEvT0_T1_T2_T3_T4_T6_)
        /*01e0*/ 	.short	0x0380
        /*01e2*/ 	.short	0x001d


	//----- nvinfo : EIATTR_SW_WAR
	.align		4
.L_430:
        /*01e4*/ 	.byte	0x04, 0x36
        /*01e6*/ 	.short	(.L_432 - .L_431)
.L_431:
        /*01e8*/ 	.word	0x00000008
.L_432:


//--------------------- .nv.info._ZN3cub18CUB_300001_SM_10006detail6reduce18DeviceReduceKernelINS2_10policy_hubIfjN4cuda3std3__44plusIfEEE10Policy1000EN6thrust24THRUST_300001_SM_1000_NS18transform_iteratorINSD_12zip_functionINS7_10multipliesIfEEEENSD_12zip_iteratorINS7_5tupleIJNSD_6detail15normal_iteratorINSD_10device_ptrIfEEEESP_EEEEENSD_11use_defaultESS_EEjS9_fNS7_10__identityEEEvT0_PT3_T1_NS0_13GridEvenShareISY_EET2_T4_ --------------------------
	.section	.nv.info._ZN3cub18CUB_300001_SM_10006detail6reduce18DeviceReduceKernelINS2_10policy_hubIfjN4cuda3std3__44plusIfEEE10Policy1000EN6thrust24THRUST_300001_SM_1000_NS18transform_iteratorINSD_12zip_functionINS7_10multipliesIfEEEENSD_12zip_iteratorINS7_5tupleIJNSD_6detail15normal_iteratorINSD_10device_ptrIfEEEESP_EEEEENSD_11use_defaultESS_EEjS9_fNS7_10__identityEEEvT0_PT3_T1_NS0_13GridEvenShareISY_EET2_T4_,"",@"SHT_CUDA_INFO"
	.sectionflags	@""
	.align	4


	//----- nvinfo : EIATTR_CUDA_API_VERSION
	.align		4
        /*0000*/ 	.byte	0x04, 0x37
        /*0002*/ 	.short	(.L_434 - .L_433)
.L_433:
        /*0004*/ 	.word	0x00000082


	//----- nvinfo : EIATTR_KPARAM_INFO
	.align		4
.L_434:
        /*0008*/ 	.byte	0x04, 0x17
        /*000a*/ 	.short	(.L_436 - .L_435)
.L_435:
        /*000c*/ 	.word	0x00000000
        /*0010*/ 	.short	0x0005
        /*0012*/ 	.short	0x004d
        /*0014*/ 	.byte	0x00, 0xf0, 0x05, 0x00


	//----- nvinfo : EIATTR_KPARAM_INFO
	.align		4
.L_436:
        /*0018*/ 	.byte	0x04, 0x17
        /*001a*/ 	.short	(.L_438 - .L_437)
.L_437:
        /*001c*/ 	.word	0x00000000
        /*0020*/ 	.short	0x0004
        /*0022*/ 	.short	0x004c
        /*0024*/ 	.byte	0x00, 0xf0, 0x05, 0x00


	//----- nvinfo : EIATTR_KPARAM_INFO
	.align		4
.L_438:
        /*0028*/ 	.byte	0x04, 0x17
        /*002a*/ 	.short	(.L_440 - .L_439)
.L_439:
        /*002c*/ 	.word	0x00000000
        /*0030*/ 	.short	0x0003
        /*0032*/ 	.short	0x0024
        /*0034*/ 	.byte	0x00, 0xf0, 0xa1, 0x00


	//----- nvinfo : EIATTR_KPARAM_INFO
	.align		4
.L_440:
        /*0038*/ 	.byte	0x04, 0x17
        /*003a*/ 	.short	(.L_442 - .L_441)
.L_441:
        /*003c*/ 	.word	0x00000000
        /*0040*/ 	.short	0x0002
        /*0042*/ 	.short	0x0020
        /*0044*/ 	.byte	0x00, 0xf0, 0x11, 0x00


	//----- nvinfo : EIATTR_KPARAM_INFO
	.align		4
.L_442:
        /*0048*/ 	.byte	0x04, 0x17
        /*004a*/ 	.short	(.L_444 - .L_443)
.L_443:
        /*004c*/ 	.word	0x00000000
        /*0050*/ 	.short	0x0001
        /*0052*/ 	.short	0x0018
        /*0054*/ 	.byte	0x00, 0xf5, 0x21, 0x00


	//----- nvinfo : EIATTR_KPARAM_INFO
	.align		4
.L_444:
        /*0058*/ 	.byte	0x04, 0x17
        /*005a*/ 	.short	(.L_446 - .L_445)
.L_445:
        /*005c*/ 	.word	0x00000000
        /*0060*/ 	.short	0x0000
        /*0062*/ 	.short	0x0000
        /*0064*/ 	.byte	0x00, 0xf0, 0x61, 0x00


	//----- nvinfo : EIATTR_SPARSE_MMA_MASK
	.align		4
.L_446:
        /*0068*/ 	.byte	0x03, 0x50
        /*006a*/ 	.short	0x0000


	//----- nvinfo : EIATTR_MAXREG_COUNT
	.align		4
        /*006c*/ 	.byte	0x03, 0x1b
        /*006e*/ 	.short	0x0080


	//----- nvinfo : EIATTR_NUM_BARRIERS
	.align		4
        /*0070*/ 	.byte	0x02, 0x4c
        /*0072*/ 	.byte	0x01
	.zero		1


	//----- nvinfo : EIATTR_MERCURY_ISA_VERSION
	.align		4
        /*0074*/ 	.byte	0x03, 0x5f
        /*0076*/ 	.short	0x0101


	//----- nvinfo : EIATTR_UNUSED_LOAD_BYTE_OFFSET
	.align		4
        /*0078*/ 	.byte	0x04, 0x44
        /*007a*/ 	.short	(.L_448 - .L_447)


	//   ....[0]....
.L_447:
        /*007c*/ 	.word	0x00001260
        /*0080*/ 	.word	0x0000fff0


	//   ....[1]....
        /*0084*/ 	.word	0x000016b0
        /*0088*/ 	.word	0x0000fff0


	//   ....[2]....
        /*008c*/ 	.word	0x00003320
        /*0090*/ 	.word	0x0000fff0


	//----- nvinfo : EIATTR_COOP_GROUP_MASK_REGIDS
	.align		4
.L_448:
        /*0094*/ 	.byte	0x04, 0x29
        /*0096*/ 	.short	(.L_450 - .L_449)


	//   ....[0]....
.L_449:
        /*0098*/ 	.word	0xffffffff


	//   ....[1]....
        /*009c*/ 	.word	0xffffffff


	//   ....[2]....
        /*00a0*/ 	.word	0xffffffff


	//   ....[3]....
        /*00a4*/ 	.word	0xffffffff


	//   ....[4]....
        /*00a8*/ 	.word	0xffffffff


	//   ....[5]....
        /*00ac*/ 	.word	0xffffffff


	//   ....[6]....
        /*00b0*/ 	.word	0xffffffff


	//   ....[7]....
        /*00b4*/ 	.word	0xffffffff


	//   ....[8]....
        /*00b8*/ 	.word	0xffffffff


	//   ....[9]....
        /*00bc*/ 	.word	0xffffffff


	//   ....[10]....
        /*00c0*/ 	.word	0xffffffff


	//   ....[11]....
        /*00c4*/ 	.word	0xffffffff


	//   ....[12]....
        /*00c8*/ 	.word	0xffffffff


	//   ....[13]....
        /*00cc*/ 	.word	0xffffffff


	//   ....[14]....
        /*00d0*/ 	.word	0xffffffff


	//----- nvinfo : EIATTR_COOP_GROUP_INSTR_OFFSETS
	.align		4
.L_450:
        /*00d4*/ 	.byte	0x04, 0x28
        /*00d6*/ 	.short	(.L_452 - .L_451)


	//   ....[0]....
.L_451:
        /*00d8*/ 	.word	0x00001070


	//   ....[1]....
        /*00dc*/ 	.word	0x000010d0


	//   ....[2]....
        /*00e0*/ 	.word	0x00001140


	//   ....[3]....
        /*00e4*/ 	.word	0x00001190


	//   ....[4]....
        /*00e8*/ 	.word	0x000011c0


	//   ....[5]....
        /*00ec*/ 	.word	0x00001410


	//   ....[6]....
        /*00f0*/ 	.word	0x000014a0


	//   ....[7]....
        /*00f4*/ 	.word	0x000014e0


	//   ....[8]....
        /*00f8*/ 	.word	0x00001530


	//   ....[9]....
        /*00fc*/ 	.word	0x00001570


	//   ....[10]....
        /*0100*/ 	.word	0x00003140


	//   ....[11]....
        /*0104*/ 	.word	0x000031c0


	//   ....[12]....
        /*0108*/ 	.word	0x00003210


	//   ....[13]....
        /*010c*/ 	.word	0x00003250


	//   ....[14]....
        /*0110*/ 	.word	0x00003280


	//----- nvinfo : EIATTR_VRC_CTA_INIT_COUNT
	.align		4
.L_452:
        /*0114*/ 	.byte	0x02, 0x4a
	.zero		1
	.zero		1


	//----- nvinfo : EIATTR_EXIT_INSTR_OFFSETS
	.align		4
        /*0118*/ 	.byte	0x04, 0x1c
        /*011a*/ 	.short	(.L_454 - .L_453)


	//   ....[0]....
.L_453:
        /*011c*/ 	.word	0x00003460


	//   ....[1]....
        /*0120*/ 	.word	0x000034c0


	//----- nvinfo : EIATTR_MAX_THREADS
	.align		4
.L_454:
        /*0124*/ 	.byte	0x04, 0x05
        /*0126*/ 	.short	(.L_456 - .L_455)
.L_455:
        /*0128*/ 	.word	0x00000200
        /*012c*/ 	.word	0x00000001
        /*0130*/ 	.word	0x00000001


	//----- nvinfo : EIATTR_CRS_STACK_SIZE
	.align		4
.L_456:
        /*0134*/ 	.byte	0x04, 0x1e
        /*0136*/ 	.short	(.L_458 - .L_457)
.L_457:
        /*0138*/ 	.word	0x00000000


	//----- nvinfo : EIATTR_CBANK_PARAM_SIZE
	.align		4
.L_458:
        /*013c*/ 	.byte	0x03, 0x19
        /*013e*/ 	.short	0x004e


	//----- nvinfo : EIATTR_PARAM_CBANK
	.align		4
        /*0140*/ 	.byte	0x04, 0x0a
        /*0142*/ 	.short	(.L_460 - .L_459)
	.align		4
.L_459:
        /*0144*/ 	.word	index@(.nv.constant0._ZN3cub18CUB_300001_SM_10006detail6reduce18DeviceReduceKernelINS2_10policy_hubIfjN4cuda3std3__44plusIfEEE10Policy1000EN6thrust24THRUST_300001_SM_1000_NS18transform_iteratorINSD_12zip_functionINS7_10multipliesIfEEEENSD_12zip_iteratorINS7_5tupleIJNSD_6detail15normal_iteratorINSD_10device_ptrIfEEEESP_EEEEENSD_11use_defaultESS_EEjS9_fNS7_10__identityEEEvT0_PT3_T1_NS0_13GridEvenShareISY_EET2_T4_)
        /*0148*/ 	.short	0x0380
        /*014a*/ 	.short	0x004e


	//----- nvinfo : EIATTR_SW_WAR
	.align		4
.L_460:
        /*014c*/ 	.byte	0x04, 0x36
        /*014e*/ 	.short	(.L_462 - .L_461)
.L_461:
        /*0150*/ 	.word	0x00000008
.L_462:


//--------------------- .nv.info._ZN3cub18CUB_300001_SM_10006detail6reduce28DeviceReduceSingleTileKernelINS2_10policy_hubIfjN4cuda3std3__44plusIfEEE10Policy1000EN6thrust24THRUST_300001_SM_1000_NS18transform_iteratorINSD_12zip_functionINS7_10multipliesIfEEEENSD_12zip_iteratorINS7_5tupleIJNSD_6detail15normal_iteratorINSD_10device_ptrIfEEEESP_EEEEENSD_11use_defaultESS_EEPfjS9_ffNS7_10__identityEEEvT0_T1_T2_T3_T4_T6_ --------------------------
	.section	.nv.info._ZN3cub18CUB_300001_SM_10006detail6reduce28DeviceReduceSingleTileKernelINS2_10policy_hubIfjN4cuda3std3__44plusIfEEE10Policy1000EN6thrust24THRUST_300001_SM_1000_NS18transform_iteratorINSD_12zip_functionINS7_10multipliesIfEEEENSD_12zip_iteratorINS7_5tupleIJNSD_6detail15normal_iteratorINSD_10device_ptrIfEEEESP_EEEEENSD_11use_defaultESS_EEPfjS9_ffNS7_10__identityEEEvT0_T1_T2_T3_T4_T6_,"",@"SHT_CUDA_INFO"
	.sectionflags	@""
	.align	4


	//----- nvinfo : EIATTR_CUDA_API_VERSION
	.align		4
        /*0000*/ 	.byte	0x04, 0x37
        /*0002*/ 	.short	(.L_464 - .L_463)
.L_463:
        /*0004*/ 	.word	0x00000082


	//----- nvinfo : EIATTR_KPARAM_INFO
	.align		4
.L_464:
        /*0008*/ 	.byte	0x04, 0x17
        /*000a*/ 	.short	(.L_466 - .L_465)
.L_465:
        /*000c*/ 	.word	0x00000000
        /*0010*/ 	.short	0x0005
        /*0012*/ 	.short	0x002c
        /*0014*/ 	.byte	0x00, 0xf0, 0x05, 0x00


	//----- nvinfo : EIATTR_KPARAM_INFO
	.align		4
.L_466:
        /*0018*/ 	.byte	0x04, 0x17
        /*001a*/ 	.short	(.L_468 - .L_467)
.L_467:
        /*001c*/ 	.word	0x00000000
        /*0020*/ 	.short	0x0004
        /*0022*/ 	.short	0x0028
        /*0024*/ 	.byte	0x00, 0xf0, 0x11, 0x00


	//----- nvinfo : EIATTR_KPARAM_INFO
	.align		4
.L_468:
        /*0028*/ 	.byte	0x04, 0x17
        /*002a*/ 	.short	(.L_470 - .L_469)
.L_469:
        /*002c*/ 	.word	0x00000000
        /*0030*/ 	.short	0x0003
        /*0032*/ 	.short	0x0024
        /*0034*/ 	.byte	0x00, 0xf0, 0x05, 0x00


	//----- nvinfo : EIATTR_KPARAM_INFO
	.align		4
.L_470:
        /*0038*/ 	.byte	0x04, 0x17
        /*003a*/ 	.short	(.L_472 - .L_471)
.L_471:
        /*003c*/ 	.word	0x00000000
        /*0040*/ 	.short	0x0002
        /*0042*/ 	.short	0x0020
        /*0044*/ 	.byte	0x00, 0xf0, 0x11, 0x00


	//----- nvinfo : EIATTR_KPARAM_INFO
	.align		4
.L_472:
        /*0048*/ 	.byte	0x04, 0x17
        /*004a*/ 	.short	(.L_474 - .L_473)
.L_473:
        /*004c*/ 	.word	0x00000000
        /*0050*/ 	.short	0x0001
        /*0052*/ 	.short	0x0018
        /*0054*/ 	.byte	0x00, 0xf5, 0x21, 0x00


	//----- nvinfo : EIATTR_KPARAM_INFO
	.align		4
.L_474:
        /*0058*/ 	.byte	0x04, 0x17
        /*005a*/ 	.short	(.L_476 - .L_475)
.L_475:
        /*005c*/ 	.word	0x00000000
        /*0060*/ 	.short	0x0000
        /*0062*/ 	.short	0x0000
        /*0064*/ 	.byte	0x00, 0xf0, 0x61, 0x00


	//----- nvinfo : EIATTR_SPARSE_MMA_MASK
	.align		4
.L_476:
        /*0068*/ 	.byte	0x03, 0x50
        /*006a*/ 	.short	0x0000


	//----- nvinfo : EIATTR_MAXREG_COUNT
	.align		4
        /*006c*/ 	.byte	0x03, 0x1b
        /*006e*/ 	.short	0x0080


	//----- nvinfo : EIATTR_NUM_BARRIERS
	.align		4
        /*0070*/ 	.byte	0x02, 0x4c
        /*0072*/ 	.byte	0x01
	.zero		1


	//----- nvinfo : EIATTR_MERCURY_ISA_VERSION
	.align		4
        /*0074*/ 	.byte	0x03, 0x5f
        /*0076*/ 	.short	0x0101


	//----- nvinfo : EIATTR_UNUSED_LOAD_BYTE_OFFSET
	.align		4
        /*0078*/ 	.byte	0x04, 0x44
        /*007a*/ 	.short	(.L_478 - .L_477)


	//   ....[0]....
.L_477:
        /*007c*/ 	.word	0x00000e10
        /*0080*/ 	.word	0x0000fff0


	//   ....[1]....
        /*0084*/ 	.word	0x00001220
        /*0088*/ 	.word	0x0000fff0


	//   ....[2]....
        /*008c*/ 	.word	0x00002c90
        /*0090*/ 	.word	0x0000fff0


	//----- nvinfo : EIATTR_COOP_GROUP_MASK_REGIDS
	.align		4
.L_478:
        /*0094*/ 	.byte	0x04, 0x29
        /*0096*/ 	.short	(.L_480 - .L_479)


	//   ....[0]....
.L_479:
        /*0098*/ 	.word	0xffffffff


	//   ....[1]....
        /*009c*/ 	.word	0xffffffff


	//   ....[2]....
        /*00a0*/ 	.word	0xffffffff


	//   ....[3]....
        /*00a4*/ 	.word	0xffffffff


	//   ....[4]....
        /*00a8*/ 	.word	0xffffffff


	//   ....[5]....
        /*00ac*/ 	.word	0xffffffff


	//   ....[6]....
        /*00b0*/ 	.word	0xffffffff


	//   ....[7]....
        /*00b4*/ 	.word	0xffffffff


	//   ....[8]....
        /*00b8*/ 	.word	0xffffffff


	//   ....[9]....
        /*00bc*/ 	.word	0xffffffff


	//   ....[10]....
        /*00c0*/ 	.word	0xffffffff


	//   ....[11]....
        /*00c4*/ 	.word	0xffffffff


	//   ....[12]....
        /*00c8*/ 	.word	0xffffffff


	//   ....[13]....
        /*00cc*/ 	.word	0xffffffff


	//   ....[14]....
        /*00d0*/ 	.word	0xffffffff


	//----- nvinfo : EIATTR_COOP_GROUP_INSTR_OFFSETS
	.align		4
.L_480:
        /*00d4*/ 	.byte	0x04, 0x28
        /*00d6*/ 	.short	(.L_482 - .L_481)


	//   ....[0]....
.L_481:
        /*00d8*/ 	.word	0x00000c20


	//   ....[1]....
        /*00dc*/ 	.word	0x00000c80


	//   ....[2]....
        /*00e0*/ 	.word	0x00000cf0


	//   ....[3]....
        /*00e4*/ 	.word	0x00000d40


	//   ....[4]....
        /*00e8*/ 	.word	0x00000d70


	//   ....[5]....
        /*00ec*/ 	.word	0x00000fc0


	//   ....[6]....
        /*00f0*/ 	.word	0x00001050


	//   ....[7]....
        /*00f4*/ 	.word	0x00001090


	//   ....[8]....
        /*00f8*/ 	.word	0x000010e0


	//   ....[9]....
        /*00fc*/ 	.word	0x00001120


	//   ....[10]....
        /*0100*/ 	.word	0x00002ab0


	//   ....[11]....
        /*0104*/ 	.word	0x00002b30


	//   ....[12]....
        /*0108*/ 	.word	0x00002b80


	//   ....[13]....
        /*010c*/ 	.word	0x00002bc0


	//   ....[14]....
        /*0110*/ 	.word	0x00002bf0


	//----- nvinfo : EIATTR_VRC_CTA_INIT_COUNT
	.align		4
.L_482:
        /*0114*/ 	.byte	0x02, 0x4a
	.zero		1
	.zero		1


	//----- nvinfo : EIATTR_EXIT_INSTR_OFFSETS
	.align		4
        /*0118*/ 	.byte	0x04, 0x1c
        /*011a*/ 	.short	(.L_484 - .L_483)


	//   ....[0]....
.L_483:
        /*011c*/ 	.word	0x00000080


	//   ....[1]....
        /*0120*/ 	.word	0x000000c0


	//   ....[2]....
        /*0124*/ 	.word	0x00002dd0


	//   ....[3]....
        /*0128*/ 	.word	0x00002e20


	//----- nvinfo : EIATTR_MAX_THREADS
	.align		4
.L_484:
        /*012c*/ 	.byte	0x04, 0x05
        /*012e*/ 	.short	(.L_486 - .L_485)
.L_485:
        /*0130*/ 	.word	0x00000200
        /*0134*/ 	.word	0x00000001
        /*0138*/ 	.word	0x00000001


	//----- nvinfo : EIATTR_CRS_STACK_SIZE
	.align		4
.L_486:
        /*013c*/ 	.byte	0x04, 0x1e
        /*013e*/ 	.short	(.L_488 - .L_487)
.L_487:
        /*0140*/ 	.word	0x00000000


	//----- nvinfo : EIATTR_CBANK_PARAM_SIZE
	.align		4
.L_488:
        /*0144*/ 	.byte	0x03, 0x19
        /*0146*/ 	.short	0x002d


	//----- nvinfo : EIATTR_PARAM_CBANK
	.align		4
        /*0148*/ 	.byte	0x04, 0x0a
        /*014a*/ 	.short	(.L_490 - .L_489)
	.align		4
.L_489:
        /*014c*/ 	.word	index@(.nv.constant0._ZN3cub18CUB_300001_SM_10006detail6reduce28DeviceReduceSingleTileKernelINS2_10policy_hubIfjN4cuda3std3__44plusIfEEE10Policy1000EN6thrust24THRUST_300001_SM_1000_NS18transform_iteratorINSD_12zip_functionINS7_10multipliesIfEEEENSD_12zip_iteratorINS7_5tupleIJNSD_6detail15normal_iteratorINSD_10device_ptrIfEEEESP_EEEEENSD_11use_defaultESS_EEPfjS9_ffNS7_10__identityEEEvT0_T1_T2_T3_T4_T6_)
        /*0150*/ 	.short	0x0380
        /*0152*/ 	.short	0x002d


	//----- nvinfo : EIATTR_SW_WAR
	.align		4
.L_490:
        /*0154*/ 	.byte	0x04, 0x36
        /*0156*/ 	.short	(.L_492 - .L_491)
.L_491:
        /*0158*/ 	.word	0x00000008
.L_492:


//--------------------- .nv.info._ZN3cub18CUB_300001_SM_10006detail9transform16transform_kernelINS2_10policy_hubILb1EN4cuda3std3__45tupleIJN6thrust24THRUST_300001_SM_1000_NS17counting_iteratorIiNSA_11use_defaultESC_SC_EEEEEE10policy1000El2dpNSA_6detail15normal_iteratorINSA_10device_ptrIfEEEEJSD_EEEvT0_iT1_T2_DpNS2_10kernel_argIT3_EE --------------------------
	.section	.nv.info._ZN3cub18CUB_300001_SM_10006detail9transform16transform_kernelINS2_10policy_hubILb1EN4cuda3std3__45tupleIJN6thrust24THRUST_300001_SM_1000_NS17counting_iteratorIiNSA_11use_defaultESC_SC_EEEEEE10policy1000El2dpNSA_6detail15normal_iteratorINSA_10device_ptrIfEEEEJSD_EEEvT0_iT1_T2_DpNS2_10kernel_argIT3_EE,"",@"SHT_CUDA_INFO"
	.sectionflags	@""
	.align	4


	//----- nvinfo : EIATTR_CUDA_API_VERSION
	.align		4
        /*0000*/ 	.byte	0x04, 0x37
        /*0002*/ 	.short	(.L_494 - .L_493)
.L_493:
        /*0004*/ 	.word	0x00000082


	//----- nvinfo : EIATTR_KPARAM_INFO
	.align		4
.L_494:
        /*0008*/ 	.byte	0x04, 0x17
        /*000a*/ 	.short	(.L_496 - .L_495)
.L_495:
        /*000c*/ 	.word	0x00000000
        /*0010*/ 	.short	0x0004
        /*0012*/ 	.short	0x0038
        /*0014*/ 	.byte	0x00, 0xf0, 0x41, 0x00


	//----- nvinfo : EIATTR_KPARAM_INFO
	.align		4
.L_496:
        /*0018*/ 	.byte	0x04, 0x17
        /*001a*/ 	.short	(.L_498 - .L_497)
.L_497:
        /*001c*/ 	.word	0x00000000
        /*0020*/ 	.short	0x0003
        /*0022*/ 	.short	0x0030
        /*0024*/ 	.byte	0x00, 0xf0, 0x21, 0x00


	//----- nvinfo : EIATTR_KPARAM_INFO
	.align		4
.L_498:
        /*0028*/ 	.byte	0x04, 0x17
        /*002a*/ 	.short	(.L_500 - .L_499)
.L_499:
        /*002c*/ 	.word	0x00000000
        /*0030*/ 	.short	0x0002
        /*0032*/ 	.short	0x0010
        /*0034*/ 	.byte	0x00, 0xf0, 0x81, 0x00


	//----- nvinfo : EIATTR_KPARAM_INFO
	.align		4
.L_500:
        /*0038*/ 	.byte	0x04, 0x17
        /*003a*/ 	.short	(.L_502 - .L_501)
.L_501:
        /*003c*/ 	.word	0x00000000
        /*0040*/ 	.short	0x0001
        /*0042*/ 	.short	0x0008
        /*0044*/ 	.byte	0x00, 0xf0, 0x11, 0x00


	//----- nvinfo : EIATTR_KPARAM_INFO
	.align		4
.L_502:
        /*0048*/ 	.byte	0x04, 0x17
        /*004a*/ 	.short	(.L_504 - .L_503)
.L_503:
        /*004c*/ 	.word	0x00000000
        /*0050*/ 	.short	0x0000
        /*0052*/ 	.short	0x0000
        /*0054*/ 	.byte	0x00, 0xf0, 0x21, 0x00


	//----- nvinfo : EIATTR_SPARSE_MMA_MASK
	.align		4
.L_504:
        /*0058*/ 	.byte	0x03, 0x50
        /*005a*/ 	.short	0x0000


	//----- nvinfo : EIATTR_MAXREG_COUNT
	.align		4
        /*005c*/ 	.byte	0x03, 0x1b
        /*005e*/ 	.short	0x00ff


	//----- nvinfo : EIATTR_MERCURY_ISA_VERSION
	.align		4
        /*0060*/ 	.byte	0x03, 0x5f
        /*0062*/ 	.short	0x0101


	//----- nvinfo : EIATTR_VRC_CTA_INIT_COUNT
	.align		4
        /*0064*/ 	.byte	0x02, 0x4a
	.zero		1
	.zero		1


	//----- nvinfo : EIATTR_EXIT_INSTR_OFFSETS
	.align		4
        /*0068*/ 	.byte	0x04, 0x1c
        /*006a*/ 	.short	(.L_506 - .L_505)


	//   ....[0]....
.L_505:
        /*006c*/ 	.word	0x00000180


	//   ....[1]....
        /*0070*/ 	.word	0x00001550


	//   ....[2]....
        /*0074*/ 	.word	0x000017c0


	//   ....[3]....
        /*0078*/ 	.word	0x00001860


	//   ....[4]....
        /*007c*/ 	.word	0x00001880


	//   ....[5]....
        /*0080*/ 	.word	0x00002c30


	//   ....[6]....
        /*0084*/ 	.word	0x00002db0


	//   ....[7]....
        /*0088*/ 	.word	0x00002e70


	//   ....[8]....
        /*008c*/ 	.word	0x00002f00


	//   ....[9]....
        /*0090*/ 	.word	0x00002f40


	//----- nvinfo : EIATTR_MAX_THREADS
	.align		4
.L_506:
        /*0094*/ 	.byte	0x04, 0x05
        /*0096*/ 	.short	(.L_508 - .L_507)
.L_507:
        /*0098*/ 	.word	0x00000080
        /*009c*/ 	.word	0x00000001
        /*00a0*/ 	.word	0x00000001


	//----- nvinfo : EIATTR_CRS_STACK_SIZE
	.align		4
.L_508:
        /*00a4*/ 	.byte	0x04, 0x1e
        /*00a6*/ 	.short	(.L_510 - .L_509)
.L_509:
        /*00a8*/ 	.word	0x00000000


	//----- nvinfo : EIATTR_CBANK_PARAM_SIZE
	.align		4
.L_510:
        /*00ac*/ 	.byte	0x03, 0x19
        /*00ae*/ 	.short	0x0048


	//----- nvinfo : EIATTR_PARAM_CBANK
	.align		4
        /*00b0*/ 	.byte	0x04, 0x0a
        /*00b2*/ 	.short	(.L_512 - .L_511)
	.align		4
.L_511:
        /*00b4*/ 	.word	index@(.nv.constant0._ZN3cub18CUB_300001_SM_10006detail9transform16transform_kernelINS2_10policy_hubILb1EN4cuda3std3__45tupleIJN6thrust24THRUST_300001_SM_1000_NS17counting_iteratorIiNSA_11use_defaultESC_SC_EEEEEE10policy1000El2dpNSA_6detail15normal_iteratorINSA_10device_ptrIfEEEEJSD_EEEvT0_iT1_T2_DpNS2_10kernel_argIT3_EE)
        /*00b8*/ 	.short	0x0380
        /*00ba*/ 	.short	0x0048


	//----- nvinfo : EIATTR_SW_WAR
	.align		4
.L_512:
        /*00bc*/ 	.byte	0x04, 0x36
        /*00be*/ 	.short	(.L_514 - .L_513)
.L_513:
        /*00c0*/ 	.word	0x00000008
.L_514:


//--------------------- .nv.info._ZN3cub18CUB_300001_SM_10006detail9transform16transform_kernelINS2_10policy_hubILb1EN4cuda3std3__45tupleIJN6thrust24THRUST_300001_SM_1000_NS17counting_iteratorIiNSA_11use_defaultESC_SC_EEEEEE10policy1000Ei2dpNSA_6detail15normal_iteratorINSA_10device_ptrIfEEEEJSD_EEEvT0_iT1_T2_DpNS2_10kernel_argIT3_EE --------------------------
	.section	.nv.info._ZN3cub18CUB_300001_SM_10006detail9transform16transform_kernelINS2_10policy_hubILb1EN4cuda3std3__45tupleIJN6thrust24THRUST_300001_SM_1000_NS17counting_iteratorIiNSA_11use_defaultESC_SC_EEEEEE10policy1000Ei2dpNSA_6detail15normal_iteratorINSA_10device_ptrIfEEEEJSD_EEEvT0_iT1_T2_DpNS2_10kernel_argIT3_EE,"",@"SHT_CUDA_INFO"
	.sectionflags	@""
	.align	4


	//----- nvinfo : EIATTR_CUDA_API_VERSION
	.align		4
        /*0000*/ 	.byte	0x04, 0x37
        /*0002*/ 	.short	(.L_516 - .L_515)
.L_515:
        /*0004*/ 	.word	0x00000082


	//----- nvinfo : EIATTR_KPARAM_INFO
	.align		4
.L_516:
        /*0008*/ 	.byte	0x04, 0x17
        /*000a*/ 	.short	(.L_518 - .L_517)
.L_517:
        /*000c*/ 	.word	0x00000000
        /*0010*/ 	.short	0x0004
        /*0012*/ 	.short	0x0030
        /*0014*/ 	.byte	0x00, 0xf0, 0x41, 0x00


	//----- nvinfo : EIATTR_KPARAM_INFO
	.align		4
.L_518:
        /*0018*/ 	.byte	0x04, 0x17
        /*001a*/ 	.short	(.L_520 - .L_519)
.L_519:
        /*001c*/ 	.word	0x00000000
        /*0020*/ 	.short	0x0003
        /*0022*/ 	.short	0x0028
        /*0024*/ 	.byte	0x00, 0xf0, 0x21, 0x00


	//----- nvinfo : EIATTR_KPARAM_INFO
	.align		4
.L_520:
        /*0028*/ 	.byte	0x04, 0x17
        /*002a*/ 	.short	(.L_522 - .L_521)
.L_521:
        /*002c*/ 	.word	0x00000000
        /*0030*/ 	.short	0x0002
        /*0032*/ 	.short	0x0008
        /*0034*/ 	.byte	0x00, 0xf0, 0x81, 0x00


	//----- nvinfo : EIATTR_KPARAM_INFO
	.align		4
.L_522:
        /*0038*/ 	.byte	0x04, 0x17
        /*003a*/ 	.short	(.L_524 - .L_523)
.L_523:
        /*003c*/ 	.word	0x00000000
        /*0040*/ 	.short	0x0001
        /*0042*/ 	.short	0x0004
        /*0044*/ 	.byte	0x00, 0xf0, 0x11, 0x00


	//----- nvinfo : EIATTR_KPARAM_INFO
	.align		4
.L_524:
        /*0048*/ 	.byte	0x04, 0x17
        /*004a*/ 	.short	(.L_526 - .L_525)
.L_525:
        /*004c*/ 	.word	0x00000000
        /*0050*/ 	.short	0x0000
        /*0052*/ 	.short	0x0000
        /*0054*/ 	.byte	0x00, 0xf0, 0x11, 0x00


	//----- nvinfo : EIATTR_SPARSE_MMA_MASK
	.align		4
.L_526:
        /*0058*/ 	.byte	0x03, 0x50
        /*005a*/ 	.short	0x0000


	//----- nvinfo : EIATTR_MAXREG_COUNT
	.align		4
        /*005c*/ 	.byte	0x03, 0x1b
        /*005e*/ 	.short	0x00ff


	//----- nvinfo : EIATTR_MERCURY_ISA_VERSION
	.align		4
        /*0060*/ 	.byte	0x03, 0x5f
        /*0062*/ 	.short	0x0101


	//----- nvinfo : EIATTR_VRC_CTA_INIT_COUNT
	.align		4
        /*0064*/ 	.byte	0x02, 0x4a
	.zero		1
	.zero		1


	//----- nvinfo : EIATTR_EXIT_INSTR_OFFSETS
	.align		4
        /*0068*/ 	.byte	0x04, 0x1c
        /*006a*/ 	.short	(.L_528 - .L_527)


	//   ....[0]....
.L_527:
        /*006c*/ 	.word	0x00000100


	//   ....[1]....
        /*0070*/ 	.word	0x000014a0


	//   ....[2]....
        /*0074*/ 	.word	0x00001620


	//   ....[3]....
        /*0078*/ 	.word	0x000016e0


	//   ....[4]....
        /*007c*/ 	.word	0x00001770


	//   ....[5]....
        /*0080*/ 	.word	0x000017b0


	//   ....[6]....
        /*0084*/ 	.word	0x000017d0


	//   ....[7]....
        /*0088*/ 	.word	0x00002bc0


	//   ....[8]....
        /*008c*/ 	.word	0x00002d50


	//   ....[9]....
        /*0090*/ 	.word	0x00002dd0


	//----- nvinfo : EIATTR_MAX_THREADS
	.align		4
.L_528:
        /*0094*/ 	.byte	0x04, 0x05
        /*0096*/ 	.short	(.L_530 - .L_529)
.L_529:
        /*0098*/ 	.word	0x00000080
        /*009c*/ 	.word	0x00000001
        /*00a0*/ 	.word	0x00000001


	//----- nvinfo : EIATTR_CRS_STACK_SIZE
	.align		4
.L_530:
        /*00a4*/ 	.byte	0x04, 0x1e
        /*00a6*/ 	.short	(.L_532 - .L_531)
.L_531:
        /*00a8*/ 	.word	0x00000000


	//----- nvinfo : EIATTR_CBANK_PARAM_SIZE
	.align		4
.L_532:
        /*00ac*/ 	.byte	0x03, 0x19
        /*00ae*/ 	.short	0x0040


	//----- nvinfo : EIATTR_PARAM_CBANK
	.align		4
        /*00b0*/ 	.byte	0x04, 0x0a
        /*00b2*/ 	.short	(.L_534 - .L_533)
	.align		4
.L_533:
        /*00b4*/ 	.word	index@(.nv.constant0._ZN3cub18CUB_300001_SM_10006detail9transform16transform_kernelINS2_10policy_hubILb1EN4cuda3std3__45tupleIJN6thrust24THRUST_300001_SM_1000_NS17counting_iteratorIiNSA_11use_defaultESC_SC_EEEEEE10policy1000Ei2dpNSA_6detail15normal_iteratorINSA_10device_ptrIfEEEEJSD_EEEvT0_iT1_T2_DpNS2_10kernel_argIT3_EE)
        /*00b8*/ 	.short	0x0380
        /*00ba*/ 	.short	0x0040


	//----- nvinfo : EIATTR_SW_WAR
	.align		4
.L_534:
        /*00bc*/ 	.byte	0x04, 0x36
        /*00be*/ 	.short	(.L_536 - .L_535)
.L_535:
        /*00c0*/ 	.word	0x00000008
.L_536:


//--------------------- .nv.info._ZN3cub18CUB_300001_SM_10006detail8for_each13static_kernelINS2_12policy_hub_t12policy_500_tElN6thrust24THRUST_300001_SM_1000_NS8cuda_cub6__fill7functorINS7_6detail15normal_iteratorINS7_10device_ptrIfEEEEiEEEEvT0_T1_ --------------------------
	.section	.nv.info._ZN3cub18CUB_300001_SM_10006detail8for_each13static_kernelINS2_12policy_hub_t12policy_500_tElN6thrust24THRUST_300001_SM_1000_NS8cuda_cub6__fill7functorINS7_6detail15normal_iteratorINS7_10device_ptrIfEEEEiEEEEvT0_T1_,"",@"SHT_CUDA_INFO"
	.sectionflags	@""
	.align	4


	//----- nvinfo : EIATTR_CUDA_API_VERSION
	.align		4
        /*0000*/ 	.byte	0x04, 0x37
        /*0002*/ 	.short	(.L_538 - .L_537)
.L_537:
        /*0004*/ 	.word	0x00000082


	//----- nvinfo : EIATTR_KPARAM_INFO
	.align		4
.L_538:
        /*0008*/ 	.byte	0x04, 0x17
        /*000a*/ 	.short	(.L_540 - .L_539)
.L_539:
        /*000c*/ 	.word	0x00000000
        /*0010*/ 	.short	0x0001
        /*0012*/ 	.short	0x0008
        /*0014*/ 	.byte	0x00, 0xf0, 0x41, 0x00


	//----- nvinfo : EIATTR_KPARAM_INFO
	.align		4
.L_540:
        /*0018*/ 	.byte	0x04, 0x17
        /*001a*/ 	.short	(.L_542 - .L_541)
.L_541:
        /*001c*/ 	.word	0x00000000
        /*0020*/ 	.short	0x0000
        /*0022*/ 	.short	0x0000
        /*0024*/ 	.byte	0x00, 0xf0, 0x21, 0x00


	//----- nvinfo : EIATTR_SPARSE_MMA_MASK
	.align		4
.L_542:
        /*0028*/ 	.byte	0x03, 0x50
        /*002a*/ 	.short	0x0000


	//----- nvinfo : EIATTR_MAXREG_COUNT
	.align		4
        /*002c*/ 	.byte	0x03, 0x1b
        /*002e*/ 	.short	0x00ff


	//----- nvinfo : EIATTR_MERCURY_ISA_VERSION
	.align		4
        /*0030*/ 	.byte	0x03, 0x5f
        /*0032*/ 	.short	0x0101


	//----- nvinfo : EIATTR_VRC_CTA_INIT_COUNT
	.align		4
        /*0034*/ 	.byte	0x02, 0x4a
	.zero		1
	.zero		1


	//----- nvinfo : EIATTR_EXIT_INSTR_OFFSETS
	.align		4
        /*0038*/ 	.byte	0x04, 0x1c
        /*003a*/ 	.short	(.L_544 - .L_543)


	//   ....[0]....
.L_543:
        /*003c*/ 	.word	0x00000140


	//   ....[1]....
        /*0040*/ 	.word	0x00000260


	//   ....[2]....
        /*0044*/ 	.word	0x00000280


	//----- nvinfo : EIATTR_MAX_THREADS
	.align		4
.L_544:
        /*0048*/ 	.byte	0x04, 0x05
        /*004a*/ 	.short	(.L_546 - .L_545)
.L_545:
        /*004c*/ 	.word	0x00000100
        /*0050*/ 	.word	0x00000001
        /*0054*/ 	.word	0x00000001


	//----- nvinfo : EIATTR_CBANK_PARAM_SIZE
	.align		4
.L_546:
        /*0058*/ 	.byte	0x03, 0x19
        /*005a*/ 	.short	0x0018


	//----- nvinfo : EIATTR_PARAM_CBANK
	.align		4
        /*005c*/ 	.byte	0x04, 0x0a
        /*005e*/ 	.short	(.L_548 - .L_547)
	.align		4
.L_547:
        /*0060*/ 	.word	index@(.nv.constant0._ZN3cub18CUB_300001_SM_10006detail8for_each13static_kernelINS2_12policy_hub_t12policy_500_tElN6thrust24THRUST_300001_SM_1000_NS8cuda_cub6__fill7functorINS7_6detail15normal_iteratorINS7_10device_ptrIfEEEEiEEEEvT0_T1_)
        /*0064*/ 	.short	0x0380
        /*0066*/ 	.short	0x0018


	//----- nvinfo : EIATTR_SW_WAR
	.align		4
.L_548:
        /*0068*/ 	.byte	0x04, 0x36
        /*006a*/ 	.short	(.L_550 - .L_549)
.L_549:
        /*006c*/ 	.word	0x00000008
.L_550:


//--------------------- .nv.info._ZN3cub18CUB_300001_SM_10006detail8for_each13static_kernelINS2_12policy_hub_t12policy_500_tEmN6thrust24THRUST_300001_SM_1000_NS8cuda_cub20__uninitialized_fill7functorINS7_10device_ptrIfEEfEEEEvT0_T1_ --------------------------
	.section	.nv.info._ZN3cub18CUB_300001_SM_10006detail8for_each13static_kernelINS2_12policy_hub_t12policy_500_tEmN6thrust24THRUST_300001_SM_1000_NS8cuda_cub20__uninitialized_fill7functorINS7_10device_ptrIfEEfEEEEvT0_T1_,"",@"SHT_CUDA_INFO"
	.sectionflags	@""
	.align	4


	//----- nvinfo : EIATTR_CUDA_API_VERSION
	.align		4
        /*0000*/ 	.byte	0x04, 0x37
        /*0002*/ 	.short	(.L_552 - .L_551)
.L_551:
        /*0004*/ 	.word	0x00000082


	//----- nvinfo : EIATTR_KPARAM_INFO
	.align		4
.L_552:
        /*0008*/ 	.byte	0x04, 0x17
        /*000a*/ 	.short	(.L_554 - .L_553)
.L_553:
        /*000c*/ 	.word	0x00000000
        /*0010*/ 	.short	0x0001
        /*0012*/ 	.short	0x0008
        /*0014*/ 	.byte	0x00, 0xf0, 0x41, 0x00


	//----- nvinfo : EIATTR_KPARAM_INFO
	.align		4
.L_554:
        /*0018*/ 	.byte	0x04, 0x17
        /*001a*/ 	.short	(.L_556 - .L_555)
.L_555:
        /*001c*/ 	.word	0x00000000
        /*0020*/ 	.short	0x0000
        /*0022*/ 	.short	0x0000
        /*0024*/ 	.byte	0x00, 0xf0, 0x21, 0x00


	//----- nvinfo : EIATTR_SPARSE_MMA_MASK
	.align		4
.L_556:
        /*0028*/ 	.byte	0x03, 0x50
        /*002a*/ 	.short	0x0000


	//----- nvinfo : EIATTR_MAXREG_COUNT
	.align		4
        /*002c*/ 	.byte	0x03, 0x1b
        /*002e*/ 	.short	0x00ff


	//----- nvinfo : EIATTR_MERCURY_ISA_VERSION
	.align		4
        /*0030*/ 	.byte	0x03, 0x5f
        /*0032*/ 	.short	0x0101


	//----- nvinfo : EIATTR_VRC_CTA_INIT_COUNT
	.align		4
        /*0034*/ 	.byte	0x02, 0x4a
	.zero		1
	.zero		1


	//----- nvinfo : EIATTR_EXIT_INSTR_OFFSETS
	.align		4
        /*0038*/ 	.byte	0x04, 0x1c
        /*003a*/ 	.short	(.L_558 - .L_557)


	//   ....[0]....
.L_557:
        /*003c*/ 	.word	0x00000130


	//   ....[1]....
        /*0040*/ 	.word	0x00000230


	//   ....[2]....
        /*0044*/ 	.word	0x00000260


	//----- nvinfo : EIATTR_MAX_THREADS
	.align		4
.L_558:
        /*0048*/ 	.byte	0x04, 0x05
        /*004a*/ 	.short	(.L_560 - .L_559)
.L_559:
        /*004c*/ 	.word	0x00000100
        /*0050*/ 	.word	0x00000001
        /*0054*/ 	.word	0x00000001


	//----- nvinfo : EIATTR_CBANK_PARAM_SIZE
	.align		4
.L_560:
        /*0058*/ 	.byte	0x03, 0x19
        /*005a*/ 	.short	0x0018


	//----- nvinfo : EIATTR_PARAM_CBANK
	.align		4
        /*005c*/ 	.byte	0x04, 0x0a
        /*005e*/ 	.short	(.L_562 - .L_561)
	.align		4
.L_561:
        /*0060*/ 	.word	index@(.nv.constant0._ZN3cub18CUB_300001_SM_10006detail8for_each13static_kernelINS2_12policy_hub_t12policy_500_tEmN6thrust24THRUST_300001_SM_1000_NS8cuda_cub20__uninitialized_fill7functorINS7_10device_ptrIfEEfEEEEvT0_T1_)
        /*0064*/ 	.short	0x0380
        /*0066*/ 	.short	0x0018


	//----- nvinfo : EIATTR_SW_WAR
	.align		4
.L_562:
        /*0068*/ 	.byte	0x04, 0x36
        /*006a*/ 	.short	(.L_564 - .L_563)
.L_563:
        /*006c*/ 	.word	0x00000008
.L_564:


//--------------------- .nv.info._ZN3cub18CUB_300001_SM_10006detail11EmptyKernelIvEEvv --------------------------
	.section	.nv.info._ZN3cub18CUB_300001_SM_10006detail11EmptyKernelIvEEvv,"",@"SHT_CUDA_INFO"
	.sectionflags	@""
	.align	4


	//----- nvinfo : EIATTR_CUDA_API_VERSION
	.align		4
        /*0000*/ 	.byte	0x04, 0x37
        /*0002*/ 	.short	(.L_566 - .L_565)
.L_565:
        /*0004*/ 	.word	0x00000082


	//----- nvinfo : EIATTR_SPARSE_MMA_MASK
	.align		4
.L_566:
        /*0008*/ 	.byte	0x03, 0x50
        /*000a*/ 	.short	0x0000


	//----- nvinfo : EIATTR_MAXREG_COUNT
	.align		4
        /*000c*/ 	.byte	0x03, 0x1b
        /*000e*/ 	.short	0x00ff


	//----- nvinfo : EIATTR_MERCURY_ISA_VERSION
	.align		4
        /*0010*/ 	.byte	0x03, 0x5f
        /*0012*/ 	.short	0x0101


	//----- nvinfo : EIATTR_VRC_CTA_INIT_COUNT
	.align		4
        /*0014*/ 	.byte	0x02, 0x4a
	.zero		1
	.zero		1


	//----- nvinfo : EIATTR_EXIT_INSTR_OFFSETS
	.align		4
        /*0018*/ 	.byte	0x04, 0x1c
        /*001a*/ 	.short	(.L_568 - .L_567)


	//   ....[0]....
.L_567:
        /*001c*/ 	.word	0x00000010


	//----- nvinfo : EIATTR_SW_WAR
	.align		4
.L_568:
        /*0020*/ 	.byte	0x04, 0x36
        /*0022*/ 	.short	(.L_570 - .L_569)
.L_569:
        /*0024*/ 	.word	0x00000008
.L_570:


//--------------------- .nv.callgraph             --------------------------
	.section	.nv.callgraph,"",@"SHT_CUDA_CALLGRAPH"
	.align	4
	.sectionentsize	8
	.align		4
        /*0000*/ 	.word	0x00000000
	.align		4
        /*0004*/ 	.word	0xffffffff
	.align		4
        /*0008*/ 	.word	0x00000000
	.align		4
        /*000c*/ 	.word	0xfffffffe
	.align		4
        /*0010*/ 	.word	0x00000000
	.align		4
        /*0014*/ 	.word	0xfffffffd
	.align		4
        /*0018*/ 	.word	0x00000000
	.align		4
        /*001c*/ 	.word	0xfffffffc


//--------------------- .nv.constant4             --------------------------
	.section	.nv.constant4,"a",@progbits
	.align	8
	.align		8
.nv.constant4:
        /*0000*/ 	.dword	_ZN34_INTERNAL_cce16447_4_k_cu_d74234b74cuda3std3__45__cpo5beginE
	.align		8
        /*0008*/ 	.dword	_ZN34_INTERNAL_cce16447_4_k_cu_d74234b74cuda3std3__45__cpo3endE
	.align		8
        /*0010*/ 	.dword	_ZN34_INTERNAL_cce16447_4_k_cu_d74234b74cuda3std3__45__cpo6cbeginE
	.align		8
        /*0018*/ 	.dword	_ZN34_INTERNAL_cce16447_4_k_cu_d74234b74cuda3std3__45__cpo4cendE
	.align		8
        /*0020*/ 	.dword	_ZN34_INTERNAL_cce16447_4_k_cu_d74234b74cuda3std3__45__cpo6rbeginE
	.align		8
        /*0028*/ 	.dword	_ZN34_INTERNAL_cce16447_4_k_cu_d74234b74cuda3std3__45__cpo4rendE
	.align		8
        /*0030*/ 	.dword	_ZN34_INTERNAL_cce16447_4_k_cu_d74234b74cuda3std3__45__cpo7crbeginE
	.align		8
        /*0038*/ 	.dword	_ZN34_INTERNAL_cce16447_4_k_cu_d74234b74cuda3std3__45__cpo5crendE
	.align		8
        /*0040*/ 	.dword	_ZN34_INTERNAL_cce16447_4_k_cu_d74234b74cuda3std3__436_GLOBAL__N__cce16447_4_k_cu_d74234b76ignoreE
	.align		8
        /*0048*/ 	.dword	_ZN34_INTERNAL_cce16447_4_k_cu_d74234b74cuda3std3__419piecewise_constructE
	.align		8
        /*0050*/ 	.dword	_ZN34_INTERNAL_cce16447_4_k_cu_d74234b74cuda3std3__48in_placeE
	.align		8
        /*0058*/ 	.dword	_ZN34_INTERNAL_cce16447_4_k_cu_d74234b74cuda3std3__420unreachable_sentinelE
	.align		8
        /*0060*/ 	.dword	_ZN34_INTERNAL_cce16447_4_k_cu_d74234b74cuda3std3__47nulloptE
	.align		8
        /*0068*/ 	.dword	_ZN34_INTERNAL_cce16447_4_k_cu_d74234b74cuda3std3__48unexpectE
	.align		8
        /*0070*/ 	.dword	_ZN34_INTERNAL_cce16447_4_k_cu_d74234b74cuda3std6ranges3__45__cpo4swapE
	.align		8
        /*0078*/ 	.dword	_ZN34_INTERNAL_cce16447_4_k_cu_d74234b74cuda3std6ranges3__45__cpo9iter_moveE
	.align		8
        /*0080*/ 	.dword	_ZN34_INTERNAL_cce16447_4_k_cu_d74234b74cuda3std6ranges3__45__cpo5beginE
	.align		8
        /*0088*/ 	.dword	_ZN34_INTERNAL_cce16447_4_k_cu_d74234b74cuda3std6ranges3__45__cpo3endE
	.align		8
        /*0090*/ 	.dword	_ZN34_INTERNAL_cce16447_4_k_cu_d74234b74cuda3std6ranges3__45__cpo6cbeginE
	.align		8
        /*0098*/ 	.dword	_ZN34_INTERNAL_cce16447_4_k_cu_d74234b74cuda3std6ranges3__45__cpo4cendE
	.align		8
        /*00a0*/ 	.dword	_ZN34_INTERNAL_cce16447_4_k_cu_d74234b74cuda3std6ranges3__45__cpo7advanceE
	.align		8
        /*00a8*/ 	.dword	_ZN34_INTERNAL_cce16447_4_k_cu_d74234b74cuda3std6ranges3__45__cpo9iter_swapE
	.align		8
        /*00b0*/ 	.dword	_ZN34_INTERNAL_cce16447_4_k_cu_d74234b74cuda3std6ranges3__45__cpo4nextE
	.align		8
        /*00b8*/ 	.dword	_ZN34_INTERNAL_cce16447_4_k_cu_d74234b74cuda3std6ranges3__45__cpo4prevE
	.align		8
        /*00c0*/ 	.dword	_ZN34_INTERNAL_cce16447_4_k_cu_d74234b74cuda3std6ranges3__45__cpo4dataE
	.align		8
        /*00c8*/ 	.dword	_ZN34_INTERNAL_cce16447_4_k_cu_d74234b74cuda3std6ranges3__45__cpo5cdataE
	.align		8
        /*00d0*/ 	.dword	_ZN34_INTERNAL_cce16447_4_k_cu_d74234b74cuda3std6ranges3__45__cpo4sizeE
	.align		8
        /*00d8*/ 	.dword	_ZN34_INTERNAL_cce16447_4_k_cu_d74234b74cuda3std6ranges3__45__cpo5ssizeE
	.align		8
        /*00e0*/ 	.dword	_ZN34_INTERNAL_cce16447_4_k_cu_d74234b74cuda3std6ranges3__45__cpo8distanceE
	.align		8
        /*00e8*/ 	.dword	_ZN34_INTERNAL_cce16447_4_k_cu_d74234b76thrust24THRUST_300001_SM_1000_NS8cuda_cub3parE
	.align		8
        /*00f0*/ 	.dword	_ZN34_INTERNAL_cce16447_4_k_cu_d74234b76thrust24THRUST_300001_SM_1000_NS8cuda_cub10par_nosyncE
	.align		8
        /*00f8*/ 	.dword	_ZN34_INTERNAL_cce16447_4_k_cu_d74234b76thrust24THRUST_300001_SM_1000_NS6system6detail10sequential3seqE
	.align		8
        /*0100*/ 	.dword	_ZN34_INTERNAL_cce16447_4_k_cu_d74234b76thrust24THRUST_300001_SM_1000_NS6system3cpp3parE
	.align		8
        /*0108*/ 	.dword	_ZN34_INTERNAL_cce16447_4_k_cu_d74234b76thrust24THRUST_300001_SM_1000_NS12placeholders2_1E
	.align		8
        /*0110*/ 	.dword	_ZN34_INTERNAL_cce16447_4_k_cu_d74234b76thrust24THRUST_300001_SM_1000_NS12placeholders2_2E
	.align		8
        /*0118*/ 	.dword	_ZN34_INTERNAL_cce16447_4_k_cu_d74234b76thrust24THRUST_300001_SM_1000_NS12placeholders2_3E
	.align		8
        /*0120*/ 	.dword	_ZN34_INTERNAL_cce16447_4_k_cu_d74234b76thrust24THRUST_300001_SM_1000_NS12placeholders2_4E
	.align		8
        /*0128*/ 	.dword	_ZN34_INTERNAL_cce16447_4_k_cu_d74234b76thrust24THRUST_300001_SM_1000_NS12placeholders2_5E
	.align		8
        /*0130*/ 	.dword	_ZN34_INTERNAL_cce16447_4_k_cu_d74234b76thrust24THRUST_300001_SM_1000_NS12placeholders2_6E
	.align		8
        /*0138*/ 	.dword	_ZN34_INTERNAL_cce16447_4_k_cu_d74234b76thrust24THRUST_300001_SM_1000_NS12placeholders2_7E
	.align		8
        /*0140*/ 	.dword	_ZN34_INTERNAL_cce16447_4_k_cu_d74234b76thrust24THRUST_300001_SM_1000_NS12placeholders2_8E
	.align		8
        /*0148*/ 	.dword	_ZN34_INTERNAL_cce16447_4_k_cu_d74234b76thrust24THRUST_300001_SM_1000_NS12placeholders2_9E
	.align		8
        /*0150*/ 	.dword	_ZN34_INTERNAL_cce16447_4_k_cu_d74234b76thrust24THRUST_300001_SM_1000_NS12placeholders3_10E
	.align		8
        /*0158*/ 	.dword	_ZN34_INTERNAL_cce16447_4_k_cu_d74234b76thrust24THRUST_300001_SM_1000_NS3seqE
	.align		8
        /*0160*/ 	.dword	_ZN34_INTERNAL_cce16447_4_k_cu_d74234b76thrust24THRUST_300001_SM_1000_NS6deviceE


//--------------------- .text._ZN3cub18CUB_300001_SM_10006detail6reduce28DeviceReduceSingleTileKernelINS2_10policy_hubIN4cuda3std3__45tupleIJblEEEyN6thrust24THRUST_300001_SM_1000_NS8cuda_cub9__find_if7functorIS9_EEE10Policy1000EPS9_SI_iSF_S9_S9_NS7_10__identityEEEvT0_T1_T2_T3_T4_T6_ --------------------------
	.section	.text._ZN3cub18CUB_300001_SM_10006detail6reduce28DeviceReduceSingleTileKernelINS2_10policy_hubIN4cuda3std3__45tupleIJblEEEyN6thrust24THRUST_300001_SM_1000_NS8cuda_cub9__find_if7functorIS9_EEE10Policy1000EPS9_SI_iSF_S9_S9_NS7_10__identityEEEvT0_T1_T2_T3_T4_T6_,"ax",@progbits
	.align	128
        .global         _ZN3cub18CUB_300001_SM_10006detail6reduce28DeviceReduceSingleTileKernelINS2_10policy_hubIN4cuda3std3__45tupleIJblEEEyN6thrust24THRUST_300001_SM_1000_NS8cuda_cub9__find_if7functorIS9_EEE10Policy1000EPS9_SI_iSF_S9_S9_NS7_10__identityEEEvT0_T1_T2_T3_T4_T6_
        .type           _ZN3cub18CUB_300001_SM_10006detail6reduce28DeviceReduceSingleTileKernelINS2_10policy_hubIN4cuda3std3__45tupleIJblEEEyN6thrust24THRUST_300001_SM_1000_NS8cuda_cub9__find_if7functorIS9_EEE10Policy1000EPS9_SI_iSF_S9_S9_NS7_10__identityEEEvT0_T1_T2_T3_T4_T6_,@function
        .size           _ZN3cub18CUB_300001_SM_10006detail6reduce28DeviceReduceSingleTileKernelINS2_10policy_hubIN4cuda3std3__45tupleIJblEEEyN6thrust24THRUST_300001_SM_1000_NS8cuda_cub9__find_if7functorIS9_EEE10Policy1000EPS9_SI_iSF_S9_S9_NS7_10__identityEEEvT0_T1_T2_T3_T4_T6_,(.L_x_716 - _ZN3cub18CUB_300001_SM_10006detail6reduce28DeviceReduceSingleTileKernelINS2_10policy_hubIN4cuda3std3__45tupleIJblEEEyN6thrust24THRUST_300001_SM_1000_NS8cuda_cub9__find_if7functorIS9_EEE10Policy1000EPS9_SI_iSF_S9_S9_NS7_10__identityEEEvT0_T1_T2_T3_T4_T6_)
        .other          _ZN3cub18CUB_300001_SM_10006detail6reduce28DeviceReduceSingleTileKernelINS2_10policy_hubIN4cuda3std3__45tupleIJblEEEyN6thrust24THRUST_300001_SM_1000_NS8cuda_cub9__find_if7functorIS9_EEE10Policy1000EPS9_SI_iSF_S9_S9_NS7_10__identityEEEvT0_T1_T2_T3_T4_T6_,@"STO_CUDA_ENTRY STV_DEFAULT"
_ZN3cub18CUB_300001_SM_10006detail6reduce28DeviceReduceSingleTileKernelINS2_10policy_hubIN4cuda3std3__45tupleIJblEEEyN6thrust24THRUST_300001_SM_1000_NS8cuda_cub9__find_if7functorIS9_EEE10Policy1000EPS9_SI_iSF_S9_S9_NS7_10__identityEEEvT0_T1_T2_T3_T4_T6_:
.text._ZN3cub18CUB_300001_SM_10006detail6reduce28DeviceReduceSingleTileKernelINS2_10policy_hubIN4cuda3std3__45tupleIJblEEEyN6thrust24THRUST_300001_SM_1000_NS8cuda_cub9__find_if7functorIS9_EEE10Policy1000EPS9_SI_iSF_S9_S9_NS7_10__identityEEEvT0_T1_T2_T3_T4_T6_:
[----:B------:R-:W-:Y:S01]  /*0000*/  LDC R1, c[0x0][0x37c] ;  /* 0x0000df00ff017b82 */ /* 0x000fe20000000800 */
[----:B------:R-:W0:Y:S07]  /*0010*/  LDCU UR4, c[0x0][0x390] ;  /* 0x00007200ff0477ac */ /* 0x000e2e0008000800 */
[----:B------:R-:W1:Y:S01]  /*0020*/  LDC.U8 R0, c[0x0][0x398] ;  /* 0x0000e600ff007b82 */ /* 0x000e620000000000 */
[----:B------:R-:W2:Y:S01]  /*0030*/  LDCU.64 UR8, c[0x0][0x358] ;  /* 0x00006b00ff0877ac */ /* 0x000ea20008000a00 */
[----:B0-----:R-:W-:-:S09]  /*0040*/  UISETP.NE.AND UP0, UPT, UR4, URZ, UPT ;  /* 0x000000ff0400728c */ /* 0x001fd2000bf05270 */
[----:B--2---:R-:W-:Y:S05]  /*0050*/  BRA.U UP0, `(.L_x_0) ;  /* 0x0000000100207547 */ /* 0x004fea000b800000 */
[----:B------:R-:W0:Y:S02]  /*0060*/  S2R R2, SR_TID.X ;  /* 0x0000000000027919 */ /* 0x000e240000002100 */
[----:B0-----:R-:W-:-:S13]  /*0070*/  ISETP.NE.AND P0, PT, R2, RZ, PT ;  /* 0x000000ff0200720c */ /* 0x001fda0003f05270 */
[----:B------:R-:W-:Y:S05]  /*0080*/  @P0 EXIT ;  /* 0x000000000000094d */ /* 0x000fea0003800000 */
[----:B------:R-:W1:Y:S08]  /*0090*/  LDC.64 R2, c[0x0][0x388] ;  /* 0x0000e200ff027b82 */ /* 0x000e700000000a00 */
[----:B------:R-:W0:Y:S01]  /*00a0*/  LDC.64 R4, c[0x0][0x3a0] ;  /* 0x0000e800ff047b82 */ /* 0x000e220000000a00 */
[----:B-1----:R-:W-:Y:S04]  /*00b0*/  STG.E.U8 desc[UR8][R2.64], R0 ;  /* 0x0000000002007986 */ /* 0x002fe8000c101108 */
[----:B0-----:R-:W-:Y:S01]  /*00c0*/  STG.E.64 desc[UR8][R2.64+0x8], R4 ;  /* 0x0000080402007986 */ /* 0x001fe2000c101b08 */
[----:B------:R-:W-:Y:S05]  /*00d0*/  EXIT ;  /* 0x000000000000794d */ /* 0x000fea0003800000 */
.L_x_0:
[----:B------:R-:W-:Y:S01]  /*00e0*/  UISETP.GT.AND UP0, UPT, UR4, 0x3ff, UPT ;  /* 0x000003ff0400788c */ /* 0x000fe2000bf04270 */
[----:B------:R-:W-:Y:S08]  /*00f0*/  BSSY.RECONVERGENT B0, `(.L_x_1) ;  /* 0x00003d8000007945 */ /* 0x000ff00003800200 */
[----:B------:R-:W-:Y:S05]  /*0100*/  BRA.U UP0, `(.L_x_2) ;  /* 0x0000002100e47547 */ /* 0x000fea000b800000 */
[----:B------:R-:W0:Y:S01]  /*0110*/  S2R R5, SR_TID.X ;  /* 0x0000000000057919 */ /* 0x000e220000002100 */
[----:B------:R-:W-:Y:S01]  /*0120*/  BSSY.RECONVERGENT B1, `(.L_x_3) ;  /* 0x000000b000017945 */ /* 0x000fe20003800200 */
[----:B------:R-:W-:Y:S02]  /*0130*/  PRMT R4, RZ, 0x7610, R4 ;  /* 0x00007610ff047816 */ /* 0x000fe40000000004 */
[----:B------:R-:W-:Y:S02]  /*0140*/  CS2R R2, SRZ ;  /* 0x0000000000027805 */ /* 0x000fe4000001ff00 */
[----:B0-----:R-:W-:Y:S01]  /*0150*/  ISETP.GE.AND P0, PT, R5, UR4, PT ;  /* 0x0000000405007c0c */ /* 0x001fe2000bf06270 */
[----:B------:R-:W-:-:S12]  /*0160*/  IMAD.MOV.U32 R9, RZ, RZ, R5 ;  /* 0x000000ffff097224 */ /* 0x000fd800078e0005 */
[----:B------:R-:W-:Y:S05]  /*0170*/  @P0 BRA `(.L_x_4) ;  /* 0x0000000000140947 */ /* 0x000fea0003800000 */
[----:B------:R-:W0:Y:S02]  /*0180*/  LDC.64 R6, c[0x0][0x380] ;  /* 0x0000e000ff067b82 */ /* 0x000e240000000a00 */
[----:B0-----:R-:W-:-:S05]  /*0190*/  IMAD.WIDE.U32 R6, R5, 0x10, R6 ;  /* 0x0000001005067825 */ /* 0x001fca00078e0006 */
[----:B------:R0:W5:Y:S04]  /*01a0*/  LDG.E.U16.CONSTANT R4, desc[UR8][R6.64] ;  /* 0x0000000806047981 */ /* 0x000168000c1e9500 */
[----:B------:R0:W5:Y:S01]  /*01b0*/  LDG.E.64.CONSTANT R2, desc[UR8][R6.64+0x8] ;  /* 0x0000080806027981 */ /* 0x000162000c1e9b00 */
[----:B------:R-:W-:-:S07]  /*01c0*/  VIADD R9, R5, 0x100 ;  /* 0x0000010005097836 */ /* 0x000fce0000000000 */
.L_x_4:
[----:B------:R-:W-:Y:S05]  /*01d0*/  BSYNC.RECONVERGENT B1 ;  /* 0x0000000000017941 */ /* 0x000fea0003800200 */
.L_x_3:
[----:B------:R-:W-:Y:S01]  /*01e0*/  ISETP.GE.AND P0, PT, R9, UR4, PT ;  /* 0x0000000409007c0c */ /* 0x000fe2000bf06270 */
[----:B------:R-:W-:-:S12]  /*01f0*/  BSSY.RECONVERGENT B1, `(.L_x_5) ;  /* 0x0000058000017945 */ /* 0x000fd80003800200 */
[----:B------:R-:W-:Y:S05]  /*0200*/  @P0 BRA `(.L_x_6) ;  /* 0x0000000400580947 */ /* 0x000fea0003800000 */
[----:B------:R-:W-:Y:S01]  /*0210*/  LOP3.LUT R8, RZ, R9, RZ, 0x33, !PT ;  /* 0x00000009ff087212 */ /* 0x000fe200078e33ff */
[----:B0-----:R-:W0:Y:S01]  /*0220*/  LDC.64 R6, c[0x0][0x380] ;  /* 0x0000e000ff067b82 */ /* 0x001e220000000a00 */
[----:B------:R-:W-:Y:S03]  /*0230*/  BSSY.RECONVERGENT B2, `(.L_x_7) ;  /* 0x0000020000027945 */ /* 0x000fe60003800200 */
[----:B------:R-:W-:-:S05]  /*0240*/  VIADD R8, R8, UR4 ;  /* 0x0000000408087c36 */ /* 0x000fca0008000000 */
[C---:B------:R-:W-:Y:S02]  /*0250*/  LOP3.LUT R10, R8.reuse, 0x300, RZ, 0xc0, !PT ;  /* 0x00000300080a7812 */ /* 0x040fe400078ec0ff */
[----:B------:R-:W-:Y:S02]  /*0260*/  ISETP.GE.U32.AND P1, PT, R8, 0x300, PT ;  /* 0x000003000800780c */ /* 0x000fe40003f26070 */
[----:B------:R-:W-:-:S13]  /*0270*/  ISETP.NE.AND P0, PT, R10, 0x300, PT ;  /* 0x000003000a00780c */ /* 0x000fda0003f05270 */
[----:B------:R-:W-:Y:S05]  /*0280*/  @!P0 BRA `(.L_x_8) ;  /* 0x0000000000688947 */ /* 0x000fea0003800000 */
[----:B------:R-:W2:Y:S01]  /*0290*/  LDC.64 R10, c[0x0][0x380] ;  /* 0x0000e000ff0a7b82 */ /* 0x000ea20000000a00 */
[----:B------:R-:W-:-:S04]  /*02a0*/  LEA.HI R8, R8, 0x1, RZ, 0x18 ;  /* 0x0000000108087811 */ /* 0x000fc800078fc0ff */
[----:B------:R-:W-:-:S05]  /*02b0*/  LOP3.LUT R8, R8, 0x3, RZ, 0xc0, !PT ;  /* 0x0000000308087812 */ /* 0x000fca00078ec0ff */
[----:B------:R-:W-:Y:S02]  /*02c0*/  IMAD.MOV R8, RZ, RZ, -R8 ;  /* 0x000000ffff087224 */ /* 0x000fe400078e0a08 */
[----:B--2---:R-:W-:-:S04]  /*02d0*/  IMAD.WIDE.U32 R10, R9, 0x10, R10 ;  /* 0x00000010090a7825 */ /* 0x004fc800078e000a */
[----:B------:R-:W-:Y:S02]  /*02e0*/  IMAD.MOV.U32 R15, RZ, RZ, R10 ;  /* 0x000000ffff0f7224 */ /* 0x000fe400078e000a */
[----:B------:R-:W-:-:S07]  /*02f0*/  IMAD.MOV.U32 R13, RZ, RZ, R11 ;  /* 0x000000ffff0d7224 */ /* 0x000fce00078e000b */
.L_x_9:
[----:B------:R-:W-:-:S05]  /*0300*/  IMAD.MOV.U32 R12, RZ, RZ, R15 ;  /* 0x000000ffff0c7224 */ /* 0x000fca00078e000f */
[----:B------:R-:W2:Y:S04]  /*0310*/  LDG.E.U16.CONSTANT R14, desc[UR8][R12.64] ;  /* 0x000000080c0e7981 */ /* 0x000ea8000c1e9500 */
[----:B------:R3:W4:Y:S01]  /*0320*/  LDG.E.64.CONSTANT R10, desc[UR8][R12.64+0x8] ;  /* 0x000008080c0a7981 */ /* 0x000722000c1e9b00 */
[----:B------:R-:W-:Y:S01]  /*0330*/  VIADD R8, R8, 0x1 ;  /* 0x0000000108087836 */ /* 0x000fe20000000000 */
[----:B-----5:R-:W-:Y:S01]  /*0340*/  LOP3.LUT P2, RZ, R4, 0xff, RZ, 0xc0, !PT ;  /* 0x000000ff04ff7812 */ /* 0x020fe2000784c0ff */
[----:B------:R-:W-:Y:S01]  /*0350*/  VIADD R9, R9, 0x100 ;  /* 0x0000010009097836 */ /* 0x000fe20000000000 */
[----:B------:R-:W-:Y:S02]  /*0360*/  IADD3 R15, P5, PT, R12, 0x1000, RZ ;  /* 0x000010000c0f7810 */ /* 0x000fe40007fbe0ff */
[----:B------:R-:W-:-:S03]  /*0370*/  ISETP.NE.AND P4, PT, R8, RZ, PT ;  /* 0x000000ff0800720c */ /* 0x000fc60003f85270 */
[----:B---3--:R-:W-:Y:S01]  /*0380*/  IMAD.X R13, RZ, RZ, R13, P5 ;  /* 0x000000ffff0d7224 */ /* 0x008fe200028e060d */
[----:B--2---:R-:W-:Y:S02]  /*0390*/  LOP3.LUT P3, RZ, R14, 0xff, RZ, 0xc0, !PT ;  /* 0x000000ff0eff7812 */ /* 0x004fe4000786c0ff */
[----:B----4-:R-:W-:-:S03]  /*03a0*/  ISETP.LT.U32.AND P0, PT, R10, R2, PT ;  /* 0x000000020a00720c */ /* 0x010fc60003f01070 */
[----:B------:R-:W-:Y:S02]  /*03b0*/  @P2 SEL R14, R4, 0x1, !P3 ;  /* 0x00000001040e2807 */ /* 0x000fe40005800000 */
[----:B------:R-:W-:Y:S02]  /*03c0*/  ISETP.LT.AND.EX P0, PT, R11, R3, PT, P0 ;  /* 0x000000030b00720c */ /* 0x000fe40003f01300 */
[----:B------:R-:W-:-:S04]  /*03d0*/  PRMT R4, R14, 0x7610, R4 ;  /* 0x000076100e047816 */ /* 0x000fc80000000004 */
[C---:B------:R-:W-:Y:S02]  /*03e0*/  @P3 SEL R2, R10.reuse, R2, P0 ;  /* 0x000000020a023207 */ /* 0x040fe40000000000 */
[C---:B------:R-:W-:Y:S02]  /*03f0*/  @P3 SEL R3, R11.reuse, R3, P0 ;  /* 0x000000030b033207 */ /* 0x040fe40000000000 */
[----:B------:R-:W-:Y:S02]  /*0400*/  SEL R2, R10, R2, !P2 ;  /* 0x000000020a027207 */ /* 0x000fe40005000000 */
[----:B------:R-:W-:Y:S01]  /*0410*/  SEL R3, R11, R3, !P2 ;  /* 0x000000030b037207 */ /* 0x000fe20005000000 */
[----:B------:R-:W-:Y:S06]  /*0420*/  @P4 BRA `(.L_x_9) ;  /* 0xfffffffc00b44947 */ /* 0x000fec000383ffff */
.L_x_8:
[----:B------:R-:W-:Y:S05]  /*0430*/  BSYNC.RECONVERGENT B2 ;  /* 0x0000000000027941 */ /* 0x000fea0003800200 */
.L_x_7:
[----:B------:R-:W-:Y:S05]  /*0440*/  @!P1 BRA `(.L_x_6) ;  /* 0x0000000000c89947 */ /* 0x000fea0003800000 */
.L_x_10:
[----:B0-----:R-:W-:-:S05]  /*0450*/  IMAD.WIDE R20, R9, 0x10, R6 ;  /* 0x0000001009147825 */ /* 0x001fca00078e0206 */
[----:B------:R-:W2:Y:S04]  /*0460*/  LDG.E.U16.CONSTANT R19, desc[UR8][R20.64] ;  /* 0x0000000814137981 */ /* 0x000ea8000c1e9500 */
[----:B------:R-:W3:Y:S04]  /*0470*/  LDG.E.64.CONSTANT R10, desc[UR8][R20.64+0x8] ;  /* 0x00000808140a7981 */ /* 0x000ee8000c1e9b00 */
[----:B------:R-:W4:Y:S04]  /*0480*/  LDG.E.U16.CONSTANT R22, desc[UR8][R20.64+0x1000] ;  /* 0x0010000814167981 */ /* 0x000f28000c1e9500 */
[----:B------:R-:W4:Y:S04]  /*0490*/  LDG.E.64.CONSTANT R12, desc[UR8][R20.64+0x1008] ;  /* 0x00100808140c7981 */ /* 0x000f28000c1e9b00 */
[----:B------:R-:W4:Y:S04]  /*04a0*/  LDG.E.U16.CONSTANT R18, desc[UR8][R20.64+0x2000] ;  /* 0x0020000814127981 */ /* 0x000f28000c1e9500 */
[----:B------:R-:W4:Y:S04]  /*04b0*/  LDG.E.64.CONSTANT R14, desc[UR8][R20.64+0x2008] ;  /* 0x00200808140e7981 */ /* 0x000f28000c1e9b00 */
[----:B------:R-:W4:Y:S04]  /*04c0*/  LDG.E.U16.CONSTANT R8, desc[UR8][R20.64+0x3000] ;  /* 0x0030000814087981 */ /* 0x000f28000c1e9500 */
[----:B------:R-:W4:Y:S01]  /*04d0*/  LDG.E.64.CONSTANT R16, desc[UR8][R20.64+0x3008] ;  /* 0x0030080814107981 */ /* 0x000f22000c1e9b00 */
[----:B-----5:R-:W-:Y:S01]  /*04e0*/  LOP3.LUT P2, RZ, R4, 0xff, RZ, 0xc0, !PT ;  /* 0x000000ff04ff7812 */ /* 0x020fe2000784c0ff */
[----:B------:R-:W-:-:S02]  /*04f0*/  IMAD.MOV.U32 R23, RZ, RZ, R3 ;  /* 0x000000ffff177224 */ /* 0x000fc400078e0003 */
[----:B------:R-:W-:Y:S01]  /*0500*/  VIADD R9, R9, 0x400 ;  /* 0x0000040009097836 */ /* 0x000fe20000000000 */
[----:B--2---:R-:W-:Y:S02]  /*0510*/  LOP3.LUT P1, RZ, R19, 0xff, RZ, 0xc0, !PT ;  /* 0x000000ff13ff7812 */ /* 0x004fe4000782c0ff */
[----:B---3--:R-:W-:-:S07]  /*0520*/  ISETP.LT.U32.AND P0, PT, R10, R2, PT ;  /* 0x000000020a00720c */ /* 0x008fce0003f01070 */
[----:B------:R-:W-:Y:S02]  /*0530*/  @P2 SEL R19, R4, 0x1, !P1 ;  /* 0x0000000104132807 */ /* 0x000fe40004800000 */
[-C--:B------:R-:W-:Y:S02]  /*0540*/  ISETP.LT.AND.EX P0, PT, R11, R23.reuse, PT, P0 ;  /* 0x000000170b00720c */ /* 0x080fe40003f01300 */
[----:B------:R-:W-:Y:S02]  /*0550*/  LOP3.LUT P3, RZ, R19, 0xff, RZ, 0xc0, !PT ;  /* 0x000000ff13ff7812 */ /* 0x000fe4000786c0ff */
[----:B----4-:R-:W-:Y:S02]  /*0560*/  LOP3.LUT P4, RZ, R22, 0xff, RZ, 0xc0, !PT ;  /* 0x000000ff16ff7812 */ /* 0x010fe4000788c0ff */
[----:B------:R-:W-:Y:S02]  /*0570*/  @P1 SEL R2, R10, R2, P0 ;  /* 0x000000020a021207 */ /* 0x000fe40000000000 */
[----:B------:R-:W-:-:S02]  /*0580*/  @P1 SEL R23, R11, R23, P0 ;  /* 0x000000170b171207 */ /* 0x000fc40000000000 */
[----:B------:R-:W-:Y:S02]  /*0590*/  SEL R3, R10, R2, !P2 ;  /* 0x000000020a037207 */ /* 0x000fe40005000000 */
[----:B------:R-:W-:Y:S02]  /*05a0*/  SEL R11, R11, R23, !P2 ;  /* 0x000000170b0b7207 */ /* 0x000fe40005000000 */
[----:B------:R-:W-:Y:S02]  /*05b0*/  ISETP.LT.U32.AND P0, PT, R12, R3, PT ;  /* 0x000000030c00720c */ /* 0x000fe40003f01070 */
[----:B------:R-:W-:Y:S02]  /*05c0*/  @P3 SEL R22, R19, 0x1, !P4 ;  /* 0x0000000113163807 */ /* 0x000fe40006000000 */
[----:B------:R-:W-:Y:S02]  /*05d0*/  ISETP.LT.AND.EX P0, PT, R13, R11, PT, P0 ;  /* 0x0000000b0d00720c */ /* 0x000fe40003f01300 */
[----:B------:R-:W-:-:S02]  /*05e0*/  LOP3.LUT P2, RZ, R18, 0xff, RZ, 0xc0, !PT ;  /* 0x000000ff12ff7812 */ /* 0x000fc4000784c0ff */
[----:B------:R-:W-:Y:S02]  /*05f0*/  @P4 SEL R3, R12, R3, P0 ;  /* 0x000000030c034207 */ /* 0x000fe40000000000 */
[----:B------:R-:W-:Y:S02]  /*0600*/  LOP3.LUT P1, RZ, R22, 0xff, RZ, 0xc0, !PT ;  /* 0x000000ff16ff7812 */ /* 0x000fe4000782c0ff */
[C---:B------:R-:W-:Y:S02]  /*0610*/  @P4 SEL R11, R13.reuse, R11, P0 ;  /* 0x0000000b0d0b4207 */ /* 0x040fe40000000000 */
[----:B------:R-:W-:Y:S02]  /*0620*/  SEL R3, R12, R3, !P3 ;  /* 0x000000030c037207 */ /* 0x000fe40005800000 */
[----:B------:R-:W-:Y:S02]  /*0630*/  SEL R13, R13, R11, !P3 ;  /* 0x0000000b0d0d7207 */ /* 0x000fe40005800000 */
[----:B------:R-:W-:-:S02]  /*0640*/  ISETP.LT.U32.AND P0, PT, R14, R3, PT ;  /* 0x000000030e00720c */ /* 0x000fc40003f01070 */
[----:B------:R-:W-:Y:S02]  /*0650*/  LOP3.LUT P3, RZ, R8, 0xff, RZ, 0xc0, !PT ;  /* 0x000000ff08ff7812 */ /* 0x000fe4000786c0ff */
[C---:B------:R-:W-:Y:S02]  /*0660*/  ISETP.LT.AND.EX P0, PT, R15.reuse, R13, PT, P0 ;  /* 0x0000000d0f00720c */ /* 0x040fe40003f01300 */
[----:B------:R-:W-:Y:S02]  /*0670*/  @P1 SEL R18, R22, 0x1, !P2 ;  /* 0x0000000116121807 */ /* 0x000fe40005000000 */
[C---:B------:R-:W-:Y:S02]  /*0680*/  @P2 SEL R3, R14.reuse, R3, P0 ;  /* 0x000000030e032207 */ /* 0x040fe40000000000 */
[----:B------:R-:W-:Y:S02]  /*0690*/  @P2 SEL R13, R15, R13, P0 ;  /* 0x0000000d0f0d2207 */ /* 0x000fe40000000000 */
[----:B------:R-:W-:-:S02]  /*06a0*/  SEL R3, R14, R3, !P1 ;  /* 0x000000030e037207 */ /* 0x000fc40004800000 */
[----:B------:R-:W-:Y:S02]  /*06b0*/  LOP3.LUT P2, RZ, R18, 0xff, RZ, 0xc0, !PT ;  /* 0x000000ff12ff7812 */ /* 0x000fe4000784c0ff */
[----:B------:R-:W-:Y:S02]  /*06c0*/  SEL R15, R15, R13, !P1 ;  /* 0x0000000d0f0f7207 */ /* 0x000fe40004800000 */
[----:B------:R-:W-:Y:S02]  /*06d0*/  ISETP.GE.AND P1, PT, R9, UR4, PT ;  /* 0x0000000409007c0c */ /* 0x000fe4000bf26270 */
[----:B------:R-:W-:-:S04]  /*06e0*/  ISETP.LT.U32.AND P0, PT, R16, R3, PT ;  /* 0x000000031000720c */ /* 0x000fc80003f01070 */
[----:B------:R-:W-:-:S03]  /*06f0*/  ISETP.LT.AND.EX P0, PT, R17, R15, PT, P0 ;  /* 0x0000000f1100720c */ /* 0x000fc60003f01300 */
[----:B------:R-:W-:Y:S02]  /*0700*/  @P2 SEL R8, R18, 0x1, !P3 ;  /* 0x0000000112082807 */ /* 0x000fe40005800000 */
[C---:B------:R-:W-:Y:S02]  /*0710*/  @P3 SEL R3, R16.reuse, R3, P0 ;  /* 0x0000000310033207 */ /* 0x040fe40000000000 */
[C---:B------:R-:W-:Y:S02]  /*0720*/  @P3 SEL R15, R17.reuse, R15, P0 ;  /* 0x0000000f110f3207 */ /* 0x040fe40000000000 */
[----:B------:R-:W-:Y:S02]  /*0730*/  SEL R2, R16, R3, !P2 ;  /* 0x0000000310027207 */ /* 0x000fe40005000000 */
[----:B------:R-:W-:Y:S02]  /*0740*/  SEL R3, R17, R15, !P2 ;  /* 0x0000000f11037207 */ /* 0x000fe40005000000 */
[----:B------:R-:W-:Y:S01]  /*0750*/  PRMT R4, R8, 0x7610, R4 ;  /* 0x0000761008047816 */ /* 0x000fe20000000004 */
[----:B------:R-:W-:Y:S06]  /*0760*/  @!P1 BRA `(.L_x_10) ;  /* 0xfffffffc00389947 */ /* 0x000fec000383ffff */
.L_x_6:
[----:B------:R-:W-:Y:S05]  /*0770*/  BSYNC.RECONVERGENT B1 ;  /* 0x0000000000017941 */ /* 0x000fea0003800200 */
.L_x_5:
[----:B------:R-:W-:-:S09]  /*0780*/  UISETP.GE.AND UP0, UPT, UR4, 0x100, UPT ;  /* 0x000001000400788c */ /* 0x000fd2000bf06270 */
[----:B------:R-:W-:Y:S05]  /*0790*/  BRA.U !UP0, `(.L_x_11) ;  /* 0x0000000d08407547 */ /* 0x000fea000b800000 */
[----:B------:R-:W2:Y:S01]  /*07a0*/  S2R R10, SR_LANEID ;  /* 0x00000000000a7919 */ /* 0x000ea20000000000 */
[----:B0----5:R-:W-:Y:S01]  /*07b0*/  LOP3.LUT R6, R4, 0xff, RZ, 0xc0, !PT ;  /* 0x000000ff04067812 */ /* 0x021fe200078ec0ff */
[----:B------:R-:W-:Y:S01]  /*07c0*/  BSSY.RECONVERGENT B1, `(.L_x_12) ;  /* 0x0000016000017945 */ /* 0x000fe20003800200 */
[----:B------:R0:W3:Y:S04]  /*07d0*/  SHFL.DOWN PT, R9, R2, 0x1, 0x1f ;  /* 0x08201f0002097f89 */ /* 0x0000e800000e0000 */
[----:B------:R0:W4:Y:S04]  /*07e0*/  SHFL.DOWN PT, R8, R3, 0x1, 0x1f ;  /* 0x08201f0003087f89 */ /* 0x00012800000e0000 */
[----:B------:R0:W0:Y:S01]  /*07f0*/  SHFL.DOWN PT, R7, R6, 0x1, 0x1f ;  /* 0x08201f0006077f89 */ /* 0x00002200000e0000 */
[----:B--2---:R-:W-:-:S02]  /*0800*/  ISETP.GT.AND P0, PT, R10, 0x1e, PT ;  /* 0x0000001e0a00780c */ /* 0x004fc40003f04270 */
[C---:B------:R-:W-:Y:S02]  /*0810*/  ISETP.GT.AND P3, PT, R10.reuse, 0x1d, PT ;  /* 0x0000001d0a00780c */ /* 0x040fe40003f64270 */
[----:B------:R-:W-:-:S09]  /*0820*/  ISETP.GT.AND P2, PT, R10, 0x1b, PT ;  /* 0x0000001b0a00780c */ /* 0x000fd20003f44270 */
[----:B0--34-:R-:W-:Y:S05]  /*0830*/  @P0 BRA `(.L_x_13) ;  /* 0x0000000000380947 */ /* 0x019fea0003800000 */
[----:B------:R-:W-:Y:S01]  /*0840*/  LOP3.LUT P1, RZ, R7, 0xff, RZ, 0xc0, !PT ;  /* 0x000000ff07ff7812 */ /* 0x000fe2000782c0ff */
[----:B------:R-:W-:Y:S01]  /*0850*/  IMAD.MOV.U32 R11, RZ, RZ, 0x1 ;  /* 0x00000001ff0b7424 */ /* 0x000fe200078e00ff */
[----:B------:R-:W-:-:S04]  /*0860*/  LOP3.LUT P0, R6, R4, 0xff, RZ, 0xc0, !PT ;  /* 0x000000ff04067812 */ /* 0x000fc8000780c0ff */
[----:B------:R-:W-:-:S13]  /*0870*/  PLOP3.LUT P0, PT, P0, P1, PT, 0x2f, 0xf2 ;  /* 0x0000000000f2781c */ /* 0x000fda0000702577 */
[----:B------:R-:W-:Y:S02]  /*0880*/  @!P0 ISETP.LT.U32.AND P1, PT, R9, R2, PT ;  /* 0x000000020900820c */ /* 0x000fe40003f21070 */
[----:B------:R-:W-:Y:S02]  /*0890*/  @P0 ISETP.NE.AND P4, PT, R6, RZ, PT ;  /* 0x000000ff0600020c */ /* 0x000fe40003f85270 */
[----:B------:R-:W-:Y:S02]  /*08a0*/  @!P0 PRMT R4, R11, 0x7610, R4 ;  /* 0x000076100b048816 */ /* 0x000fe40000000004 */
[----:B------:R-:W-:Y:S02]  /*08b0*/  @!P0 ISETP.LT.AND.EX P1, PT, R8, R3, PT, P1 ;  /* 0x000000030800820c */ /* 0x000fe40003f21310 */
[----:B------:R-:W-:Y:S02]  /*08c0*/  @P0 SEL R6, R7, R4, !P4 ;  /* 0x0000000407060207 */ /* 0x000fe40006000000 */
[----:B------:R-:W-:-:S02]  /*08d0*/  @!P0 SEL R2, R9, R2, P1 ;  /* 0x0000000209028207 */ /* 0x000fc40000800000 */
[----:B------:R-:W-:Y:S02]  /*08e0*/  @!P0 SEL R3, R8, R3, P1 ;  /* 0x0000000308038207 */ /* 0x000fe40000800000 */
[----:B------:R-:W-:Y:S02]  /*08f0*/  @P0 PRMT R4, R6, 0x7610, R4 ;  /* 0x0000761006040816 */ /* 0x000fe40000000004 */
[----:B------:R-:W-:Y:S02]  /*0900*/  @P0 SEL R2, R9, R2, !P4 ;  /* 0x0000000209020207 */ /* 0x000fe40006000000 */
[----:B------:R-:W-:-:S07]  /*0910*/  @P0 SEL R3, R8, R3, !P4 ;  /* 0x0000000308030207 */ /* 0x000fce0006000000 */
.L_x_13:
[----:B------:R-:W-:Y:S05]  /*0920*/  BSYNC.RECONVERGENT B1 ;  /* 0x0000000000017941 */ /* 0x000fea0003800200 */
.L_x_12:
[----:B------:R-:W-:Y:S01]  /*0930*/  LOP3.LUT R7, R4, 0xff, RZ, 0xc0, !PT ;  /* 0x000000ff04077812 */ /* 0x000fe200078ec0ff */
[----:B------:R0:W2:Y:S01]  /*0940*/  SHFL.DOWN PT, R9, R2, 0x2, 0x1f ;  /* 0x08401f0002097f89 */ /* 0x0000a200000e0000 */
[----:B------:R-:W-:Y:S01]  /*0950*/  BSSY.RECONVERGENT B1, `(.L_x_14) ;  /* 0x0000015000017945 */ /* 0x000fe20003800200 */
[C---:B------:R-:W-:Y:S02]  /*0960*/  ISETP.GT.AND P5, PT, R10.reuse, 0x17, PT ;  /* 0x000000170a00780c */ /* 0x040fe40003fa4270 */
[----:B------:R0:W3:Y:S01]  /*0970*/  SHFL.DOWN PT, R8, R3, 0x2, 0x1f ;  /* 0x08401f0003087f89 */ /* 0x0000e200000e0000 */
[C---:B------:R-:W-:Y:S02]  /*0980*/  ISETP.GT.AND P4, PT, R10.reuse, 0xf, PT ;  /* 0x0000000f0a00780c */ /* 0x040fe40003f84270 */
[----:B------:R-:W-:Y:S01]  /*0990*/  ISETP.NE.AND P1, PT, R10, RZ, PT ;  /* 0x000000ff0a00720c */ /* 0x000fe20003f25270 */
[----:B------:R-:W4:Y:S01]  /*09a0*/  SHFL.DOWN PT, R7, R7, 0x2, 0x1f ;  /* 0x08401f0007077f89 */ /* 0x000f2200000e0000 */
[----:B------:R-:W-:Y:S11]  /*09b0*/  @P3 BRA `(.L_x_15) ;  /* 0x0000000000383947 */ /* 0x000ff60003800000 */
[----:B----4-:R-:W-:Y:S01]  /*09c0*/  LOP3.LUT P0, RZ, R7, 0xff, RZ, 0xc0, !PT ;  /* 0x000000ff07ff7812 */ /* 0x010fe2000780c0ff */
[----:B------:R-:W-:Y:S01]  /*09d0*/  IMAD.MOV.U32 R10, RZ, RZ, 0x1 ;  /* 0x00000001ff0a7424 */ /* 0x000fe200078e00ff */
[----:B------:R-:W-:-:S04]  /*09e0*/  LOP3.LUT P3, R6, R4, 0xff, RZ, 0xc0, !PT ;  /* 0x000000ff04067812 */ /* 0x000fc8000786c0ff */
[----:B------:R-:W-:-:S13]  /*09f0*/  PLOP3.LUT P0, PT, P3, P0, PT, 0x2f, 0xf2 ;  /* 0x0000000000f2781c */ /* 0x000fda0001f00577 */
[----:B--2---:R-:W-:Y:S02]  /*0a00*/  @!P0 ISETP.LT.U32.AND P3, PT, R9, R2, PT ;  /* 0x000000020900820c */ /* 0x004fe40003f61070 */
[----:B------:R-:W-:Y:S02]  /*0a10*/  @P0 ISETP.NE.AND P6, PT, R6, RZ, PT ;  /* 0x000000ff0600020c */ /* 0x000fe40003fc5270 */
[----:B------:R-:W-:Y:S02]  /*0a20*/  @!P0 PRMT R4, R10, 0x7610, R4 ;  /* 0x000076100a048816 */ /* 0x000fe40000000004 */
[----:B---3--:R-:W-:Y:S02]  /*0a30*/  @!P0 ISETP.LT.AND.EX P3, PT, R8, R3, PT, P3 ;  /* 0x000000030800820c */ /* 0x008fe40003f61330 */
[----:B------:R-:W-:Y:S02]  /*0a40*/  @P0 SEL R6, R7, R4, !P6 ;  /* 0x0000000407060207 */ /* 0x000fe40007000000 */
[----:B0-----:R-:W-:-:S02]  /*0a50*/  @!P0 SEL R2, R9, R2, P3 ;  /* 0x0000000209028207 */ /* 0x001fc40001800000 */
[----:B------:R-:W-:Y:S02]  /*0a60*/  @!P0 SEL R3, R8, R3, P3 ;  /* 0x0000000308038207 */ /* 0x000fe40001800000 */
[----:B------:R-:W-:Y:S02]  /*0a70*/  @P0 PRMT R4, R6, 0x7610, R4 ;  /* 0x0000761006040816 */ /* 0x000fe40000000004 */
[----:B------:R-:W-:Y:S02]  /*0a80*/  @P0 SEL R2, R9, R2, !P6 ;  /* 0x0000000209020207 */ /* 0x000fe40007000000 */
[----:B------:R-:W-:-:S07]  /*0a90*/  @P0 SEL R3, R8, R3, !P6 ;  /* 0x0000000308030207 */ /* 0x000fce0007000000 */
.L_x_15:
[----:B------:R-:W-:Y:S05]  /*0aa0*/  BSYNC.RECONVERGENT B1 ;  /* 0x0000000000017941 */ /* 0x000fea0003800200 */
.L_x_14:
[----:B----4-:R-:W-:Y:S01]  /*0ab0*/  LOP3.LUT R7, R4, 0xff, RZ, 0xc0, !PT ;  /* 0x000000ff04077812 */ /* 0x010fe200078ec0ff */
[----:B--2---:R2:W4:Y:S01]  /*0ac0*/  SHFL.DOWN PT, R9, R2, 0x4, 0x1f ;  /* 0x08801f0002097f89 */ /* 0x00452200000e0000 */
[----:B------:R-:W-:Y:S03]  /*0ad0*/  BSSY.RECONVERGENT B1, `(.L_x_16) ;  /* 0x0000012000017945 */ /* 0x000fe60003800200 */
[----:B---3--:R2:W3:Y:S04]  /*0ae0*/  SHFL.DOWN PT, R8, R3, 0x4, 0x1f ;  /* 0x08801f0003087f89 */ /* 0x0084e800000e0000 */
[----:B------:R-:W0:Y:S01]  /*0af0*/  SHFL.DOWN PT, R7, R7, 0x4, 0x1f ;  /* 0x08801f0007077f89 */ /* 0x000e2200000e0000 */
[----:B------:R-:W-:Y:S05]  /*0b00*/  @P2 BRA `(.L_x_17) ;  /* 0x0000000000382947 */ /* 0x000fea0003800000 */
[----:B0-----:R-:W-:Y:S01]  /*0b10*/  LOP3.LUT P0, RZ, R7, 0xff, RZ, 0xc0, !PT ;  /* 0x000000ff07ff7812 */ /* 0x001fe2000780c0ff */
[----:B------:R-:W-:Y:S01]  /*0b20*/  IMAD.MOV.U32 R10, RZ, RZ, 0x1 ;  /* 0x00000001ff0a7424 */ /* 0x000fe200078e00ff */
[----:B------:R-:W-:-:S04]  /*0b30*/  LOP3.LUT P2, R6, R4, 0xff, RZ, 0xc0, !PT ;  /* 0x000000ff04067812 */ /* 0x000fc8000784c0ff */
[----:B------:R-:W-:-:S13]  /*0b40*/  PLOP3.LUT P0, PT, P2, P0, PT, 0x2f, 0xf2 ;  /* 0x0000000000f2781c */ /* 0x000fda0001700577 */
[----:B----4-:R-:W-:Y:S02]  /*0b50*/  @!P0 ISETP.LT.U32.AND P2, PT, R9, R2, PT ;  /* 0x000000020900820c */ /* 0x010fe40003f41070 */
[----:B------:R-:W-:Y:S02]  /*0b60*/  @P0 ISETP.NE.AND P3, PT, R6, RZ, PT ;  /* 0x000000ff0600020c */ /* 0x000fe40003f65270 */
[----:B------:R-:W-:Y:S02]  /*0b70*/  @!P0 PRMT R4, R10, 0x7610, R4 ;  /* 0x000076100a048816 */ /* 0x000fe40000000004 */
[----:B---3--:R-:W-:Y:S02]  /*0b80*/  @!P0 ISETP.LT.AND.EX P2, PT, R8, R3, PT, P2 ;  /* 0x000000030800820c */ /* 0x008fe40003f41320 */
[----:B------:R-:W-:Y:S02]  /*0b90*/  @P0 SEL R6, R7, R4, !P3 ;  /* 0x0000000407060207 */ /* 0x000fe40005800000 */
[----:B--2---:R-:W-:-:S02]  /*0ba0*/  @!P0 SEL R2, R9, R2, P2 ;  /* 0x0000000209028207 */ /* 0x004fc40001000000 */
[----:B------:R-:W-:Y:S02]  /*0bb0*/  @!P0 SEL R3, R8, R3, P2 ;  /* 0x0000000308038207 */ /* 0x000fe40001000000 */
[----:B------:R-:W-:Y:S02]  /*0bc0*/  @P0 PRMT R4, R6, 0x7610, R4 ;  /* 0x0000761006040816 */ /* 0x000fe40000000004 */
[----:B------:R-:W-:Y:S02]  /*0bd0*/  @P0 SEL R2, R9, R2, !P3 ;  /* 0x0000000209020207 */ /* 0x000fe40005800000 */
[----:B------:R-:W-:-:S07]  /*0be0*/  @P0 SEL R3, R8, R3, !P3 ;  /* 0x0000000308030207 */ /* 0x000fce0005800000 */
.L_x_17:
[----:B------:R-:W-:Y:S05]  /*0bf0*/  BSYNC.RECONVERGENT B1 ;  /* 0x0000000000017941 */ /* 0x000fea0003800200 */
.L_x_16:
[----:B0-----:R-:W-:Y:S01]  /*0c00*/  LOP3.LUT R7, R4, 0xff, RZ, 0xc0, !PT ;  /* 0x000000ff04077812 */ /* 0x001fe200078ec0ff */
[----:B----4-:R0:W4:Y:S01]  /*0c10*/  SHFL.DOWN PT, R9, R2, 0x8, 0x1f ;  /* 0x09001f0002097f89 */ /* 0x01012200000e0000 */
        /* <DEDUP_REMOVED lines=18> */
.L_x_19:
[----:B------:R-:W-:Y:S05]  /*0d40*/  BSYNC.RECONVERGENT B1 ;  /* 0x0000000000017941 */ /* 0x000fea0003800200 */
.L_x_18:
        /* <DEDUP_REMOVED lines=20> */
.L_x_21:
[----:B------:R-:W-:Y:S05]  /*0e90*/  BSYNC.RECONVERGENT B1 ;  /* 0x0000000000017941 */ /* 0x000fea0003800200 */
.L_x_20:
[----:B------:R-:W-:Y:S04]  /*0ea0*/  BSSY.RECONVERGENT B1, `(.L_x_22) ;  /* 0x000000a000017945 */ /* 0x000fe80003800200 */
[----:B------:R-:W-:Y:S05]  /*0eb0*/  @P1 BRA `(.L_x_23) ;  /* 0x0000000000201947 */ /* 0x000fea0003800000 */
[----:B---3--:R-:W3:Y:S01]  /*0ec0*/  S2R R8, SR_CgaCtaId ;  /* 0x0000000000087919 */ /* 0x008ee20000008800 */
[----:B0-----:R-:W-:Y:S02]  /*0ed0*/  MOV R7, 0x400 ;  /* 0x0000040000077802 */ /* 0x001fe40000000f00 */
[----:B------:R-:W-:-:S04]  /*0ee0*/  SHF.R.U32.HI R6, RZ, 0x1, R5 ;  /* 0x00000001ff067819 */ /* 0x000fc80000011605 */
[----:B------:R-:W-:Y:S02]  /*0ef0*/  LOP3.LUT R6, R6, 0x1f0, RZ, 0xc0, !PT ;  /* 0x000001f006067812 */ /* 0x000fe400078ec0ff */
[----:B---3--:R-:W-:-:S05]  /*0f00*/  LEA R7, R8, R7, 0x18 ;  /* 0x0000000708077211 */ /* 0x008fca00078ec0ff */
[----:B------:R-:W-:-:S05]  /*0f10*/  IMAD.IADD R7, R6, 0x1, R7 ;  /* 0x0000000106077824 */ /* 0x000fca00078e0207 */
[----:B------:R0:W-:Y:S04]  /*0f20*/  STS.64 [R7+0x10], R2 ;  /* 0x0000100207007388 */ /* 0x0001e80000000a00 */
[----:B------:R0:W-:Y:S02]  /*0f30*/  STS.U8 [R7+0x8], R4 ;  /* 0x0000080407007388 */ /* 0x0001e40000000000 */
.L_x_23:
[----:B------:R-:W-:Y:S05]  /*0f40*/  BSYNC.RECONVERGENT B1 ;  /* 0x0000000000017941 */ /* 0x000fea0003800200 */
.L_x_22:
[----:B------:R-:W-:Y:S01]  /*0f50*/  BAR.SYNC.DEFER_BLOCKING 0x0 ;  /* 0x0000000000007b1d */ /* 0x000fe20000010000 */
[----:B------:R-:W-:-:S13]  /*0f60*/  ISETP.NE.AND P1, PT, R5, RZ, PT ;  /* 0x000000ff0500720c */ /* 0x000fda0003f25270 */
[----:B------:R-:W-:Y:S05]  /*0f70*/  @P1 BRA `(.L_x_24) ;  /* 0x0000002c00bc1947 */ /* 0x000fea0003800000 */
[----:B------:R-:W5:Y:S01]  /*0f80*/  S2UR UR6, SR_CgaCtaId ;  /* 0x00000000000679c3 */ /* 0x000f620000008800 */
[----:B------:R-:W-:Y:S01]  /*0f90*/  UMOV UR5, 0x400 ;  /* 0x0000040000057882 */ /* 0x000fe20000000000 */
[----:B------:R-:W-:Y:S01]  /*0fa0*/  LOP3.LUT P2, RZ, R4, 0xff, RZ, 0xc0, !PT ;  /* 0x000000ff04ff7812 */ /* 0x000fe2000784c0ff */
[----:B-----5:R-:W-:-:S09]  /*0fb0*/  ULEA UR5, UR6, UR5, 0x18 ;  /* 0x0000000506057291 */ /* 0x020fd2000f8ec0ff */
[----:B------:R-:W5:Y:S04]  /*0fc0*/  LDS.U8 R16, [UR5+0x18] ;  /* 0x00001805ff107984 */ /* 0x000f680008000000 */
[----:B0-----:R-:W0:Y:S04]  /*0fd0*/  LDS.64 R6, [UR5+0x20] ;  /* 0x00002005ff067984 */ /* 0x001e280008000a00 */
[----:B------:R-:W1:Y:S04]  /*0fe0*/  LDS.U8 R17, [UR5+0x28] ;  /* 0x00002805ff117984 */ /* 0x000e680008000000 */
[----:B------:R-:W2:Y:S04]  /*0ff0*/  LDS.64 R12, [UR5+0x30] ;  /* 0x00003005ff0c7984 */ /* 0x000ea80008000a00 */
[----:B------:R-:W2:Y:S04]  /*1000*/  LDS.U8 R18, [UR5+0x38] ;  /* 0x00003805ff127984 */ /* 0x000ea80008000000 */
[----:B------:R-:W2:Y:S04]  /*1010*/  LDS.64 R10, [UR5+0x40] ;  /* 0x00004005ff0a7984 */ /* 0x000ea80008000a00 */
[----:B------:R-:W2:Y:S04]  /*1020*/  LDS.U8 R14, [UR5+0x48] ;  /* 0x00004805ff0e7984 */ /* 0x000ea80008000000 */
[----:B---34-:R-:W3:Y:S01]  /*1030*/  LDS.64 R8, [UR5+0x50] ;  /* 0x00005005ff087984 */ /* 0x018ee20008000a00 */
[----:B-----5:R-:W-:-:S02]  /*1040*/  ISETP.NE.AND P4, PT, R16, RZ, PT ;  /* 0x000000ff1000720c */ /* 0x020fc40003f85270 */
[----:B0-----:R-:W-:Y:S02]  /*1050*/  ISETP.LT.U32.AND P0, PT, R6, R2, PT ;  /* 0x000000020600720c */ /* 0x001fe40003f01070 */
[----:B------:R-:W-:Y:S02]  /*1060*/  @P2 SEL R16, R4, 0x1, !P4 ;  /* 0x0000000104102807 */ /* 0x000fe40006000000 */
[----:B------:R-:W-:Y:S02]  /*1070*/  ISETP.LT.AND.EX P0, PT, R7, R3, PT, P0 ;  /* 0x000000030700720c */ /* 0x000fe40003f01300 */
[----:B------:R-:W-:Y:S02]  /*1080*/  LOP3.LUT P3, RZ, R16, 0xff, RZ, 0xc0, !PT ;  /* 0x000000ff10ff7812 */ /* 0x000fe4000786c0ff */
[----:B-1----:R-:W-:-:S03]  /*1090*/  ISETP.NE.AND P5, PT, R17, RZ, PT ;  /* 0x000000ff1100720c */ /* 0x002fc60003fa5270 */
[C---:B--2---:R-:W-:Y:S02]  /*10a0*/  @P4 SEL R2, R6.reuse, R2, P0 ;  /* 0x0000000206024207 */ /* 0x044fe40000000000 */
[C---:B------:R-:W-:Y:S02]  /*10b0*/  @P4 SEL R3, R7.reuse, R3, P0 ;  /* 0x0000000307034207 */ /* 0x040fe40000000000 */
[----:B------:R-:W-:Y:S02]  /*10c0*/  SEL R5, R6, R2, !P2 ;  /* 0x0000000206057207 */ /* 0x000fe40005000000 */
[----:B------:R-:W-:Y:S02]  /*10d0*/  SEL R15, R7, R3, !P2 ;  /* 0x00000003070f7207 */ /* 0x000fe40005000000 */
[----:B------:R-:W-:Y:S01]  /*10e0*/  ISETP.LT.U32.AND P0, PT, R12, R5, PT ;  /* 0x000000050c00720c */ /* 0x000fe20003f01070 */
[----:B------:R-:W-:Y:S01]  /*10f0*/  LDS.64 R6, [UR5+0x60] ;  /* 0x00006005ff067984 */ /* 0x000fe20008000a00 */
[----:B------:R-:W-:-:S02]  /*1100*/  @P3 SEL R17, R16, 0x1, !P5 ;  /* 0x0000000110113807 */ /* 0x000fc40006800000 */
[----:B------:R-:W-:Y:S01]  /*1110*/  ISETP.LT.AND.EX P0, PT, R13, R15, PT, P0 ;  /* 0x0000000f0d00720c */ /* 0x000fe20003f01300 */
[----:B------:R-:W0:Y:S01]  /*1120*/  LDS.U8 R16, [UR5+0x58] ;  /* 0x00005805ff107984 */ /* 0x000e220008000000 */
[----:B------:R-:W-:Y:S02]  /*1130*/  LOP3.LUT P2, RZ, R17, 0xff, RZ, 0xc0, !PT ;  /* 0x000000ff11ff7812 */ /* 0x000fe4000784c0ff */
[----:B------:R-:W-:Y:S02]  /*1140*/  @P5 SEL R5, R12, R5, P0 ;  /* 0x000000050c055207 */ /* 0x000fe40000000000 */
[----:B------:R-:W-:Y:S02]  /*1150*/  ISETP.NE.AND P4, PT, R18, RZ, PT ;  /* 0x000000ff1200720c */ /* 0x000fe40003f85270 */
[----:B------:R-:W-:Y:S02]  /*1160*/  @P5 SEL R15, R13, R15, P0 ;  /* 0x0000000f0d0f5207 */ /* 0x000fe40000000000 */
[----:B------:R-:W-:-:S02]  /*1170*/  SEL R3, R12, R5, !P3 ;  /* 0x000000050c037207 */ /* 0x000fc40005800000 */
[----:B------:R-:W-:Y:S01]  /*1180*/  SEL R15, R13, R15, !P3 ;  /* 0x0000000f0d0f7207 */ /* 0x000fe20005800000 */
[----:B------:R-:W1:Y:S01]  /*1190*/  LDS.U8 R12, [UR5+0x68] ;  /* 0x00006805ff0c7984 */ /* 0x000e620008000000 */
[----:B------:R-:W-:Y:S02]  /*11a0*/  ISETP.LT.U32.AND P0, PT, R10, R3, PT ;  /* 0x000000030a00720c */ /* 0x000fe40003f01070 */
[----:B------:R-:W-:Y:S01]  /*11b0*/  @P2 SEL R18, R17, 0x1, !P4 ;  /* 0x0000000111122807 */ /* 0x000fe20006000000 */
[----:B------:R-:W2:Y:S01]  /*11c0*/  LDS.64 R4, [UR5+0x70] ;  /* 0x00007005ff047984 */ /* 0x000ea20008000a00 */
[----:B------:R-:W-:Y:S02]  /*11d0*/  ISETP.LT.AND.EX P0, PT, R11, R15, PT, P0 ;  /* 0x0000000f0b00720c */ /* 0x000fe40003f01300 */
[----:B------:R-:W-:Y:S02]  /*11e0*/  LOP3.LUT P5, RZ, R18, 0xff, RZ, 0xc0, !PT ;  /* 0x000000ff12ff7812 */ /* 0x000fe400078ac0ff */
[----:B------:R-:W-:-:S02]  /*11f0*/  @P4 SEL R3, R10, R3, P0 ;  /* 0x000000030a034207 */ /* 0x000fc40000000000 */
[----:B------:R-:W-:Y:S02]  /*1200*/  ISETP.NE.AND P3, PT, R14, RZ, PT ;  /* 0x000000ff0e00720c */ /* 0x000fe40003f65270 */
[C---:B------:R-:W-:Y:S02]  /*1210*/  @P4 SEL R15, R11.reuse, R15, P0 ;  /* 0x0000000f0b0f4207 */ /* 0x040fe40000000000 */
[----:B------:R-:W-:Y:S02]  /*1220*/  SEL R13, R10, R3, !P2 ;  /* 0x000000030a0d7207 */ /* 0x000fe40005000000 */
[----:B------:R-:W-:Y:S01]  /*1230*/  SEL R15, R11, R15, !P2 ;  /* 0x0000000f0b0f7207 */ /* 0x000fe20005000000 */
[----:B------:R-:W4:Y:S01]  /*1240*/  LDS.U8 R10, [UR5+0x78] ;  /* 0x00007805ff0a7984 */ /* 0x000f220008000000 */
[----:B---3--:R-:W-:Y:S02]  /*1250*/  ISETP.LT.U32.AND P0, PT, R8, R13, PT ;  /* 0x0000000d0800720c */ /* 0x008fe40003f01070 */
[----:B------:R-:W-:Y:S01]  /*1260*/  @P5 SEL R14, R18, 0x1, !P3 ;  /* 0x00000001120e5807 */ /* 0x000fe20005800000 */
[----:B------:R-:W3:Y:S01]  /*1270*/  LDS.64 R2, [UR5+0x80] ;  /* 0x00008005ff027984 */ /* 0x000ee20008000a00 */
[----:B------:R-:W-:-:S02]  /*1280*/  ISETP.LT.AND.EX P0, PT, R9, R15, PT, P0 ;  /* 0x0000000f0900720c */ /* 0x000fc40003f01300 */
[----:B------:R-:W-:Y:S02]  /*1290*/  LOP3.LUT P4, RZ, R14, 0xff, RZ, 0xc0, !PT ;  /* 0x000000ff0eff7812 */ /* 0x000fe4000788c0ff */
[----:B------:R-:W-:Y:S02]  /*12a0*/  @P3 SEL R13, R8, R13, P0 ;  /* 0x0000000d080d3207 */ /* 0x000fe40000000000 */
[----:B0-----:R-:W-:Y:S02]  /*12b0*/  ISETP.NE.AND P2, PT, R16, RZ, PT ;  /* 0x000000ff1000720c */ /* 0x001fe40003f45270 */
[C---:B------:R-:W-:Y:S02]  /*12c0*/  @P3 SEL R15, R9.reuse, R15, P0 ;  /* 0x0000000f090f3207 */ /* 0x040fe40000000000 */
[----:B------:R-:W-:Y:S02]  /*12d0*/  SEL R11, R8, R13, !P5 ;  /* 0x0000000d080b7207 */ /* 0x000fe40006800000 */
[----:B------:R-:W-:-:S02]  /*12e0*/  SEL R13, R9, R15, !P5 ;  /* 0x0000000f090d7207 */ /* 0x000fc40006800000 */
[----:B------:R-:W-:Y:S02]  /*12f0*/  ISETP.LT.U32.AND P0, PT, R6, R11, PT ;  /* 0x0000000b0600720c */ /* 0x000fe40003f01070 */
[----:B------:R-:W-:Y:S02]  /*1300*/  @P4 SEL R16, R14, 0x1, !P2 ;  /* 0x000000010e104807 */ /* 0x000fe40005000000 */
[----:B------:R-:W-:Y:S02]  /*1310*/  ISETP.LT.AND.EX P0, PT, R7, R13, PT, P0 ;  /* 0x0000000d0700720c */ /* 0x000fe40003f01300 */
[----:B------:R-:W-:Y:S02]  /*1320*/  LOP3.LUT P5, RZ, R16, 0xff, RZ, 0xc0, !PT ;  /* 0x000000ff10ff7812 */ /* 0x000fe400078ac0ff */
[----:B------:R-:W-:Y:S02]  /*1330*/  @P2 SEL R11, R6, R11, P0 ;  /* 0x0000000b060b2207 */ /* 0x000fe40000000000 */
[----:B-1----:R-:W-:-:S02]  /*1340*/  ISETP.NE.AND P3, PT, R12, RZ, PT ;  /* 0x000000ff0c00720c */ /* 0x002fc40003f65270 */
[C---:B------:R-:W-:Y:S02]  /*1350*/  @P2 SEL R13, R7.reuse, R13, P0 ;  /* 0x0000000d070d2207 */ /* 0x040fe40000000000 */
[----:B------:R-:W-:Y:S02]  /*1360*/  SEL R9, R6, R11, !P4 ;  /* 0x0000000b06097207 */ /* 0x000fe40006000000 */
[----:B------:R-:W-:Y:S02]  /*1370*/  SEL R11, R7, R13, !P4 ;  /* 0x0000000d070b7207 */ /* 0x000fe40006000000 */
[----:B--2---:R-:W-:Y:S02]  /*1380*/  ISETP.LT.U32.AND P0, PT, R4, R9, PT ;  /* 0x000000090400720c */ /* 0x004fe40003f01070 */
[----:B------:R-:W-:Y:S02]  /*1390*/  @P5 SEL R12, R16, 0x1, !P3 ;  /* 0x00000001100c5807 */ /* 0x000fe40005800000 */
[----:B------:R-:W-:-:S02]  /*13a0*/  ISETP.LT.AND.EX P0, PT, R5, R11, PT, P0 ;  /* 0x0000000b0500720c */ /* 0x000fc40003f01300 */
[----:B----4-:R-:W-:Y:S02]  /*13b0*/  ISETP.NE.AND P4, PT, R10, RZ, PT ;  /* 0x000000ff0a00720c */ /* 0x010fe40003f85270 */
[----:B------:R-:W-:Y:S02]  /*13c0*/  @P3 SEL R9, R4, R9, P0 ;  /* 0x0000000904093207 */ /* 0x000fe40000000000 */
[----:B------:R-:W-:Y:S02]  /*13d0*/  LOP3.LUT P2, RZ, R12, 0xff, RZ, 0xc0, !PT ;  /* 0x000000ff0cff7812 */ /* 0x000fe4000784c0ff */
[C---:B------:R-:W-:Y:S02]  /*13e0*/  @P3 SEL R11, R5.reuse, R11, P0 ;  /* 0x0000000b050b3207 */ /* 0x040fe40000000000 */
[----:B------:R-:W-:Y:S02]  /*13f0*/  SEL R7, R4, R9, !P5 ;  /* 0x0000000904077207 */ /* 0x000fe40006800000 */
[----:B------:R-:W-:-:S02]  /*1400*/  SEL R5, R5, R11, !P5 ;  /* 0x0000000b05057207 */ /* 0x000fc40006800000 */
[----:B---3--:R-:W-:-:S04]  /*1410*/  ISETP.LT.U32.AND P0, PT, R2, R7, PT ;  /* 0x000000070200720c */ /* 0x008fc80003f01070 */
[C---:B------:R-:W-:Y:S02]  /*1420*/  ISETP.LT.AND.EX P0, PT, R3.reuse, R5, PT, P0 ;  /* 0x000000050300720c */ /* 0x040fe40003f01300 */
[----:B------:R-:W-:Y:S02]  /*1430*/  @P2 SEL R10, R12, 0x1, !P4 ;  /* 0x000000010c0a2807 */ /* 0x000fe40006000000 */
[----:B------:R-:W-:Y:S02]  /*1440*/  @P4 SEL R7, R2, R7, P0 ;  /* 0x0000000702074207 */ /* 0x000fe40000000000 */
[----:B------:R-:W-:Y:S02]  /*1450*/  @P4 SEL R5, R3, R5, P0 ;  /* 0x0000000503054207 */ /* 0x000fe40000000000 */
[----:B------:R-:W-:Y:S02]  /*1460*/  PRMT R4, R10, 0x7610, R4 ;  /* 0x000076100a047816 */ /* 0x000fe40000000004 */
[----:B------:R-:W-:-:S02]  /*1470*/  SEL R2, R2, R7, !P2 ;  /* 0x0000000702027207 */ /* 0x000fc40005000000 */
[----:B------:R-:W-:Y:S01]  /*1480*/  SEL R3, R3, R5, !P2 ;  /* 0x0000000503037207 */ /* 0x000fe20005000000 */
[----:B------:R-:W-:Y:S06]  /*1490*/  BRA `(.L_x_24) ;  /* 0x0000002800747947 */ /* 0x000fec0003800000 */
.L_x_11:
[----:B------:R-:W2:Y:S01]  /*14a0*/  S2R R13, SR_LANEID ;  /* 0x00000000000d7919 */ /* 0x000ea20000000000 */
[----:B0-----:R-:W-:Y:S01]  /*14b0*/  LOP3.LUT R6, R5, 0x3e0, RZ, 0xc0, !PT ;  /* 0x000003e005067812 */ /* 0x001fe200078ec0ff */
[----:B------:R-:W-:Y:S04]  /*14c0*/  BSSY.RECONVERGENT B1, `(.L_x_25) ;  /* 0x0000022000017945 */ /* 0x000fe80003800200 */
[----:B------:R-:W-:Y:S01]  /*14d0*/  VIADD R7, R6, 0x20 ;  /* 0x0000002006077836 */ /* 0x000fe20000000000 */
[----:B------:R-:W-:-:S04]  /*14e0*/  LOP3.LUT R6, RZ, R6, RZ, 0x33, !PT ;  /* 0x00000006ff067212 */ /* 0x000fc800078e33ff */
[----:B------:R-:W-:Y:S01]  /*14f0*/  ISETP.GT.AND P0, PT, R7, UR4, PT ;  /* 0x0000000407007c0c */ /* 0x000fe2000bf04270 */
[----:B------:R-:W-:-:S05]  /*1500*/  VIADD R6, R6, UR4 ;  /* 0x0000000406067c36 */ /* 0x000fca0008000000 */
[----:B------:R-:W-:-:S05]  /*1510*/  SEL R6, R6, 0x1f, P0 ;  /* 0x0000001f06067807 */ /* 0x000fca0000000000 */
[----:B-----5:R0:W3:Y:S01]  /*1520*/  SHFL.DOWN PT, R8, R3, 0x1, R6 ;  /* 0x0820000003087989 */ /* 0x0200e200000e0006 */
[C---:B--2---:R-:W-:Y:S01]  /*1530*/  VIADD R7, R13.reuse, 0x2 ;  /* 0x000000020d077836 */ /* 0x044fe20000000000 */
[CC--:B------:R-:W-:Y:S01]  /*1540*/  ISETP.GE.AND P0, PT, R13.reuse, R6.reuse, PT ;  /* 0x000000060d00720c */ /* 0x0c0fe20003f06270 */
[C---:B------:R-:W-:Y:S01]  /*1550*/  VIADD R11, R13.reuse, 0x8 ;  /* 0x000000080d0b7836 */ /* 0x040fe20000000000 */
[C---:B------:R-:W-:Y:S01]  /*1560*/  ISETP.NE.AND P1, PT, R13.reuse, RZ, PT ;  /* 0x000000ff0d00720c */ /* 0x040fe20003f25270 */
[----:B------:R-:W-:Y:S01]  /*1570*/  VIADD R9, R13, 0x4 ;  /* 0x000000040d097836 */ /* 0x000fe20000000000 */
[-C--:B------:R-:W-:Y:S02]  /*1580*/  ISETP.GT.AND P5, PT, R7, R6.reuse, PT ;  /* 0x000000060700720c */ /* 0x080fe40003fa4270 */
[----:B------:R-:W-:Y:S02]  /*1590*/  LOP3.LUT R7, R4, 0xff, RZ, 0xc0, !PT ;  /* 0x000000ff04077812 */ /* 0x000fe400078ec0ff */
[----:B------:R-:W-:-:S02]  /*15a0*/  ISETP.GT.AND P2, PT, R11, R6, PT ;  /* 0x000000060b00720c */ /* 0x000fc40003f44270 */
[----:B------:R0:W2:Y:S01]  /*15b0*/  SHFL.DOWN PT, R11, R2, 0x1, R6 ;  /* 0x08200000020b7989 */ /* 0x0000a200000e0006 */
[----:B------:R-:W-:Y:S01]  /*15c0*/  ISETP.GT.AND P3, PT, R9, R6, PT ;  /* 0x000000060900720c */ /* 0x000fe20003f64270 */
[----:B------:R-:W-:Y:S02]  /*15d0*/  VIADD R9, R13, 0x10 ;  /* 0x000000100d097836 */ /* 0x000fe40000000000 */
[----:B------:R0:W4:Y:S01]  /*15e0*/  SHFL.DOWN PT, R7, R7, 0x1, R6 ;  /* 0x0820000007077989 */ /* 0x00012200000e0006 */
[----:B---3--:R-:W-:Y:S09]  /*15f0*/  @P0 BRA `(.L_x_26) ;  /* 0x0000000000380947 */ /* 0x008ff20003800000 */
[----:B----4-:R-:W-:Y:S01]  /*1600*/  LOP3.LUT P0, RZ, R7, 0xff, RZ, 0xc0, !PT ;  /* 0x000000ff07ff7812 */ /* 0x010fe2000780c0ff */
[----:B------:R-:W-:Y:S01]  /*1610*/  IMAD.MOV.U32 R12, RZ, RZ, 0x1 ;  /* 0x00000001ff0c7424 */ /* 0x000fe200078e00ff */
[----:B------:R-:W-:-:S04]  /*1620*/  LOP3.LUT P4, R10, R4, 0xff, RZ, 0xc0, !PT ;  /* 0x000000ff040a7812 */ /* 0x000fc8000788c0ff */
[----:B------:R-:W-:-:S13]  /*1630*/  PLOP3.LUT P0, PT, P4, P0, PT, 0x2f, 0xf2 ;  /* 0x0000000000f2781c */ /* 0x000fda0002700577 */
[----:B--2---:R-:W-:Y:S02]  /*1640*/  @!P0 ISETP.LT.U32.AND P4, PT, R11, R2, PT ;  /* 0x000000020b00820c */ /* 0x004fe40003f81070 */
[----:B------:R-:W-:Y:S02]  /*1650*/  @P0 ISETP.NE.AND P6, PT, R10, RZ, PT ;  /* 0x000000ff0a00020c */ /* 0x000fe40003fc5270 */
[----:B------:R-:W-:Y:S02]  /*1660*/  @!P0 PRMT R4, R12, 0x7610, R4 ;  /* 0x000076100c048816 */ /* 0x000fe40000000004 */
[----:B------:R-:W-:Y:S02]  /*1670*/  @!P0 ISETP.LT.AND.EX P4, PT, R8, R3, PT, P4 ;  /* 0x000000030800820c */ /* 0x000fe40003f81340 */
[----:B------:R-:W-:Y:S02]  /*1680*/  @P0 SEL R7, R7, R4, !P6 ;  /* 0x0000000407070207 */ /* 0x000fe40007000000 */
[----:B0-----:R-:W-:-:S02]  /*1690*/  @!P0 SEL R2, R11, R2, P4 ;  /* 0x000000020b028207 */ /* 0x001fc40002000000 */
[C---:B------:R-:W-:Y:S02]  /*16a0*/  @!P0 SEL R3, R8.reuse, R3, P4 ;  /* 0x0000000308038207 */ /* 0x040fe40002000000 */
[----:B------:R-:W-:Y:S02]  /*16b0*/  @P0 PRMT R4, R7, 0x7610, R4 ;  /* 0x0000761007040816 */ /* 0x000fe40000000004 */
[----:B------:R-:W-:Y:S02]  /*16c0*/  @P0 SEL R2, R11, R2, !P6 ;  /* 0x000000020b020207 */ /* 0x000fe40007000000 */
[----:B------:R-:W-:-:S07]  /*16d0*/  @P0 SEL R3, R8, R3, !P6 ;  /* 0x0000000308030207 */ /* 0x000fce0007000000 */
.L_x_26:
[----:B------:R-:W-:Y:S05]  /*16e0*/  BSYNC.RECONVERGENT B1 ;  /* 0x0000000000017941 */ /* 0x000fea0003800200 */
.L_x_25:
[----:B----4-:R-:W-:Y:S01]  /*16f0*/  LOP3.LUT R7, R4, 0xff, RZ, 0xc0, !PT ;  /* 0x000000ff04077812 */ /* 0x010fe200078ec0ff */
[----:B------:R3:W4:Y:S01]  /*1700*/  SHFL.DOWN PT, R8, R3, 0x2, R6 ;  /* 0x0840000003087989 */ /* 0x00072200000e0006 */
[----:B------:R-:W-:Y:S01]  /*1710*/  ISETP.GT.AND P4, PT, R9, R6, PT ;  /* 0x000000060900720c */ /* 0x000fe20003f84270 */
[----:B------:R-:W-:Y:S02]  /*1720*/  BSSY.RECONVERGENT B1, `(.L_x_27) ;  /* 0x0000012000017945 */ /* 0x000fe40003800200 */
[----:B------:R3:W0:Y:S04]  /*1730*/  SHFL.DOWN PT, R9, R2, 0x2, R6 ;  /* 0x0840000002097989 */ /* 0x00062800000e0006 */
[----:B------:R3:W0:Y:S01]  /*1740*/  SHFL.DOWN PT, R7, R7, 0x2, R6 ;  /* 0x0840000007077989 */ /* 0x00062200000e0006 */
[----:B------:R-:W-:Y:S05]  /*1750*/  @P5 BRA `(.L_x_28) ;  /* 0x0000000000385947 */ /* 0x000fea0003800000 */
[----:B0-----:R-:W-:Y:S01]  /*1760*/  LOP3.LUT P0, RZ, R7, 0xff, RZ, 0xc0, !PT ;  /* 0x000000ff07ff7812 */ /* 0x001fe2000780c0ff */
[----:B--2---:R-:W-:Y:S01]  /*1770*/  IMAD.MOV.U32 R11, RZ, RZ, 0x1 ;  /* 0x00000001ff0b7424 */ /* 0x004fe200078e00ff */
[----:B------:R-:W-:-:S04]  /*1780*/  LOP3.LUT P5, R10, R4, 0xff, RZ, 0xc0, !PT ;  /* 0x000000ff040a7812 */ /* 0x000fc800078ac0ff */
[----:B------:R-:W-:-:S13]  /*1790*/  PLOP3.LUT P0, PT, P5, P0, PT, 0x2f, 0xf2 ;  /* 0x0000000000f2781c */ /* 0x000fda0002f00577 */
[----:B------:R-:W-:Y:S02]  /*17a0*/  @!P0 ISETP.LT.U32.AND P5, PT, R9, R2, PT ;  /* 0x000000020900820c */ /* 0x000fe40003fa1070 */
[----:B------:R-:W-:Y:S02]  /*17b0*/  @P0 ISETP.NE.AND P6, PT, R10, RZ, PT ;  /* 0x000000ff0a00020c */ /* 0x000fe40003fc5270 */
[----:B------:R-:W-:Y:S02]  /*17c0*/  @!P0 PRMT R4, R11, 0x7610, R4 ;  /* 0x000076100b048816 */ /* 0x000fe40000000004 */
[----:B----4-:R-:W-:Y:S02]  /*17d0*/  @!P0 ISETP.LT.AND.EX P5, PT, R8, R3, PT, P5 ;  /* 0x000000030800820c */ /* 0x010fe40003fa1350 */
[----:B------:R-:W-:Y:S02]  /*17e0*/  @P0 SEL R7, R7, R4, !P6 ;  /* 0x0000000407070207 */ /* 0x000fe40007000000 */
[----:B---3--:R-:W-:-:S02]  /*17f0*/  @!P0 SEL R2, R9, R2, P5 ;  /* 0x0000000209028207 */ /* 0x008fc40002800000 */
[C---:B------:R-:W-:Y:S02]  /*1800*/  @!P0 SEL R3, R8.reuse, R3, P5 ;  /* 0x0000000308038207 */ /* 0x040fe40002800000 */
[----:B------:R-:W-:Y:S02]  /*1810*/  @P0 PRMT R4, R7, 0x7610, R4 ;  /* 0x0000761007040816 */ /* 0x000fe40000000004 */
[----:B------:R-:W-:Y:S02]  /*1820*/  @P0 SEL R2, R9, R2, !P6 ;  /* 0x0000000209020207 */ /* 0x000fe40007000000 */
[----:B------:R-:W-:-:S07]  /*1830*/  @P0 SEL R3, R8, R3, !P6 ;  /* 0x0000000308030207 */ /* 0x000fce0007000000 */
.L_x_28:
[----:B------:R-:W-:Y:S05]  /*1840*/  BSYNC.RECONVERGENT B1 ;  /* 0x0000000000017941 */ /* 0x000fea0003800200 */
.L_x_27:
[----:B0-----:R-:W-:Y:S01]  /*1850*/  LOP3.LUT R7, R4, 0xff, RZ, 0xc0, !PT ;  /* 0x000000ff04077812 */ /* 0x001fe200078ec0ff */
[----:B------:R0:W0:Y:S01]  /*1860*/  SHFL.DOWN PT, R9, R2, 0x4, R6 ;  /* 0x0880000002097989 */ /* 0x00002200000e0006 */
[----:B------:R-:W-:Y:S03]  /*1870*/  BSSY.RECONVERGENT B1, `(.L_x_29) ;  /* 0x0000012000017945 */ /* 0x000fe60003800200 */
[----:B----4-:R4:W0:Y:S04]  /*1880*/  SHFL.DOWN PT, R8, R3, 0x4, R6 ;  /* 0x0880000003087989 */ /* 0x01082800000e0006 */
        /* <DEDUP_REMOVED lines=9> */
[----:B------:R-:W-:Y:S02]  /*1920*/  @!P0 ISETP.LT.AND.EX P3, PT, R8, R3, PT, P3 ;  /* 0x000000030800820c */ /* 0x000fe40003f61330 */
[----:B------:R-:W-:Y:S02]  /*1930*/  @P0 SEL R7, R7, R4, !P5 ;  /* 0x0000000407070207 */ /* 0x000fe40006800000 */
[----:B---3--:R-:W-:-:S02]  /*1940*/  @!P0 SEL R2, R9, R2, P3 ;  /* 0x0000000209028207 */ /* 0x008fc40001800000 */
[C---:B----4-:R-:W-:Y:S02]  /*1950*/  @!P0 SEL R3, R8.reuse, R3, P3 ;  /* 0x0000000308038207 */ /* 0x050fe40001800000 */
[----:B------:R-:W-:Y:S02]  /*1960*/  @P0 PRMT R4, R7, 0x7610, R4 ;  /* 0x0000761007040816 */ /* 0x000fe40000000004 */
[----:B------:R-:W-:Y:S02]  /*1970*/  @P0 SEL R2, R9, R2, !P5 ;  /* 0x0000000209020207 */ /* 0x000fe40006800000 */
[----:B------:R-:W-:-:S07]  /*1980*/  @P0 SEL R3, R8, R3, !P5 ;  /* 0x0000000308030207 */ /* 0x000fce0006800000 */
.L_x_30:
[----:B------:R-:W-:Y:S05]  /*1990*/  BSYNC.RECONVERGENT B1 ;  /* 0x0000000000017941 */ /* 0x000fea0003800200 */
.L_x_29:
[----:B0-----:R-:W-:Y:S01]  /*19a0*/  LOP3.LUT R7, R4, 0xff, RZ, 0xc0, !PT ;  /* 0x000000ff04077812 */ /* 0x001fe200078ec0ff */
[----:B------:R0:W0:Y:S01]  /*19b0*/  SHFL.DOWN PT, R9, R2, 0x8, R6 ;  /* 0x0900000002097989 */ /* 0x00002200000e0006 */
[----:B------:R-:W-:Y:S03]  /*19c0*/  BSSY.RECONVERGENT B1, `(.L_x_31) ;  /* 0x0000012000017945 */ /* 0x000fe60003800200 */
        /* <DEDUP_REMOVED lines=17> */
.L_x_32:
[----:B------:R-:W-:Y:S05]  /*1ae0*/  BSYNC.RECONVERGENT B1 ;  /* 0x0000000000017941 */ /* 0x000fea0003800200 */
.L_x_31:
[----:B0-----:R-:W-:Y:S01]  /*1af0*/  LOP3.LUT R7, R4, 0xff, RZ, 0xc0, !PT ;  /* 0x000000ff04077812 */ /* 0x001fe200078ec0ff */
[----:B------:R0:W0:Y:S01]  /*1b00*/  SHFL.DOWN PT, R9, R2, 0x10, R6 ;  /* 0x0a00000002097989 */ /* 0x00002200000e0006 */
[----:B------:R-:W-:Y:S03]  /*1b10*/  BSSY.RECONVERGENT B1, `(.L_x_33) ;  /* 0x0000012000017945 */ /* 0x000fe60003800200 */
[----:B------:R0:W0:Y:S04]  /*1b20*/  SHFL.DOWN PT, R8, R3, 0x10, R6 ;  /* 0x0a00000003087989 */ /* 0x00002800000e0006 */
[----:B------:R0:W0:Y:S01]  /*1b30*/  SHFL.DOWN PT, R7, R7, 0x10, R6 ;  /* 0x0a00000007077989 */ /* 0x00002200000e0006 */
[----:B------:R-:W-:Y:S05]  /*1b40*/  @P4 BRA `(.L_x_34) ;  /* 0x0000000000384947 */ /* 0x000fea0003800000 */
[----:B0-----:R-:W-:Y:S01]  /*1b50*/  LOP3.LUT P0, RZ, R7, 0xff, RZ, 0xc0, !PT ;  /* 0x000000ff07ff7812 */ /* 0x001fe2000780c0ff */
[----:B------:R-:W-:Y:S01]  /*1b60*/  IMAD.MOV.U32 R10, RZ, RZ, 0x1 ;  /* 0x00000001ff0a7424 */ /* 0x000fe200078e00ff */
[----:B---34-:R-:W-:-:S04]  /*1b70*/  LOP3.LUT P2, R6, R4, 0xff, RZ, 0xc0, !PT ;  /* 0x000000ff04067812 */ /* 0x018fc8000784c0ff */
        /* <DEDUP_REMOVED lines=11> */
.L_x_34:
[----:B------:R-:W-:Y:S05]  /*1c30*/  BSYNC.RECONVERGENT B1 ;  /* 0x0000000000017941 */ /* 0x000fea0003800200 */
.L_x_33:
[----:B------:R-:W-:Y:S04]  /*1c40*/  BSSY.RECONVERGENT B1, `(.L_x_35) ;  /* 0x000000a000017945 */ /* 0x000fe80003800200 */
[----:B------:R-:W-:Y:S05]  /*1c50*/  @P1 BRA `(.L_x_36) ;  /* 0x0000000000201947 */ /* 0x000fea0003800000 */
[----:B0-----:R-:W0:Y:S01]  /*1c60*/  S2R R8, SR_CgaCtaId ;  /* 0x0000000000087919 */ /* 0x001e220000008800 */
[----:B------:R-:W-:Y:S02]  /*1c70*/  MOV R7, 0x400 ;  /* 0x0000040000077802 */ /* 0x000fe40000000f00 */
[----:B---34-:R-:W-:-:S04]  /*1c80*/  SHF.R.U32.HI R6, RZ, 0x1, R5 ;  /* 0x00000001ff067819 */ /* 0x018fc80000011605 */
[----:B------:R-:W-:Y:S02]  /*1c90*/  LOP3.LUT R6, R6, 0x1f0, RZ, 0xc0, !PT ;  /* 0x000001f006067812 */ /* 0x000fe400078ec0ff */
[----:B0-----:R-:W-:-:S05]  /*1ca0*/  LEA R7, R8, R7, 0x18 ;  /* 0x0000000708077211 */ /* 0x001fca00078ec0ff */
[----:B------:R-:W-:-:S05]  /*1cb0*/  IMAD.IADD R7, R6, 0x1, R7 ;  /* 0x0000000106077824 */ /* 0x000fca00078e0207 */
[----:B------:R0:W-:Y:S04]  /*1cc0*/  STS.64 [R7+0x10], R2 ;  /* 0x0000100207007388 */ /* 0x0001e80000000a00 */
[----:B------:R0:W-:Y:S02]  /*1cd0*/  STS.U8 [R7+0x8], R4 ;  /* 0x0000080407007388 */ /* 0x0001e40000000000 */
.L_x_36:
[----:B------:R-:W-:Y:S05]  /*1ce0*/  BSYNC.RECONVERGENT B1 ;  /* 0x0000000000017941 */ /* 0x000fea0003800200 */
.L_x_35:
[----:B------:R-:W-:Y:S01]  /*1cf0*/  BAR.SYNC.DEFER_BLOCKING 0x0 ;  /* 0x0000000000007b1d */ /* 0x000fe20000010000 */
[----:B------:R-:W-:-:S13]  /*1d00*/  ISETP.NE.AND P1, PT, R5, RZ, PT ;  /* 0x000000ff0500720c */ /* 0x000fda0003f25270 */
[----:B------:R-:W-:Y:S05]  /*1d10*/  @P1 BRA `(.L_x_24) ;  /* 0x0000002000541947 */ /* 0x000fea0003800000 */
[----:B------:R-:W-:Y:S02]  /*1d20*/  UISETP.GE.AND UP0, UPT, UR4, 0x21, UPT ;  /* 0x000000210400788c */ /* 0x000fe4000bf06270 */
[----:B------:R-:W-:Y:S02]  /*1d30*/  UISETP.GE.AND UP1, UPT, UR4, 0x41, UPT ;  /* 0x000000410400788c */ /* 0x000fe4000bf26270 */
[----:B------:R-:W-:Y:S02]  /*1d40*/  UISETP.GE.AND UP2, UPT, UR4, 0x61, UPT ;  /* 0x000000610400788c */ /* 0x000fe4000bf46270 */
[----:B------:R-:W-:Y:S02]  /*1d50*/  UISETP.GE.AND UP3, UPT, UR4, 0x81, UPT ;  /* 0x000000810400788c */ /* 0x000fe4000bf66270 */
[----:B------:R-:W-:Y:S02]  /*1d60*/  UISETP.GE.AND UP4, UPT, UR4, 0xa1, UPT ;  /* 0x000000a10400788c */ /* 0x000fe4000bf86270 */
[----:B------:R-:W-:-:S02]  /*1d70*/  UISETP.GE.AND UP5, UPT, UR4, 0xc1, UPT ;  /* 0x000000c10400788c */ /* 0x000fc4000bfa6270 */
[----:B------:R-:W-:Y:S01]  /*1d80*/  UISETP.GE.AND UP6, UPT, UR4, 0xe1, UPT ;  /* 0x000000e10400788c */ /* 0x000fe2000bfc6270 */
[----:B------:R-:W-:Y:S10]  /*1d90*/  BRA.U !UP0, `(.L_x_37) ;  /* 0x00000001083c7547 */ /* 0x000ff4000b800000 */
[----:B------:R-:W5:Y:S01]  /*1da0*/  S2UR UR6, SR_CgaCtaId ;  /* 0x00000000000679c3 */ /* 0x000f620000008800 */
[----:B------:R-:W-:Y:S01]  /*1db0*/  UMOV UR5, 0x400 ;  /* 0x0000040000057882 */ /* 0x000fe20000000000 */
[----:B------:R-:W-:Y:S01]  /*1dc0*/  LOP3.LUT P3, RZ, R4, 0xff, RZ, 0xc0, !PT ;  /* 0x000000ff04ff7812 */ /* 0x000fe2000786c0ff */
[----:B-----5:R-:W-:-:S09]  /*1dd0*/  ULEA UR5, UR6, UR5, 0x18 ;  /* 0x0000000506057291 */ /* 0x020fd2000f8ec0ff */
[----:B------:R-:W5:Y:S04]  /*1de0*/  LDS.U8 R5, [UR5+0x18] ;  /* 0x00001805ff057984 */ /* 0x000f680008000000 */
[----:B0--34-:R-:W0:Y:S01]  /*1df0*/  LDS.64 R6, [UR5+0x20] ;  /* 0x00002005ff067984 */ /* 0x019e220008000a00 */
[----:B-----5:R-:W-:Y:S02]  /*1e00*/  ISETP.NE.AND P2, PT, R5, RZ, PT ;  /* 0x000000ff0500720c */ /* 0x020fe40003f45270 */
[----:B0-----:R-:W-:Y:S02]  /*1e10*/  ISETP.LT.U32.AND P0, PT, R6, R2, PT ;  /* 0x000000020600720c */ /* 0x001fe40003f01070 */
[----:B------:R-:W-:Y:S02]  /*1e20*/  @P3 SEL R5, R4, 0x1, !P2 ;  /* 0x0000000104053807 */ /* 0x000fe40005000000 */
[----:B------:R-:W-:-:S02]  /*1e30*/  ISETP.LT.AND.EX P0, PT, R7, R3, PT, P0 ;  /* 0x000000030700720c */ /* 0x000fc40003f01300 */
[----:B------:R-:W-:-:S05]  /*1e40*/  PRMT R4, R5, 0x7610, R4 ;  /* 0x0000761005047816 */ /* 0x000fca0000000004 */
[C---:B------:R-:W-:Y:S02]  /*1e50*/  @P2 SEL R2, R6.reuse, R2, P0 ;  /* 0x0000000206022207 */ /* 0x040fe40000000000 */
[C---:B------:R-:W-:Y:S02]  /*1e60*/  @P2 SEL R3, R7.reuse, R3, P0 ;  /* 0x0000000307032207 */ /* 0x040fe40000000000 */
[----:B------:R-:W-:Y:S02]  /*1e70*/  SEL R2, R6, R2, !P3 ;  /* 0x0000000206027207 */ /* 0x000fe40005800000 */
[----:B------:R-:W-:-:S07]  /*1e80*/  SEL R3, R7, R3, !P3 ;  /* 0x0000000307037207 */ /* 0x000fce0005800000 */
.L_x_37:
[----:B------:R-:W-:Y:S05]  /*1e90*/  BRA.U !UP1, `(.L_x_38) ;  /* 0x00000001093c7547 */ /* 0x000fea000b800000 */
        /* <DEDUP_REMOVED lines=15> */
.L_x_38:
        /* <DEDUP_REMOVED lines=16> */
.L_x_39:
        /* <DEDUP_REMOVED lines=16> */
.L_x_40:
        /* <DEDUP_REMOVED lines=16> */
.L_x_41:
        /* <DEDUP_REMOVED lines=16> */
.L_x_42:
        /* <DEDUP_REMOVED lines=15> */
[----:B------:R-:W-:Y:S01]  /*2480*/  SEL R3, R7, R3, !P3 ;  /* 0x0000000307037207 */ /* 0x000fe20005800000 */
[----:B------:R-:W-:Y:S06]  /*2490*/  BRA `(.L_x_24) ;  /* 0x0000001800747947 */ /* 0x000fec0003800000 */
.L_x_2:
[----:B------:R-:W0:Y:S01]  /*24a0*/  S2R R5, SR_TID.X ;  /* 0x0000000000057919 */ /* 0x000e220000002100 */
[----:B------:R-:W0:Y:S02]  /*24b0*/  LDC.64 R6, c[0x0][0x380] ;  /* 0x0000e000ff067b82 */ /* 0x000e240000000a00 */
[----:B0-----:R-:W-:-:S05]  /*24c0*/  IMAD.WIDE.U32 R6, R5, 0x10, R6 ;  /* 0x0000001005067825 */ /* 0x001fca00078e0006 */
[----:B------:R-:W2:Y:S04]  /*24d0*/  LDG.E.U16.CONSTANT R16, desc[UR8][R6.64] ;  /* 0x0000000806107981 */ /* 0x000ea8000c1e9500 */
[----:B------:R-:W3:Y:S04]  /*24e0*/  LDG.E.64.CONSTANT R12, desc[UR8][R6.64+0x8] ;  /* 0x00000808060c7981 */ /* 0x000ee8000c1e9b00 */
[----:B------:R-:W3:Y:S04]  /*24f0*/  LDG.E.64.CONSTANT R10, desc[UR8][R6.64+0x1008] ;  /* 0x00100808060a7981 */ /* 0x000ee8000c1e9b00 */
[----:B------:R-:W4:Y:S04]  /*2500*/  LDG.E.U16.CONSTANT R4, desc[UR8][R6.64+0x1000] ;  /* 0x0010000806047981 */ /* 0x000f28000c1e9500 */
[----:B------:R-:W5:Y:S04]  /*2510*/  LDG.E.U16.CONSTANT R14, desc[UR8][R6.64+0x2000] ;  /* 0x00200008060e7981 */ /* 0x000f68000c1e9500 */
[----:B------:R-:W5:Y:S04]  /*2520*/  LDG.E.64.CONSTANT R8, desc[UR8][R6.64+0x2008] ;  /* 0x0020080806087981 */ /* 0x000f68000c1e9b00 */
[----:B------:R-:W5:Y:S04]  /*2530*/  LDG.E.U16.CONSTANT R15, desc[UR8][R6.64+0x3000] ;  /* 0x00300008060f7981 */ /* 0x000f68000c1e9500 */
[----:B------:R-:W5:Y:S01]  /*2540*/  LDG.E.64.CONSTANT R2, desc[UR8][R6.64+0x3008] ;  /* 0x0030080806027981 */ /* 0x000f62000c1e9b00 */
[----:B------:R-:W-:Y:S01]  /*2550*/  UISETP.GE.U32.AND UP0, UPT, UR4, 0x800, UPT ;  /* 0x000008000400788c */ /* 0x000fe2000bf06070 */
[----:B--2---:R-:W-:-:S02]  /*2560*/  LOP3.LUT P1, RZ, R16, 0xff, RZ, 0xc0, !PT ;  /* 0x000000ff10ff7812 */ /* 0x004fc4000782c0ff */
[----:B---3--:R-:W-:-:S04]  /*2570*/  ISETP.LT.U32.AND P0, PT, R10, R12, PT ;  /* 0x0000000c0a00720c */ /* 0x008fc80003f01070 */
[CC--:B------:R-:W-:Y:S02]  /*2580*/  ISETP.LT.AND.EX P0, PT, R11.reuse, R13.reuse, PT, P0 ;  /* 0x0000000d0b00720c */ /* 0x0c0fe40003f01300 */
[----:B----4-:R-:W-:Y:S02]  /*2590*/  LOP3.LUT P2, RZ, R4, 0xff, RZ, 0xc0, !PT ;  /* 0x000000ff04ff7812 */ /* 0x010fe4000784c0ff */
[----:B------:R-:W-:Y:S02]  /*25a0*/  SEL R17, R10, R12, P0 ;  /* 0x0000000c0a117207 */ /* 0x000fe40000000000 */
[----:B------:R-:W-:Y:S02]  /*25b0*/  SEL R19, R11, R13, P0 ;  /* 0x0000000d0b137207 */ /* 0x000fe40000000000 */
[----:B------:R-:W-:Y:S02]  /*25c0*/  @P1 SEL R4, R16, 0x1, !P2 ;  /* 0x0000000110041807 */ /* 0x000fe40005000000 */
[----:B------:R-:W-:-:S02]  /*25d0*/  SEL R17, R12, R17, !P2 ;  /* 0x000000110c117207 */ /* 0x000fc40005000000 */
[----:B------:R-:W-:Y:S02]  /*25e0*/  SEL R19, R13, R19, !P2 ;  /* 0x000000130d137207 */ /* 0x000fe40005000000 */
[----:B-----5:R-:W-:Y:S02]  /*25f0*/  LOP3.LUT P3, RZ, R14, 0xff, RZ, 0xc0, !PT ;  /* 0x000000ff0eff7812 */ /* 0x020fe4000786c0ff */
[----:B------:R-:W-:Y:S02]  /*2600*/  LOP3.LUT P2, RZ, R4, 0xff, RZ, 0xc0, !PT ;  /* 0x000000ff04ff7812 */ /* 0x000fe4000784c0ff */
[----:B------:R-:W-:Y:S02]  /*2610*/  SEL R13, R10, R17, !P1 ;  /* 0x000000110a0d7207 */ /* 0x000fe40004800000 */
[----:B------:R-:W-:Y:S02]  /*2620*/  SEL R17, R11, R19, !P1 ;  /* 0x000000130b117207 */ /* 0x000fe40004800000 */
[----:B------:R-:W-:-:S02]  /*2630*/  ISETP.LT.U32.AND P0, PT, R8, R13, PT ;  /* 0x0000000d0800720c */ /* 0x000fc40003f01070 */
[----:B------:R-:W-:Y:S02]  /*2640*/  LOP3.LUT P4, RZ, R15, 0xff, RZ, 0xc0, !PT ;  /* 0x000000ff0fff7812 */ /* 0x000fe4000788c0ff */
[----:B------:R-:W-:-:S03]  /*2650*/  ISETP.LT.AND.EX P0, PT, R9, R17, PT, P0 ;  /* 0x000000110900720c */ /* 0x000fc60003f01300 */
[----:B------:R-:W-:Y:S02]  /*2660*/  @P2 SEL R14, R4, 0x1, !P3 ;  /* 0x00000001040e2807 */ /* 0x000fe40005800000 */
[C---:B------:R-:W-:Y:S02]  /*2670*/  @P3 SEL R13, R8.reuse, R13, P0 ;  /* 0x0000000d080d3207 */ /* 0x040fe40000000000 */
[C---:B------:R-:W-:Y:S02]  /*2680*/  @P3 SEL R17, R9.reuse, R17, P0 ;  /* 0x0000001109113207 */ /* 0x040fe40000000000 */
[----:B------:R-:W-:Y:S02]  /*2690*/  SEL R11, R8, R13, !P2 ;  /* 0x0000000d080b7207 */ /* 0x000fe40005000000 */
[----:B------:R-:W-:Y:S02]  /*26a0*/  LOP3.LUT P1, RZ, R14, 0xff, RZ, 0xc0, !PT ;  /* 0x000000ff0eff7812 */ /* 0x000fe4000782c0ff */
[----:B------:R-:W-:-:S02]  /*26b0*/  SEL R9, R9, R17, !P2 ;  /* 0x0000001109097207 */ /* 0x000fc40005000000 */
[----:B------:R-:W-:-:S04]  /*26c0*/  ISETP.LT.U32.AND P0, PT, R2, R11, PT ;  /* 0x0000000b0200720c */ /* 0x000fc80003f01070 */
[----:B------:R-:W-:-:S04]  /*26d0*/  ISETP.LT.AND.EX P0, PT, R3, R9, PT, P0 ;  /* 0x000000090300720c */ /* 0x000fc80003f01300 */
[C---:B------:R-:W-:Y:S02]  /*26e0*/  @P4 SEL R9, R3.reuse, R9, P0 ;  /* 0x0000000903094207 */ /* 0x040fe40000000000 */
[----:B------:R-:W-:Y:S02]  /*26f0*/  @P4 SEL R11, R2, R11, P0 ;  /* 0x0000000b020b4207 */ /* 0x000fe40000000000 */
[----:B------:R-:W-:Y:S02]  /*2700*/  @P1 SEL R15, R14, 0x1, !P4 ;  /* 0x000000010e0f1807 */ /* 0x000fe40006000000 */
[----:B------:R-:W-:Y:S01]  /*2710*/  SEL R3, R3, R9, !P1 ;  /* 0x0000000903037207 */ /* 0x000fe20004800000 */
[----:B------:R-:W-:Y:S01]  /*2720*/  IMAD.MOV.U32 R9, RZ, RZ, 0x400 ;  /* 0x00000400ff097424 */ /* 0x000fe200078e00ff */
[----:B------:R-:W-:Y:S02]  /*2730*/  SEL R2, R2, R11, !P1 ;  /* 0x0000000b02027207 */ /* 0x000fe40004800000 */
[----:B------:R-:W-:Y:S01]  /*2740*/  PRMT R4, R15, 0x7610, R4 ;  /* 0x000076100f047816 */ /* 0x000fe20000000004 */
[----:B------:R-:W-:Y:S06]  /*2750*/  BRA.U !UP0, `(.L_x_43) ;  /* 0x0000000108e47547 */ /* 0x000fec000b800000 */
[----:B------:R-:W-:Y:S01]  /*2760*/  IMAD.MOV.U32 R9, RZ, RZ, 0x400 ;  /* 0x00000400ff097424 */ /* 0x000fe200078e00ff */
[----:B------:R-:W0:Y:S01]  /*2770*/  LDCU UR5, c[0x0][0x390] ;  /* 0x00007200ff0577ac */ /* 0x000e220008000800 */
[----:B------:R-:W-:-:S12]  /*2780*/  UIADD3 UR6, UPT, UPT, UR4, -0x400, URZ ;  /* 0xfffffc0004067890 */ /* 0x000fd8000fffe0ff */
.L_x_45:
[----:B------:R-:W-:-:S05]  /*2790*/  IMAD.WIDE R20, R9, 0x10, R6 ;  /* 0x0000001009147825 */ /* 0x000fca00078e0206 */
[----:B------:R-:W2:Y:S04]  /*27a0*/  LDG.E.U16.CONSTANT R19, desc[UR8][R20.64] ;  /* 0x0000000814137981 */ /* 0x000ea8000c1e9500 */
[----:B------:R-:W3:Y:S04]  /*27b0*/  LDG.E.64.CONSTANT R10, desc[UR8][R20.64+0x8] ;  /* 0x00000808140a7981 */ /* 0x000ee8000c1e9b00 */
[----:B------:R-:W4:Y:S04]  /*27c0*/  LDG.E.U16.CONSTANT R22, desc[UR8][R20.64+0x1000] ;  /* 0x0010000814167981 */ /* 0x000f28000c1e9500 */
[----:B------:R-:W5:Y:S04]  /*27d0*/  LDG.E.64.CONSTANT R12, desc[UR8][R20.64+0x1008] ;  /* 0x00100808140c7981 */ /* 0x000f68000c1e9b00 */
[----:B------:R-:W5:Y:S04]  /*27e0*/  LDG.E.U16.CONSTANT R8, desc[UR8][R20.64+0x2000] ;  /* 0x0020000814087981 */ /* 0x000f68000c1e9500 */
[----:B------:R-:W5:Y:S04]  /*27f0*/  LDG.E.64.CONSTANT R14, desc[UR8][R20.64+0x2008] ;  /* 0x00200808140e7981 */ /* 0x000f68000c1e9b00 */
[----:B------:R-:W5:Y:S04]  /*2800*/  LDG.E.U16.CONSTANT R18, desc[UR8][R20.64+0x3000] ;  /* 0x0030000814127981 */ /* 0x000f68000c1e9500 */
[----:B------:R-:W5:Y:S01]  /*2810*/  LDG.E.64.CONSTANT R16, desc[UR8][R20.64+0x3008] ;  /* 0x0030080814107981 */ /* 0x000f62000c1e9b00 */
[----:B------:R-:W-:Y:S01]  /*2820*/  LOP3.LUT P2, RZ, R4, 0xff, RZ, 0xc0, !PT ;  /* 0x000000ff04ff7812 */ /* 0x000fe2000784c0ff */
[----:B------:R-:W-:Y:S01]  /*2830*/  IMAD.MOV.U32 R23, RZ, RZ, R3 ;  /* 0x000000ffff177224 */ /* 0x000fe200078e0003 */
[----:B0-----:R-:W-:Y:S01]  /*2840*/  UMOV UR4, UR5 ;  /* 0x0000000500047c82 */ /* 0x001fe20008000000 */
[----:B--2---:R-:W-:-:S02]  /*2850*/  LOP3.LUT P1, RZ, R19, 0xff, RZ, 0xc0, !PT ;  /* 0x000000ff13ff7812 */ /* 0x004fc4000782c0ff */
[----:B---3--:R-:W-:-:S08]  /*2860*/  ISETP.LT.U32.AND P0, PT, R10, R2, PT ;  /* 0x000000020a00720c */ /* 0x008fd00003f01070 */
        /* <DEDUP_REMOVED lines=8> */
[----:B-----5:R-:W-:Y:S02]  /*28f0*/  ISETP.LT.U32.AND P0, PT, R12, R3, PT ;  /* 0x000000030c00720c */ /* 0x020fe40003f01070 */
        /* <DEDUP_REMOVED lines=9> */
[----:B------:R-:W-:Y:S02]  /*2990*/  IADD3 R2, PT, PT, -R9, UR4, RZ ;  /* 0x0000000409027c10 */ /* 0x000fe4000fffe1ff */
[C---:B------:R-:W-:Y:S02]  /*29a0*/  ISETP.LT.AND.EX P0, PT, R15.reuse, R13, PT, P0 ;  /* 0x0000000d0f00720c */ /* 0x040fe40003f01300 */
[----:B------:R-:W-:Y:S02]  /*29b0*/  @P1 SEL R8, R22, 0x1, !P2 ;  /* 0x0000000116081807 */ /* 0x000fe40005000000 */
[----:B------:R-:W-:Y:S02]  /*29c0*/  @P2 SEL R3, R14, R3, P0 ;  /* 0x000000030e032207 */ /* 0x000fe40000000000 */
[----:B------:R-:W-:Y:S02]  /*29d0*/  @P2 SEL R13, R15, R13, P0 ;  /* 0x0000000d0f0d2207 */ /* 0x000fe40000000000 */
[----:B------:R-:W-:-:S02]  /*29e0*/  LOP3.LUT P3, RZ, R18, 0xff, RZ, 0xc0, !PT ;  /* 0x000000ff12ff7812 */ /* 0x000fc4000786c0ff */
[----:B------:R-:W-:Y:S02]  /*29f0*/  SEL R3, R14, R3, !P1 ;  /* 0x000000030e037207 */ /* 0x000fe40004800000 */
[----:B------:R-:W-:Y:S02]  /*2a00*/  LOP3.LUT P2, RZ, R8, 0xff, RZ, 0xc0, !PT ;  /* 0x000000ff08ff7812 */ /* 0x000fe4000784c0ff */
[----:B------:R-:W-:Y:S02]  /*2a10*/  SEL R15, R15, R13, !P1 ;  /* 0x0000000d0f0f7207 */ /* 0x000fe40004800000 */
[----:B------:R-:W-:Y:S02]  /*2a20*/  ISETP.GE.AND P1, PT, R2, 0x400, PT ;  /* 0x000004000200780c */ /* 0x000fe40003f26270 */
        /* <DEDUP_REMOVED lines=9> */
[----:B------:R-:W-:-:S05]  /*2ac0*/  VIADD R9, R9, 0x400 ;  /* 0x0000040009097836 */ /* 0x000fca0000000000 */
[----:B------:R-:W-:-:S13]  /*2ad0*/  ISETP.GT.AND P0, PT, R9, UR6, PT ;  /* 0x0000000609007c0c */ /* 0x000fda000bf04270 */
[----:B------:R-:W-:Y:S05]  /*2ae0*/  @!P0 BRA `(.L_x_45) ;  /* 0xfffffffc00288947 */ /* 0x000fea000383ffff */
.L_x_43:
[----:B------:R-:W-:-:S13]  /*2af0*/  ISETP.GE.AND P0, PT, R9, UR4, PT ;  /* 0x0000000409007c0c */ /* 0x000fda000bf06270 */
[----:B------:R-:W-:Y:S05]  /*2b00*/  @P0 BRA `(.L_x_44) ;  /* 0x00000004009c0947 */ /* 0x000fea0003800000 */
[----:B------:R-:W-:Y:S01]  /*2b10*/  IADD3 R19, PT, PT, -R9, UR4, RZ ;  /* 0x0000000409137c10 */ /* 0x000fe2000fffe1ff */
[----:B------:R-:W-:Y:S03]  /*2b20*/  BSSY.RECONVERGENT B1, `(.L_x_44) ;  /* 0x0000065000017945 */ /* 0x000fe60003800200 */
[----:B------:R-:W-:-:S13]  /*2b30*/  ISETP.GE.AND P0, PT, R5, R19, PT ;  /* 0x000000130500720c */ /* 0x000fda0003f06270 */
[----:B------:R-:W-:Y:S05]  /*2b40*/  @P0 BRA `(.L_x_46) ;  /* 0x0000000400880947 */ /* 0x000fea0003800000 */
[----:B------:R-:W-:Y:S01]  /*2b50*/  LOP3.LUT R6, RZ, R5, RZ, 0x33, !PT ;  /* 0x00000005ff067212 */ /* 0x000fe200078e33ff */
[----:B------:R-:W-:Y:S01]  /*2b60*/  BSSY.RECONVERGENT B2, `(.L_x_47) ;  /* 0x000001f000027945 */ /* 0x000fe20003800200 */
[----:B------:R-:W-:Y:S02]  /*2b70*/  IMAD.MOV.U32 R18, RZ, RZ, R5 ;  /* 0x000000ffff127224 */ /* 0x000fe400078e0005 */
[----:B------:R-:W-:-:S04]  /*2b80*/  IADD3 R8, PT, PT, -R9, UR4, R6 ;  /* 0x0000000409087c10 */ /* 0x000fc8000fffe106 */
[C---:B------:R-:W-:Y:S02]  /*2b90*/  LOP3.LUT R6, R8.reuse, 0x300, RZ, 0xc0, !PT ;  /* 0x0000030008067812 */ /* 0x040fe400078ec0ff */
[----:B------:R-:W-:Y:S02]  /*2ba0*/  ISETP.GE.U32.AND P2, PT, R8, 0x300, PT ;  /* 0x000003000800780c */ /* 0x000fe40003f46070 */
[----:B------:R-:W-:-:S13]  /*2bb0*/  ISETP.NE.AND P0, PT, R6, 0x300, PT ;  /* 0x000003000600780c */ /* 0x000fda0003f05270 */
[----:B------:R-:W-:Y:S05]  /*2bc0*/  @!P0 BRA `(.L_x_48) ;  /* 0x0000000000608947 */ /* 0x000fea0003800000 */
[----:B------:R-:W0:Y:S01]  /*2bd0*/  LDC.64 R6, c[0x0][0x380] ;  /* 0x0000e000ff067b82 */ /* 0x000e220000000a00 */
[----:B------:R-:W-:Y:S01]  /*2be0*/  LEA.HI R8, R8, 0x1, RZ, 0x18 ;  /* 0x0000000108087811 */ /* 0x000fe200078fc0ff */
[----:B------:R-:W-:Y:S02]  /*2bf0*/  IMAD.IADD R15, R5, 0x1, R9 ;  /* 0x00000001050f7824 */ /* 0x000fe400078e0209 */
[----:B------:R-:W-:Y:S01]  /*2c00*/  IMAD.MOV.U32 R18, RZ, RZ, R5 ;  /* 0x000000ffff127224 */ /* 0x000fe200078e0005 */
[----:B------:R-:W-:-:S05]  /*2c10*/  LOP3.LUT R8, R8, 0x3, RZ, 0xc0, !PT ;  /* 0x0000000308087812 */ /* 0x000fca00078ec0ff */
[----:B------:R-:W-:-:S07]  /*2c20*/  IMAD.MOV R8, RZ, RZ, -R8 ;  /* 0x000000ffff087224 */ /* 0x000fce00078e0a08 */
.L_x_49:
[----:B0-----:R-:W-:-:S05]  /*2c30*/  IMAD.WIDE.U32 R10, R15, 0x10, R6 ;  /* 0x000000100f0a7825 */ /* 0x001fca00078e0006 */
[----:B------:R-:W2:Y:S04]  /*2c40*/  LDG.E.U16.CONSTANT R14, desc[UR8][R10.64] ;  /* 0x000000080a0e7981 */ /* 0x000ea8000c1e9500 */
[----:B------:R-:W3:Y:S01]  /*2c50*/  LDG.E.64.CONSTANT R12, desc[UR8][R10.64+0x8] ;  /* 0x000008080a0c7981 */ /* 0x000ee2000c1e9b00 */
[----:B------:R-:W-:Y:S01]  /*2c60*/  VIADD R8, R8, 0x1 ;  /* 0x0000000108087836 */ /* 0x000fe20000000000 */
[----:B------:R-:W-:Y:S01]  /*2c70*/  LOP3.LUT P3, RZ, R4, 0xff, RZ, 0xc0, !PT ;  /* 0x000000ff04ff7812 */ /* 0x000fe2000786c0ff */
[----:B------:R-:W-:Y:S02]  /*2c80*/  VIADD R18, R18, 0x100 ;  /* 0x0000010012127836 */ /* 0x000fe40000000000 */
[----:B------:R-:W-:Y:S01]  /*2c90*/  VIADD R15, R15, 0x100 ;  /* 0x000001000f0f7836 */ /* 0x000fe20000000000 */
[----:B--2---:R-:W-:-:S02]  /*2ca0*/  LOP3.LUT P1, RZ, R14, 0xff, RZ, 0xc0, !PT ;  /* 0x000000ff0eff7812 */ /* 0x004fc4000782c0ff */
[----:B---3--:R-:W-:-:S07]  /*2cb0*/  ISETP.LT.U32.AND P0, PT, R12, R2, PT ;  /* 0x000000020c00720c */ /* 0x008fce0003f01070 */
[----:B------:R-:W-:Y:S02]  /*2cc0*/  @P3 SEL R14, R4, 0x1, !P1 ;  /* 0x00000001040e3807 */ /* 0x000fe40004800000 */
[CC--:B------:R-:W-:Y:S02]  /*2cd0*/  ISETP.LT.AND.EX P0, PT, R13.reuse, R3.reuse, PT, P0 ;  /* 0x000000030d00720c */ /* 0x0c0fe40003f01300 */
[----:B------:R-:W-:Y:S02]  /*2ce0*/  PRMT R4, R14, 0x7610, R4 ;  /* 0x000076100e047816 */ /* 0x000fe40000000004 */
[----:B------:R-:W-:Y:S02]  /*2cf0*/  @P1 SEL R2, R12, R2, P0 ;  /* 0x000000020c021207 */ /* 0x000fe40000000000 */
[----:B------:R-:W-:Y:S02]  /*2d00*/  @P1 SEL R3, R13, R3, P0 ;  /* 0x000000030d031207 */ /* 0x000fe40000000000 */
[----:B------:R-:W-:-:S02]  /*2d10*/  ISETP.NE.AND P0, PT, R8, RZ, PT ;  /* 0x000000ff0800720c */ /* 0x000fc40003f05270 */
[----:B------:R-:W-:Y:S02]  /*2d20*/  SEL R2, R12, R2, !P3 ;  /* 0x000000020c027207 */ /* 0x000fe40005800000 */
[----:B------:R-:W-:-:S09]  /*2d30*/  SEL R3, R13, R3, !P3 ;  /* 0x000000030d037207 */ /* 0x000fd20005800000 */
[----:B------:R-:W-:Y:S05]  /*2d40*/  @P0 BRA `(.L_x_49) ;  /* 0xfffffffc00b80947 */ /* 0x000fea000383ffff */
.L_x_48:
[----:B------:R-:W-:Y:S05]  /*2d50*/  BSYNC.RECONVERGENT B2 ;  /* 0x0000000000027941 */ /* 0x000fea0003800200 */
.L_x_47:
[----:B------:R-:W-:Y:S05]  /*2d60*/  @!P2 BRA `(.L_x_46) ;  /* 0x000000040000a947 */ /* 0x000fea0003800000 */
[----:B------:R-:W0:Y:S01]  /*2d70*/  LDCU.64 UR6, c[0x0][0x380] ;  /* 0x00007000ff0677ac */ /* 0x000e220008000a00 */
[----:B------:R-:W2:Y:S01]  /*2d80*/  LDC.64 R6, c[0x0][0x380] ;  /* 0x0000e000ff067b82 */ /* 0x000ea20000000a00 */
[C---:B------:R-:W-:Y:S01]  /*2d90*/  IADD3 R13, P0, PT, R18.reuse, R9, RZ ;  /* 0x00000009120d7210 */ /* 0x040fe20007f1e0ff */
[----:B------:R-:W-:-:S04]  /*2da0*/  IMAD.IADD R21, R18, 0x1, R9 ;  /* 0x0000000112157824 */ /* 0x000fc800078e0209 */
[----:B------:R-:W-:Y:S01]  /*2db0*/  IMAD.X R8, RZ, RZ, RZ, P0 ;  /* 0x000000ffff087224 */ /* 0x000fe200000e06ff */
[----:B0-----:R-:W-:-:S04]  /*2dc0*/  LEA R10, P1, R13, UR6, 0x4 ;  /* 0x000000060d0a7c11 */ /* 0x001fc8000f8220ff */
[----:B------:R-:W-:Y:S02]  /*2dd0*/  IADD3 R10, P0, PT, R10, 0x3008, RZ ;  /* 0x000030080a0a7810 */ /* 0x000fe40007f1e0ff */
[----:B------:R-:W-:-:S05]  /*2de0*/  LEA.HI.X R13, R13, UR7, R8, 0x4, P1 ;  /* 0x000000070d0d7c11 */ /* 0x000fca00088f2408 */
[----:B------:R-:W-:-:S07]  /*2df0*/  IMAD.X R13, RZ, RZ, R13, P0 ;  /* 0x000000ffff0d7224 */ /* 0x000fce00000e060d */
.L_x_50:
[----:B--2---:R-:W-:-:S05]  /*2e00*/  IMAD.WIDE.U32 R8, R21, 0x10, R6 ;  /* 0x0000001015087825 */ /* 0x004fca00078e0006 */
[----:B------:R-:W2:Y:S04]  /*2e10*/  LDG.E.U16.CONSTANT R23, desc[UR8][R8.64] ;  /* 0x0000000808177981 */ /* 0x000ea8000c1e9500 */
[----:B------:R0:W3:Y:S02]  /*2e20*/  LDG.E.64.CONSTANT R14, desc[UR8][R8.64+0x8] ;  /* 0x00000808080e7981 */ /* 0x0000e4000c1e9b00 */
[----:B0-----:R-:W-:Y:S02]  /*2e30*/  IMAD.MOV.U32 R8, RZ, RZ, R10 ;  /* 0x000000ffff087224 */ /* 0x001fe400078e000a */
[----:B------:R-:W-:-:S05]  /*2e40*/  IMAD.MOV.U32 R9, RZ, RZ, R13 ;  /* 0x000000ffff097224 */ /* 0x000fca00078e000d */
[----:B------:R-:W4:Y:S04]  /*2e50*/  LDG.E.U16.CONSTANT R24, desc[UR8][R8.64+-0x2008] ;  /* 0xffdff80808187981 */ /* 0x000f28000c1e9500 */
[----:B------:R-:W5:Y:S04]  /*2e60*/  LDG.E.64.CONSTANT R12, desc[UR8][R8.64+-0x2000] ;  /* 0xffe00008080c7981 */ /* 0x000f68000c1e9b00 */
[----:B------:R-:W5:Y:S04]  /*2e70*/  LDG.E.U16.CONSTANT R20, desc[UR8][R8.64+-0x1008] ;  /* 0xffeff80808147981 */ /* 0x000f68000c1e9500 */
[----:B------:R-:W5:Y:S04]  /*2e80*/  LDG.E.64.CONSTANT R10, desc[UR8][R8.64+-0x1000] ;  /* 0xfff00008080a7981 */ /* 0x000f68000c1e9b00 */
[----:B------:R-:W5:Y:S04]  /*2e90*/  LDG.E.U16.CONSTANT R22, desc[UR8][R8.64+-0x8] ;  /* 0xfffff80808167981 */ /* 0x000f68000c1e9500 */
[----:B------:R-:W5:Y:S01]  /*2ea0*/  LDG.E.64.CONSTANT R16, desc[UR8][R8.64] ;  /* 0x0000000808107981 */ /* 0x000f62000c1e9b00 */
[----:B------:R-:W-:Y:S01]  /*2eb0*/  LOP3.LUT P2, RZ, R4, 0xff, RZ, 0xc0, !PT ;  /* 0x000000ff04ff7812 */ /* 0x000fe2000784c0ff */
[----:B------:R-:W-:-:S02]  /*2ec0*/  IMAD.MOV.U32 R25, RZ, RZ, R3 ;  /* 0x000000ffff197224 */ /* 0x000fc400078e0003 */
[----:B------:R-:W-:Y:S02]  /*2ed0*/  VIADD R18, R18, 0x400 ;  /* 0x0000040012127836 */ /* 0x000fe40000000000 */
[----:B------:R-:W-:Y:S01]  /*2ee0*/  VIADD R21, R21, 0x400 ;  /* 0x0000040015157836 */ /* 0x000fe20000000000 */
[----:B--2---:R-:W-:Y:S02]  /*2ef0*/  LOP3.LUT P1, RZ, R23, 0xff, RZ, 0xc0, !PT ;  /* 0x000000ff17ff7812 */ /* 0x004fe4000782c0ff */
[----:B---3--:R-:W-:-:S05]  /*2f00*/  ISETP.LT.U32.AND P0, PT, R14, R2, PT ;  /* 0x000000020e00720c */ /* 0x008fca0003f01070 */
[----:B------:R-:W-:Y:S02]  /*2f10*/  @P2 SEL R23, R4, 0x1, !P1 ;  /* 0x0000000104172807 */ /* 0x000fe40004800000 */
[-C--:B------:R-:W-:Y:S02]  /*2f20*/  ISETP.LT.AND.EX P0, PT, R15, R25.reuse, PT, P0 ;  /* 0x000000190f00720c */ /* 0x080fe40003f01300 */
[----:B------:R-:W-:Y:S02]  /*2f30*/  LOP3.LUT P3, RZ, R23, 0xff, RZ, 0xc0, !PT ;  /* 0x000000ff17ff7812 */ /* 0x000fe4000786c0ff */
[C---:B------:R-:W-:Y:S02]  /*2f40*/  @P1 SEL R2, R14.reuse, R2, P0 ;  /* 0x000000020e021207 */ /* 0x040fe40000000000 */
[----:B------:R-:W-:Y:S02]  /*2f50*/  @P1 SEL R25, R15, R25, P0 ;  /* 0x000000190f191207 */ /* 0x000fe40000000000 */
[----:B------:R-:W-:-:S02]  /*2f60*/  SEL R3, R14, R2, !P2 ;  /* 0x000000020e037207 */ /* 0x000fc40005000000 */
[----:B------:R-:W-:Y:S02]  /*2f70*/  SEL R15, R15, R25, !P2 ;  /* 0x000000190f0f7207 */ /* 0x000fe40005000000 */
[----:B----4-:R-:W-:Y:S02]  /*2f80*/  LOP3.LUT P4, RZ, R24, 0xff, RZ, 0xc0, !PT ;  /* 0x000000ff18ff7812 */ /* 0x010fe4000788c0ff */
[----:B-----5:R-:W-:Y:S02]  /*2f90*/  ISETP.LT.U32.AND P0, PT, R12, R3, PT ;  /* 0x000000030c00720c */ /* 0x020fe40003f01070 */
[----:B------:R-:W-:Y:S02]  /*2fa0*/  @P3 SEL R24, R23, 0x1, !P4 ;  /* 0x0000000117183807 */ /* 0x000fe40006000000 */
[----:B------:R-:W-:Y:S02]  /*2fb0*/  ISETP.LT.AND.EX P0, PT, R13, R15, PT, P0 ;  /* 0x0000000f0d00720c */ /* 0x000fe40003f01300 */
[----:B------:R-:W-:-:S02]  /*2fc0*/  LOP3.LUT P2, RZ, R20, 0xff, RZ, 0xc0, !PT ;  /* 0x000000ff14ff7812 */ /* 0x000fc4000784c0ff */
[----:B------:R-:W-:-:S03]  /*2fd0*/  LOP3.LUT P1, RZ, R24, 0xff, RZ, 0xc0, !PT ;  /* 0x000000ff18ff7812 */ /* 0x000fc6000782c0ff */
[C---:B------:R-:W-:Y:S02]  /*2fe0*/  @P4 SEL R3, R12.reuse, R3, P0 ;  /* 0x000000030c034207 */ /* 0x040fe40000000000 */
[C---:B------:R-:W-:Y:S02]  /*2ff0*/  @P4 SEL R15, R13.reuse, R15, P0 ;  /* 0x0000000f0d0f4207 */ /* 0x040fe40000000000 */
[----:B------:R-:W-:Y:S02]  /*3000*/  SEL R3, R12, R3, !P3 ;  /* 0x000000030c037207 */ /* 0x000fe40005800000 */
[----:B------:R-:W-:Y:S02]  /*3010*/  SEL R13, R13, R15, !P3 ;  /* 0x0000000f0d0d7207 */ /* 0x000fe40005800000 */
[----:B------:R-:W-:Y:S02]  /*3020*/  ISETP.LT.U32.AND P0, PT, R10, R3, PT ;  /* 0x000000030a00720c */ /* 0x000fe40003f01070 */
[----:B------:R-:W-:-:S02]  /*3030*/  LOP3.LUT P3, RZ, R22, 0xff, RZ, 0xc0, !PT ;  /* 0x000000ff16ff7812 */ /* 0x000fc4000786c0ff */
[C---:B------:R-:W-:Y:S02]  /*3040*/  ISETP.LT.AND.EX P0, PT, R11.reuse, R13, PT, P0 ;  /* 0x0000000d0b00720c */ /* 0x040fe40003f01300 */
[----:B------:R-:W-:Y:S02]  /*3050*/  @P1 SEL R20, R24, 0x1, !P2 ;  /* 0x0000000118141807 */ /* 0x000fe40005000000 */
[C---:B------:R-:W-:Y:S02]  /*3060*/  @P2 SEL R3, R10.reuse, R3, P0 ;  /* 0x000000030a032207 */ /* 0x040fe40000000000 */
[----:B------:R-:W-:Y:S02]  /*3070*/  @P2 SEL R13, R11, R13, P0 ;  /* 0x0000000d0b0d2207 */ /* 0x000fe40000000000 */
[----:B------:R-:W-:Y:S02]  /*3080*/  SEL R3, R10, R3, !P1 ;  /* 0x000000030a037207 */ /* 0x000fe40004800000 */
[----:B------:R-:W-:-:S02]  /*3090*/  LOP3.LUT P2, RZ, R20, 0xff, RZ, 0xc0, !PT ;  /* 0x000000ff14ff7812 */ /* 0x000fc4000784c0ff */
[----:B------:R-:W-:Y:S02]  /*30a0*/  SEL R11, R11, R13, !P1 ;  /* 0x0000000d0b0b7207 */ /* 0x000fe40004800000 */
[----:B------:R-:W-:Y:S02]  /*30b0*/  ISETP.GE.AND P1, PT, R18, R19, PT ;  /* 0x000000131200720c */ /* 0x000fe40003f26270 */
[----:B------:R-:W-:Y:S02]  /*30c0*/  ISETP.LT.U32.AND P0, PT, R16, R3, PT ;  /* 0x000000031000720c */ /* 0x000fe40003f01070 */
[----:B------:R-:W-:Y:S02]  /*30d0*/  IADD3 R10, P4, PT, R8, 0x4000, RZ ;  /* 0x00004000080a7810 */ /* 0x000fe40007f9e0ff */
[----:B------:R-:W-:-:S03]  /*30e0*/  ISETP.LT.AND.EX P0, PT, R17, R11, PT, P0 ;  /* 0x0000000b1100720c */ /* 0x000fc60003f01300 */
[----:B------:R-:W-:Y:S01]  /*30f0*/  @P2 SEL R22, R20, 0x1, !P3 ;  /* 0x0000000114162807 */ /* 0x000fe20005800000 */
[----:B------:R-:W-:Y:S01]  /*3100*/  IMAD.X R13, RZ, RZ, R9, P4 ;  /* 0x000000ffff0d7224 */ /* 0x000fe200020e0609 */
[C---:B------:R-:W-:Y:S02]  /*3110*/  @P3 SEL R3, R16.reuse, R3, P0 ;  /* 0x0000000310033207 */ /* 0x040fe40000000000 */
[C---:B------:R-:W-:Y:S02]  /*3120*/  @P3 SEL R11, R17.reuse, R11, P0 ;  /* 0x0000000b110b3207 */ /* 0x040fe40000000000 */
[----:B------:R-:W-:Y:S02]  /*3130*/  SEL R2, R16, R3, !P2 ;  /* 0x0000000310027207 */ /* 0x000fe40005000000 */
[----:B------:R-:W-:Y:S02]  /*3140*/  SEL R3, R17, R11, !P2 ;  /* 0x0000000b11037207 */ /* 0x000fe40005000000 */
[----:B------:R-:W-:Y:S01]  /*3150*/  PRMT R4, R22, 0x7610, R4 ;  /* 0x0000761016047816 */ /* 0x000fe20000000004 */
[----:B------:R-:W-:Y:S06]  /*3160*/  @!P1 BRA `(.L_x_50) ;  /* 0xfffffffc00249947 */ /* 0x000fec000383ffff */
.L_x_46:
[----:B------:R-:W-:Y:S05]  /*3170*/  BSYNC.RECONVERGENT B1 ;  /* 0x0000000000017941 */ /* 0x000fea0003800200 */
.L_x_44:
[----:B------:R-:W0:Y:S01]  /*3180*/  S2R R10, SR_LANEID ;  /* 0x00000000000a7919 */ /* 0x000e220000000000 */
[----:B------:R-:W-:Y:S01]  /*3190*/  LOP3.LUT R7, R4, 0xff, RZ, 0xc0, !PT ;  /* 0x000000ff04077812 */ /* 0x000fe200078ec0ff */
[----:B------:R-:W-:Y:S01]  /*31a0*/  BSSY.RECONVERGENT B1, `(.L_x_51) ;  /* 0x0000016000017945 */ /* 0x000fe20003800200 */
[----:B------:R2:W3:Y:S04]  /*31b0*/  SHFL.DOWN PT, R9, R2, 0x1, 0x1f ;  /* 0x08201f0002097f89 */ /* 0x0004e800000e0000 */
[----:B------:R2:W4:Y:S04]  /*31c0*/  SHFL.DOWN PT, R8, R3, 0x1, 0x1f ;  /* 0x08201f0003087f89 */ /* 0x00052800000e0000 */
[----:B------:R-:W1:Y:S01]  /*31d0*/  SHFL.DOWN PT, R7, R7, 0x1, 0x1f ;  /* 0x08201f0007077f89 */ /* 0x000e6200000e0000 */
[----:B0-----:R-:W-:-:S02]  /*31e0*/  ISETP.GT.AND P0, PT, R10, 0x1e, PT ;  /* 0x0000001e0a00780c */ /* 0x001fc40003f04270 */
[C---:B------:R-:W-:Y:S02]  /*31f0*/  ISETP.GT.AND P5, PT, R10.reuse, 0x1d, PT ;  /* 0x0000001d0a00780c */ /* 0x040fe40003fa4270 */
[----:B------:R-:W-:-:S09]  /*3200*/  ISETP.GT.AND P2, PT, R10, 0x1b, PT ;  /* 0x0000001b0a00780c */ /* 0x000fd20003f44270 */
[----:B-1234-:R-:W-:Y:S05]  /*3210*/  @P0 BRA `(.L_x_52) ;  /* 0x0000000000380947 */ /* 0x01efea0003800000 */
        /* <DEDUP_REMOVED lines=14> */
.L_x_52:
[----:B------:R-:W-:Y:S05]  /*3300*/  BSYNC.RECONVERGENT B1 ;  /* 0x0000000000017941 */ /* 0x000fea0003800200 */
.L_x_51:
[----:B------:R-:W-:Y:S01]  /*3310*/  LOP3.LUT R7, R4, 0xff, RZ, 0xc0, !PT ;  /* 0x000000ff04077812 */ /* 0x000fe200078ec0ff */
[----:B------:R0:W1:Y:S01]  /*3320*/  SHFL.DOWN PT, R9, R2, 0x2, 0x1f ;  /* 0x08401f0002097f89 */ /* 0x00006200000e0000 */
[----:B------:R-:W-:Y:S01]  /*3330*/  BSSY.RECONVERGENT B1, `(.L_x_53) ;  /* 0x0000015000017945 */ /* 0x000fe20003800200 */
[C---:B------:R-:W-:Y:S02]  /*3340*/  ISETP.GT.AND P4, PT, R10.reuse, 0x17, PT ;  /* 0x000000170a00780c */ /* 0x040fe40003f84270 */
[----:B------:R0:W2:Y:S01]  /*3350*/  SHFL.DOWN PT, R8, R3, 0x2, 0x1f ;  /* 0x08401f0003087f89 */ /* 0x0000a200000e0000 */
[C---:B------:R-:W-:Y:S02]  /*3360*/  ISETP.GT.AND P3, PT, R10.reuse, 0xf, PT ;  /* 0x0000000f0a00780c */ /* 0x040fe40003f64270 */
[----:B------:R-:W-:Y:S01]  /*3370*/  ISETP.NE.AND P1, PT, R10, RZ, PT ;  /* 0x000000ff0a00720c */ /* 0x000fe20003f25270 */
[----:B------:R-:W3:Y:S01]  /*3380*/  SHFL.DOWN PT, R7, R7, 0x2, 0x1f ;  /* 0x08401f0007077f89 */ /* 0x000ee200000e0000 */
[----:B------:R-:W-:Y:S11]  /*3390*/  @P5 BRA `(.L_x_54) ;  /* 0x0000000000385947 */ /* 0x000ff60003800000 */
[----:B---3--:R-:W-:Y:S01]  /*33a0*/  LOP3.LUT P0, RZ, R7, 0xff, RZ, 0xc0, !PT ;  /* 0x000000ff07ff7812 */ /* 0x008fe2000780c0ff */
[----:B------:R-:W-:Y:S01]  /*33b0*/  IMAD.MOV.U32 R10, RZ, RZ, 0x1 ;  /* 0x00000001ff0a7424 */ /* 0x000fe200078e00ff */
[----:B------:R-:W-:-:S04]  /*33c0*/  LOP3.LUT P5, R6, R4, 0xff, RZ, 0xc0, !PT ;  /* 0x000000ff04067812 */ /* 0x000fc800078ac0ff */
[----:B------:R-:W-:-:S13]  /*33d0*/  PLOP3.LUT P0, PT, P5, P0, PT, 0x2f, 0xf2 ;  /* 0x0000000000f2781c */ /* 0x000fda0002f00577 */
[----:B-1----:R-:W-:Y:S02]  /*33e0*/  @!P0 ISETP.LT.U32.AND P5, PT, R9, R2, PT ;  /* 0x000000020900820c */ /* 0x002fe40003fa1070 */
[----:B------:R-:W-:Y:S02]  /*33f0*/  @P0 ISETP.NE.AND P6, PT, R6, RZ, PT ;  /* 0x000000ff0600020c */ /* 0x000fe40003fc5270 */
[----:B------:R-:W-:Y:S02]  /*3400*/  @!P0 PRMT R4, R10, 0x7610, R4 ;  /* 0x000076100a048816 */ /* 0x000fe40000000004 */
[----:B--2---:R-:W-:Y:S02]  /*3410*/  @!P0 ISETP.LT.AND.EX P5, PT, R8, R3, PT, P5 ;  /* 0x000000030800820c */ /* 0x004fe40003fa1350 */
[----:B------:R-:W-:Y:S02]  /*3420*/  @P0 SEL R6, R7, R4, !P6 ;  /* 0x0000000407060207 */ /* 0x000fe40007000000 */
[----:B0-----:R-:W-:-:S02]  /*3430*/  @!P0 SEL R2, R9, R2, P5 ;  /* 0x0000000209028207 */ /* 0x001fc40002800000 */
[----:B------:R-:W-:Y:S02]  /*3440*/  @!P0 SEL R3, R8, R3, P5 ;  /* 0x0000000308038207 */ /* 0x000fe40002800000 */
[----:B------:R-:W-:Y:S02]  /*3450*/  @P0 PRMT R4, R6, 0x7610, R4 ;  /* 0x0000761006040816 */ /* 0x000fe40000000004 */
[----:B------:R-:W-:Y:S02]  /*3460*/  @P0 SEL R2, R9, R2, !P6 ;  /* 0x0000000209020207 */ /* 0x000fe40007000000 */
[----:B------:R-:W-:-:S07]  /*3470*/  @P0 SEL R3, R8, R3, !P6 ;  /* 0x0000000308030207 */ /* 0x000fce0007000000 */
.L_x_54:
[----:B------:R-:W-:Y:S05]  /*3480*/  BSYNC.RECONVERGENT B1 ;  /* 0x0000000000017941 */ /* 0x000fea0003800200 */
.L_x_53:
[----:B---3--:R-:W-:Y:S01]  /*3490*/  LOP3.LUT R7, R4, 0xff, RZ, 0xc0, !PT ;  /* 0x000000ff04077812 */ /* 0x008fe200078ec0ff */
[----:B-1----:R1:W3:Y:S01]  /*34a0*/  SHFL.DOWN PT, R9, R2, 0x4, 0x1f ;  /* 0x08801f0002097f89 */ /* 0x0022e200000e0000 */
[----:B------:R-:W-:Y:S03]  /*34b0*/  BSSY.RECONVERGENT B1, `(.L_x_55) ;  /* 0x0000012000017945 */ /* 0x000fe60003800200 */
[----:B--2---:R1:W2:Y:S04]  /*34c0*/  SHFL.DOWN PT, R8, R3, 0x4, 0x1f ;  /* 0x08801f0003087f89 */ /* 0x0042a800000e0000 */
[----:B------:R-:W4:Y:S01]  /*34d0*/  SHFL.DOWN PT, R7, R7, 0x4, 0x1f ;  /* 0x08801f0007077f89 */ /* 0x000f2200000e0000 */
[----:B------:R-:W-:Y:S05]  /*34e0*/  @P2 BRA `(.L_x_56) ;  /* 0x0000000000382947 */ /* 0x000fea0003800000 */
[----:B----4-:R-:W-:Y:S01]  /*34f0*/  LOP3.LUT P0, RZ, R7, 0xff, RZ, 0xc0, !PT ;  /* 0x000000ff07ff7812 */ /* 0x010fe2000780c0ff */
[----:B------:R-:W-:Y:S01]  /*3500*/  IMAD.MOV.U32 R10, RZ, RZ, 0x1 ;  /* 0x00000001ff0a7424 */ /* 0x000fe200078e00ff */
[----:B------:R-:W-:-:S04]  /*3510*/  LOP3.LUT P2, R6, R4, 0xff, RZ, 0xc0, !PT ;  /* 0x000000ff04067812 */ /* 0x000fc8000784c0ff */
[----:B------:R-:W-:-:S13]  /*3520*/  PLOP3.LUT P0, PT, P2, P0, PT, 0x2f, 0xf2 ;  /* 0x0000000000f2781c */ /* 0x000fda0001700577 */
[----:B---3--:R-:W-:Y:S02]  /*3530*/  @!P0 ISETP.LT.U32.AND P2, PT, R9, R2, PT ;  /* 0x000000020900820c */ /* 0x008fe40003f41070 */
[----:B------:R-:W-:Y:S02]  /*3540*/  @P0 ISETP.NE.AND P5, PT, R6, RZ, PT ;  /* 0x000000ff0600020c */ /* 0x000fe40003fa5270 */
[----:B------:R-:W-:Y:S02]  /*3550*/  @!P0 PRMT R4, R10, 0x7610, R4 ;  /* 0x000076100a048816 */ /* 0x000fe40000000004 */
[----:B--2---:R-:W-:Y:S02]  /*3560*/  @!P0 ISETP.LT.AND.EX P2, PT, R8, R3, PT, P2 ;  /* 0x000000030800820c */ /* 0x004fe40003f41320 */
[----:B------:R-:W-:Y:S02]  /*3570*/  @P0 SEL R6, R7, R4, !P5 ;  /* 0x0000000407060207 */ /* 0x000fe40006800000 */
[----:B01----:R-:W-:-:S02]  /*3580*/  @!P0 SEL R2, R9, R2, P2 ;  /* 0x0000000209028207 */ /* 0x003fc40001000000 */
[----:B------:R-:W-:Y:S02]  /*3590*/  @!P0 SEL R3, R8, R3, P2 ;  /* 0x0000000308038207 */ /* 0x000fe40001000000 */
[----:B------:R-:W-:Y:S02]  /*35a0*/  @P0 PRMT R4, R6, 0x7610, R4 ;  /* 0x0000761006040816 */ /* 0x000fe40000000004 */
[----:B------:R-:W-:Y:S02]  /*35b0*/  @P0 SEL R2, R9, R2, !P5 ;  /* 0x0000000209020207 */ /* 0x000fe40006800000 */
[----:B------:R-:W-:-:S07]  /*35c0*/  @P0 SEL R3, R8, R3, !P5 ;  /* 0x0000000308030207 */ /* 0x000fce0006800000 */
.L_x_56:
[----:B------:R-:W-:Y:S05]  /*35d0*/  BSYNC.RECONVERGENT B1 ;  /* 0x0000000000017941 */ /* 0x000fea0003800200 */
.L_x_55:
[----:B----4-:R-:W-:Y:S01]  /*35e0*/  LOP3.LUT R7, R4, 0xff, RZ, 0xc0, !PT ;  /* 0x000000ff04077812 */ /* 0x010fe200078ec0ff */
[----:B---3--:R3:W4:Y:S01]  /*35f0*/  SHFL.DOWN PT, R9, R2, 0x8, 0x1f ;  /* 0x09001f0002097f89 */ /* 0x00872200000e0000 */
[----:B------:R-:W-:Y:S03]  /*3600*/  BSSY.RECONVERGENT B1, `(.L_x_57) ;  /* 0x0000012000017945 */ /* 0x000fe60003800200 */
[----:B--2---:R3:W2:Y:S04]  /*3610*/  SHFL.DOWN PT, R8, R3, 0x8, 0x1f ;  /* 0x09001f0003087f89 */ /* 0x0046a800000e0000 */
        /* <DEDUP_REMOVED lines=9> */
[----:B--2---:R-:W-:Y:S02]  /*36b0*/  @!P0 ISETP.LT.AND.EX P2, PT, R8, R3, PT, P2 ;  /* 0x000000030800820c */ /* 0x004fe40003f41320 */
[----:B------:R-:W-:Y:S02]  /*36c0*/  @P0 SEL R6, R7, R4, !P4 ;  /* 0x0000000407060207 */ /* 0x000fe40006000000 */
[----:B-1-3--:R-:W-:-:S02]  /*36d0*/  @!P0 SEL R2, R9, R2, P2 ;  /* 0x0000000209028207 */ /* 0x00afc40001000000 */
[----:B------:R-:W-:Y:S02]  /*36e0*/  @!P0 SEL R3, R8, R3, P2 ;  /* 0x0000000308038207 */ /* 0x000fe40001000000 */
[----:B------:R-:W-:Y:S02]  /*36f0*/  @P0 PRMT R4, R6, 0x7610, R4 ;  /* 0x0000761006040816 */ /* 0x000fe40000000004 */
[----:B------:R-:W-:Y:S02]  /*3700*/  @P0 SEL R2, R9, R2, !P4 ;  /* 0x0000000209020207 */ /* 0x000fe40006000000 */
[----:B------:R-:W-:-:S07]  /*3710*/  @P0 SEL R3, R8, R3, !P4 ;  /* 0x0000000308030207 */ /* 0x000fce0006000000 */
.L_x_58:
[----:B------:R-:W-:Y:S05]  /*3720*/  BSYNC.RECONVERGENT B1 ;  /* 0x0000000000017941 */ /* 0x000fea0003800200 */
.L_x_57:
[----:B0-----:R-:W-:Y:S01]  /*3730*/  LOP3.LUT R7, R4, 0xff, RZ, 0xc0, !PT ;  /* 0x000000ff04077812 */ /* 0x001fe200078ec0ff */
[----:B----4-:R0:W4:Y:S01]  /*3740*/  SHFL.DOWN PT, R9, R2, 0x10, 0x1f ;  /* 0x0a001f0002097f89 */ /* 0x01012200000e0000 */
        /* <DEDUP_REMOVED lines=18> */
.L_x_60:
[----:B------:R-:W-:Y:S05]  /*3870*/  BSYNC.RECONVERGENT B1 ;  /* 0x0000000000017941 */ /* 0x000fea0003800200 */
.L_x_59:
[----:B------:R-:W-:Y:S04]  /*3880*/  BSSY.RECONVERGENT B1, `(.L_x_61) ;  /* 0x000000a000017945 */ /* 0x000fe80003800200 */
[----:B------:R-:W-:Y:S05]  /*3890*/  @P1 BRA `(.L_x_62) ;  /* 0x0000000000201947 */ /* 0x000fea0003800000 */
[----:B--2---:R-:W2:Y:S01]  /*38a0*/  S2R R8, SR_CgaCtaId ;  /* 0x0000000000087919 */ /* 0x004ea20000008800 */
[----:B0-----:R-:W-:Y:S02]  /*38b0*/  MOV R7, 0x400 ;  /* 0x0000040000077802 */ /* 0x001fe40000000f00 */
[----:B------:R-:W-:-:S04]  /*38c0*/  SHF.R.U32.HI R6, RZ, 0x1, R5 ;  /* 0x00000001ff067819 */ /* 0x000fc80000011605 */
[----:B------:R-:W-:Y:S02]  /*38d0*/  LOP3.LUT R6, R6, 0x1f0, RZ, 0xc0, !PT ;  /* 0x000001f006067812 */ /* 0x000fe400078ec0ff */
[----:B--2---:R-:W-:-:S05]  /*38e0*/  LEA R7, R8, R7, 0x18 ;  /* 0x0000000708077211 */ /* 0x004fca00078ec0ff */
[----:B------:R-:W-:-:S05]  /*38f0*/  IMAD.IADD R7, R6, 0x1, R7 ;  /* 0x0000000106077824 */ /* 0x000fca00078e0207 */
[----:B------:R0:W-:Y:S04]  /*3900*/  STS.64 [R7+0x10], R2 ;  /* 0x0000100207007388 */ /* 0x0001e80000000a00 */
[----:B------:R0:W-:Y:S02]  /*3910*/  STS.U8 [R7+0x8], R4 ;  /* 0x0000080407007388 */ /* 0x0001e40000000000 */
.L_x_62:
[----:B------:R-:W-:Y:S05]  /*3920*/  BSYNC.RECONVERGENT B1 ;  /* 0x0000000000017941 */ /* 0x000fea0003800200 */
.L_x_61:
        /* <DEDUP_REMOVED lines=10> */
[----:B------:R-:W3:Y:S04]  /*39d0*/  LDS.64 R12, [UR5+0x30] ;  /* 0x00003005ff0c7984 */ /* 0x000ee80008000a00 */
[----:B------:R-:W3:Y:S04]  /*39e0*/  LDS.U8 R18, [UR5+0x38] ;  /* 0x00003805ff127984 */ /* 0x000ee80008000000 */
[----:B------:R-:W3:Y:S04]  /*39f0*/  LDS.64 R10, [UR5+0x40] ;  /* 0x00004005ff0a7984 */ /* 0x000ee80008000a00 */
[----:B------:R-:W3:Y:S04]  /*3a00*/  LDS.U8 R14, [UR5+0x48] ;  /* 0x00004805ff0e7984 */ /* 0x000ee80008000000 */
[----:B--2-4-:R-:W2:Y:S01]  /*3a10*/  LDS.64 R8, [UR5+0x50] ;  /* 0x00005005ff087984 */ /* 0x014ea20008000a00 */
[----:B-----5:R-:W-:-:S02]  /*3a20*/  ISETP.NE.AND P2, PT, R16, RZ, PT ;  /* 0x000000ff1000720c */ /* 0x020fc40003f45270 */
[----:B0-----:R-:W-:Y:S02]  /*3a30*/  ISETP.LT.U32.AND P0, PT, R6, R2, PT ;  /* 0x000000020600720c */ /* 0x001fe40003f01070 */
[----:B------:R-:W-:Y:S02]  /*3a40*/  @P4 SEL R16, R4, 0x1, !P2 ;  /* 0x0000000104104807 */ /* 0x000fe40005000000 */
[----:B------:R-:W-:Y:S02]  /*3a50*/  ISETP.LT.AND.EX P0, PT, R7, R3, PT, P0 ;  /* 0x000000030700720c */ /* 0x000fe40003f01300 */
[----:B------:R-:W-:Y:S02]  /*3a60*/  LOP3.LUT P3, RZ, R16, 0xff, RZ, 0xc0, !PT ;  /* 0x000000ff10ff7812 */ /* 0x000fe4000786c0ff */
[----:B-1----:R-:W-:-:S03]  /*3a70*/  ISETP.NE.AND P5, PT, R17, RZ, PT ;  /* 0x000000ff1100720c */ /* 0x002fc60003fa5270 */
[C---:B---3--:R-:W-:Y:S02]  /*3a80*/  @P2 SEL R2, R6.reuse, R2, P0 ;  /* 0x0000000206022207 */ /* 0x048fe40000000000 */
        /* <DEDUP_REMOVED lines=17> */
[----:B------:R-:W3:Y:S01]  /*3ba0*/  LDS.64 R4, [UR5+0x70] ;  /* 0x00007005ff047984 */ /* 0x000ee20008000a00 */
        /* <DEDUP_REMOVED lines=8> */
[----:B--2---:R-:W-:Y:S02]  /*3c30*/  ISETP.LT.U32.AND P0, PT, R8, R13, PT ;  /* 0x0000000d0800720c */ /* 0x004fe40003f01070 */
[----:B------:R-:W-:Y:S01]  /*3c40*/  @P5 SEL R14, R18, 0x1, !P3 ;  /* 0x00000001120e5807 */ /* 0x000fe20005800000 */
[----:B------:R-:W2:Y:S01]  /*3c50*/  LDS.64 R2, [UR5+0x80] ;  /* 0x00008005ff027984 */ /* 0x000ea20008000a00 */
        /* <DEDUP_REMOVED lines=16> */
[----:B---3--:R-:W-:Y:S02]  /*3d60*/  ISETP.LT.U32.AND P0, PT, R4, R9, PT ;  /* 0x000000090400720c */ /* 0x008fe40003f01070 */
        /* <DEDUP_REMOVED lines=8> */
[----:B--2---:R-:W-:-:S04]  /*3df0*/  ISETP.LT.U32.AND P0, PT, R2, R7, PT ;  /* 0x000000070200720c */ /* 0x004fc80003f01070 */
[C---:B------:R-:W-:Y:S02]  /*3e00*/  ISETP.LT.AND.EX P0, PT, R3.reuse, R5, PT, P0 ;  /* 0x000000050300720c */ /* 0x040fe40003f01300 */
[----:B------:R-:W-:Y:S02]  /*3e10*/  @P2 SEL R10, R12, 0x1, !P4 ;  /* 0x000000010c0a2807 */ /* 0x000fe40006000000 */
[----:B------:R-:W-:Y:S02]  /*3e20*/  @P4 SEL R7, R2, R7, P0 ;  /* 0x0000000702074207 */ /* 0x000fe40000000000 */
[----:B------:R-:W-:Y:S02]  /*3e30*/  @P4 SEL R5, R3, R5, P0 ;  /* 0x0000000503054207 */ /* 0x000fe40000000000 */
[----:B------:R-:W-:Y:S02]  /*3e40*/  PRMT R4, R10, 0x7610, R4 ;  /* 0x000076100a047816 */ /* 0x000fe40000000004 */
[----:B------:R-:W-:-:S02]  /*3e50*/  SEL R2, R2, R7, !P2 ;  /* 0x0000000702027207 */ /* 0x000fc40005000000 */
[----:B------:R-:W-:-:S07]  /*3e60*/  SEL R3, R3, R5, !P2 ;  /* 0x0000000503037207 */ /* 0x000fce0005000000 */
.L_x_24:
[----:B------:R-:W-:Y:S05]  /*3e70*/  BSYNC.RECONVERGENT B0 ;  /* 0x0000000000007941 */ /* 0x000fea0003800200 */
.L_x_1:
[----:B------:R-:W-:Y:S05]  /*3e80*/  @P1 EXIT ;  /* 0x000000000000194d */ /* 0x000fea0003800000 */
[----:B0-234-:R-:W0:Y:S01]  /*3e90*/  LDC.64 R8, c[0x0][0x3a0] ;  /* 0x0000e800ff087b82 */ /* 0x01de220000000a00 */
[----:B------:R-:W-:Y:S02]  /*3ea0*/  PRMT R7, R4, 0x7610, R7 ;  /* 0x0000761004077816 */ /* 0x000fe40000000007 */
[----:B-1----:R-:W-:Y:S02]  /*3eb0*/  ISETP.NE.AND P1, PT, R0, RZ, PT ;  /* 0x000000ff0000720c */ /* 0x002fe40003f25270 */
[----:B------:R-:W-:-:S03]  /*3ec0*/  LOP3.LUT P2, RZ, R7, 0xff, RZ, 0xc0, !PT ;  /* 0x000000ff07ff7812 */ /* 0x000fc6000784c0ff */
[----:B------:R-:W1:Y:S08]  /*3ed0*/  LDC.64 R4, c[0x0][0x388] ;  /* 0x0000e200ff047b82 */ /* 0x000e700000000a00 */
[----:B------:R-:W-:Y:S02]  /*3ee0*/  @P1 SEL R7, R0, 0x1, !P2 ;  /* 0x0000000100071807 */ /* 0x000fe40005000000 */
[----:B0-----:R-:W-:-:S04]  /*3ef0*/  ISETP.LT.U32.AND P0, PT, R2, R8, PT ;  /* 0x000000080200720c */ /* 0x001fc80003f01070 */
[----:B------:R-:W-:-:S04]  /*3f00*/  ISETP.LT.AND.EX P0, PT, R3, R9, PT, P0 ;  /* 0x000000090300720c */ /* 0x000fc80003f01300 */
[C---:B------:R-:W-:Y:S01]  /*3f10*/  @P2 SEL R8, R2.reuse, R8, P0 ;  /* 0x0000000802082207 */ /* 0x040fe20000000000 */
[----:B-1----:R-:W-:Y:S01]  /*3f20*/  STG.E.U8 desc[UR8][R4.64], R7 ;  /* 0x0000000704007986 */ /* 0x002fe2000c101108 */
[C---:B------:R-:W-:Y:S02]  /*3f30*/  @P2 SEL R9, R3.reuse, R9, P0 ;  /* 0x0000000903092207 */ /* 0x040fe40000000000 */
[----:B------:R-:W-:Y:S02]  /*3f40*/  SEL R2, R2, R8, !P1 ;  /* 0x0000000802027207 */ /* 0x000fe40004800000 */
[----:B------:R-:W-:-:S05]  /*3f50*/  SEL R3, R3, R9, !P1 ;  /* 0x0000000903037207 */ /* 0x000fca0004800000 */
[----:B------:R-:W-:Y:S01]  /*3f60*/  STG.E.64 desc[UR8][R4.64+0x8], R2 ;  /* 0x0000080204007986 */ /* 0x000fe2000c101b08 */
[----:B------:R-:W-:Y:S05]  /*3f70*/  EXIT ;  /* 0x000000000000794d */ /* 0x000fea0003800000 */
.L_x_63:
[----:B------:R-:W-:-:S00]  /*3f80*/  BRA `(.L_x_63) ;  /* 0xfffffffc00fc7947 */ /* 0x000fc0000383ffff */
[----:B------:R-:W-:-:S00]  /*3f90*/  NOP ;  /* 0x0000000000007918 */ /* 0x000fc00000000000 */
        /* <DEDUP_REMOVED lines=14> */
.L_x_716:


//--------------------- .text._ZN3cub18CUB_300001_SM_10006detail6reduce18DeviceReduceKernelINS2_10policy_hubIN4cuda3std3__45tupleIJblEEEyN6thrust24THRUST_300001_SM_1000_NS8cuda_cub9__find_if7functorIS9_EEE10Policy1000ENSB_12zip_iteratorINS8_IJNSD_26transform_input_iterator_tIbNSC_6detail35transform_pair_of_input_iterators_tIbNSB_6detail15normal_iteratorINSB_10device_ptrIfEEEENSB_17constant_iteratorIfNSB_11use_defaultESS_EENS7_8equal_toIfEEEENS7_10__not_fn_tINS7_10__identityEEEEENSB_17counting_iteratorIlSS_SS_SS_EEEEEEEySF_S9_SY_EEvT0_PT3_T1_NS0_13GridEvenShareIS18_EET2_T4_ --------------------------
	.section	.text._ZN3cub18CUB_300001_SM_10006detail6reduce18DeviceReduceKernelINS2_10policy_hubIN4cuda3std3__45tupleIJblEEEyN6thrust24THRUST_300001_SM_1000_NS8cuda_cub9__find_if7functorIS9_EEE10Policy1000ENSB_12zip_iteratorINS8_IJNSD_26transform_input_iterator_tIbNSC_6detail35transform_pair_of_input_iterators_tIbNSB_6detail15normal_iteratorINSB_10device_ptrIfEEEENSB_17constant_iteratorIfNSB_11use_defaultESS_EENS7_8equal_toIfEEEENS7_10__not_fn_tINS7_10__identityEEEEENSB_17counting_iteratorIlSS_SS_SS_EEEEEEEySF_S9_SY_EEvT0_PT3_T1_NS0_13GridEvenShareIS18_EET2_T4_,"ax",@progbits
	.align	128
        .global         _ZN3cub18CUB_300001_SM_10006detail6reduce18DeviceReduceKernelINS2_10policy_hubIN4cuda3std3__45tupleIJblEEEyN6thrust24THRUST_300001_SM_1000_NS8cuda_cub9__find_if7functorIS9_EEE10Policy1000ENSB_12zip_iteratorINS8_IJNSD_26transform_input_iterator_tIbNSC_6detail35transform_pair_of_input_iterators_tIbNSB_6detail15normal_iteratorINSB_10device_ptrIfEEEENSB_17constant_iteratorIfNSB_11use_defaultESS_EENS7_8equal_toIfEEEENS7_10__not_fn_tINS7_10__identityEEEEENSB_17counting_iteratorIlSS_SS_SS_EEEEEEEySF_S9_SY_EEvT0_PT3_T1_NS0_13GridEvenShareIS18_EET2_T4_
        .type           _ZN3cub18CUB_300001_SM_10006detail6reduce18DeviceReduceKernelINS2_10policy_hubIN4cuda3std3__45tupleIJblEEEyN6thrust24THRUST_300001_SM_1000_NS8cuda_cub9__find_if7functorIS9_EEE10Policy1000ENSB_12zip_iteratorINS8_IJNSD_26transform_input_iterator_tIbNSC_6detail35transform_pair_of_input_iterators_tIbNSB_6detail15normal_iteratorINSB_10device_ptrIfEEEENSB_17constant_iteratorIfNSB_11use_defaultESS_EENS7_8equal_toIfEEEENS7_10__not_fn_tINS7_10__identityEEEEENSB_17counting_iteratorIlSS_SS_SS_EEEEEEEySF_S9_SY_EEvT0_PT3_T1_NS0_13GridEvenShareIS18_EET2_T4_,@function
        .size           _ZN3cub18CUB_300001_SM_10006detail6reduce18DeviceReduceKernelINS2_10policy_hubIN4cuda3std3__45tupleIJblEEEyN6thrust24THRUST_300001_SM_1000_NS8cuda_cub9__find_if7functorIS9_EEE10Policy1000ENSB_12zip_iteratorINS8_IJNSD_26transform_input_iterator_tIbNSC_6detail35transform_pair_of_input_iterators_tIbNSB_6detail15normal_iteratorINSB_10device_ptrIfEEEENSB_17constant_iteratorIfNSB_11use_defaultESS_EENS7_8equal_toIfEEEENS7_10__not_fn_tINS7_10__identityEEEEENSB_17counting_iteratorIlSS_SS_SS_EEEEEEEySF_S9_SY_EEvT0_PT3_T1_NS0_13GridEvenShareIS18_EET2_T4_,(.L_x_717 - _ZN3cub18CUB_300001_SM_10006detail6reduce18DeviceReduceKernelINS2_10policy_hubIN4cuda3std3__45tupleIJblEEEyN6thrust24THRUST_300001_SM_1000_NS8cuda_cub9__find_if7functorIS9_EEE10Policy1000ENSB_12zip_iteratorINS8_IJNSD_26transform_input_iterator_tIbNSC_6detail35transform_pair_of_input_iterators_tIbNSB_6detail15normal_iteratorINSB_10device_ptrIfEEEENSB_17constant_iteratorIfNSB_11use_defaultESS_EENS7_8equal_toIfEEEENS7_10__not_fn_tINS7_10__identityEEEEENSB_17counting_iteratorIlSS_SS_SS_EEEEEEEySF_S9_SY_EEvT0_PT3_T1_NS0_13GridEvenShareIS18_EET2_T4_)
        .other          _ZN3cub18CUB_300001_SM_10006detail6reduce18DeviceReduceKernelINS2_10policy_hubIN4cuda3std3__45tupleIJblEEEyN6thrust24THRUST_300001_SM_1000_NS8cuda_cub9__find_if7functorIS9_EEE10Policy1000ENSB_12zip_iteratorINS8_IJNSD_26transform_input_iterator_tIbNSC_6detail35transform_pair_of_input_iterators_tIbNSB_6detail15normal_iteratorINSB_10device_ptrIfEEEENSB_17constant_iteratorIfNSB_11use_defaultESS_EENS7_8equal_toIfEEEENS7_10__not_fn_tINS7_10__identityEEEEENSB_17counting_iteratorIlSS_SS_SS_EEEEEEEySF_S9_SY_EEvT0_PT3_T1_NS0_13GridEvenShareIS18_EET2_T4_,@"STO_CUDA_ENTRY STV_DEFAULT"
_ZN3cub18CUB_300001_SM_10006detail6reduce18DeviceReduceKernelINS2_10policy_hubIN4cuda3std3__45tupleIJblEEEyN6thrust24THRUST_300001_SM_1000_NS8cuda_cub9__find_if7functorIS9_EEE10Policy1000ENSB_12zip_iteratorINS8_IJNSD_26transform_input_iterator_tIbNSC_6detail35transform_pair_of_input_iterators_tIbNSB_6detail15normal_iteratorINSB_10device_ptrIfEEEENSB_17constant_iteratorIfNSB_11use_defaultESS_EENS7_8equal_toIfEEEENS7_10__not_fn_tINS7_10__identityEEEEENSB_17counting_iteratorIlSS_SS_SS_EEEEEEEySF_S9_SY_EEvT0_PT3_T1_NS0_13GridEvenShareIS18_EET2_T4_:
.text._ZN3cub18CUB_300001_SM_10006detail6reduce18DeviceReduceKernelINS2_10policy_hubIN4cuda3std3__45tupleIJblEEEyN6thrust24THRUST_300001_SM_1000_NS8cuda_cub9__find_if7functorIS9_EEE10Policy1000ENSB_12zip_iteratorINS8_IJNSD_26transform_input_iterator_tIbNSC_6detail35transform_pair_of_input_iterators_tIbNSB_6detail15normal_iteratorINSB_10device_ptrIfEEEENSB_17constant_iteratorIfNSB_11use_defaultESS_EENS7_8equal_toIfEEEENS7_10__not_fn_tINS7_10__identityEEEEENSB_17counting_iteratorIlSS_SS_SS_EEEEEEEySF_S9_SY_EEvT0_PT3_T1_NS0_13GridEvenShareIS18_EET2_T4_:
[----:B------:R-:W-:Y:S01]  /*0000*/  LDC R1, c[0x0][0x37c] ;  /* 0x0000df00ff017b82 */ /* 0x000fe20000000800 */
[----:B------:R-:W0:Y:S01]  /*0010*/  S2R R0, SR_CTAID.X ;  /* 0x0000000000007919 */ /* 0x000e220000002500 */
[----:B------:R-:W1:Y:S01]  /*0020*/  LDCU.64 UR6, c[0x0][0x3e0] ;  /* 0x00007c00ff0677ac */ /* 0x000e620008000a00 */
[----:B------:R-:W-:Y:S01]  /*0030*/  BSSY.RECONVERGENT B0, `(.L_x_64) ;  /* 0x0000599000007945 */ /* 0x000fe20003800200 */
[----:B------:R-:W2:Y:S01]  /*0040*/  LDCU UR5, c[0x0][0x3e8] ;  /* 0x00007d00ff0577ac */ /* 0x000ea20008000800 */
[----:B------:R-:W3:Y:S01]  /*0050*/  LDCU.64 UR10, c[0x0][0x358] ;  /* 0x00006b00ff0a77ac */ /* 0x000ee20008000a00 */
[----:B-1----:R-:W-:Y:S02]  /*0060*/  IMAD.U32 R2, RZ, RZ, UR6 ;  /* 0x00000006ff027e24 */ /* 0x002fe4000f8e00ff */
[----:B------:R-:W-:Y:S01]  /*0070*/  IMAD.U32 R3, RZ, RZ, UR7 ;  /* 0x00000007ff037e24 */ /* 0x000fe2000f8e00ff */
[----:B--2---:R-:W-:-:S04]  /*0080*/  USHF.L.U32 UR4, UR5, 0xa, URZ ;  /* 0x0000000a05047899 */ /* 0x004fc800080006ff */
[----:B------:R-:W-:Y:S01]  /*0090*/  USHF.R.S32.HI UR12, URZ, 0x1f, UR4 ;  /* 0x0000001fff0c7899 */ /* 0x000fe20008011404 */
[----:B0-----:R-:W-:-:S05]  /*00a0*/  IMAD.SHL.U32 R13, R0, 0x400, RZ ;  /* 0x00000400000d7824 */ /* 0x001fca00078e00ff */
[----:B------:R-:W-:-:S04]  /*00b0*/  IADD3 R14, P1, PT, -R13, R2, RZ ;  /* 0x000000020d0e7210 */ /* 0x000fc80007f3e1ff */
[----:B------:R-:W-:Y:S02]  /*00c0*/  ISETP.GT.U32.AND P0, PT, R14, 0x3ff, PT ;  /* 0x000003ff0e00780c */ /* 0x000fe40003f04070 */
[----:B------:R-:W-:-:S04]  /*00d0*/  IADD3.X R16, PT, PT, R3, -0x1, RZ, P1, !PT ;  /* 0xffffffff03107810 */ /* 0x000fc80000ffe4ff */
[----:B------:R-:W-:-:S13]  /*00e0*/  ISETP.GT.U32.AND.EX P0, PT, R16, RZ, PT, P0 ;  /* 0x000000ff1000720c */ /* 0x000fda0003f04100 */
[----:B---3--:R-:W-:Y:S05]  /*00f0*/  @P0 BRA `(.L_x_65) ;  /* 0x0000003000580947 */ /* 0x008fea0003800000 */
[----:B------:R-:W0:Y:S01]  /*0100*/  S2R R6, SR_TID.X ;  /* 0x0000000000067919 */ /* 0x000e220000002100 */
[----:B------:R-:W-:Y:S01]  /*0110*/  IMAD.IADD R9, R2, 0x1, -R13 ;  /* 0x0000000102097824 */ /* 0x000fe200078e0a0d */
[----:B------:R-:W1:Y:S01]  /*0120*/  LDCU UR8, c[0x0][0x390] ;  /* 0x00007200ff0877ac */ /* 0x000e620008000800 */
[----:B------:R-:W-:Y:S01]  /*0130*/  IMAD.MOV.U32 R4, RZ, RZ, RZ ;  /* 0x000000ffff047224 */ /* 0x000fe200078e00ff */
[----:B------:R-:W2:Y:S01]  /*0140*/  LDCU.64 UR4, c[0x0][0x380] ;  /* 0x00007000ff0477ac */ /* 0x000ea20008000a00 */
[----:B------:R-:W3:Y:S01]  /*0150*/  LDCU.64 UR6, c[0x0][0x3a8] ;  /* 0x00007500ff0677ac */ /* 0x000ee20008000a00 */
[----:B0-----:R-:W-:-:S13]  /*0160*/  ISETP.GE.AND P1, PT, R6, R9, PT ;  /* 0x000000090600720c */ /* 0x001fda0003f26270 */
[----:B------:R-:W0:Y:S01]  /*0170*/  @!P1 LDC.64 R10, c[0x0][0x380] ;  /* 0x0000e000ff0a9b82 */ /* 0x000e220000000a00 */
[----:B------:R-:W-:-:S07]  /*0180*/  @!P1 IMAD.IADD R3, R13, 0x1, R6 ;  /* 0x000000010d039824 */ /* 0x000fce00078e0206 */
[----:B------:R-:W4:Y:S08]  /*0190*/  @!P1 LDC R5, c[0x0][0x390] ;  /* 0x0000e400ff059b82 */ /* 0x000f300000000800 */
[----:B------:R-:W5:Y:S01]  /*01a0*/  @!P1 LDC.64 R14, c[0x0][0x3a8] ;  /* 0x0000ea00ff0e9b82 */ /* 0x000f620000000a00 */
[----:B0-----:R-:W-:-:S06]  /*01b0*/  @!P1 IMAD.WIDE.U32 R10, R3, 0x4, R10 ;  /* 0x00000004030a9825 */ /* 0x001fcc00078e000a */
[----:B------:R-:W4:Y:S01]  /*01c0*/  @!P1 LDG.E R10, desc[UR10][R10.64] ;  /* 0x0000000a0a0a9981 */ /* 0x000f22000c1e1900 */
[----:B------:R-:W-:Y:S01]  /*01d0*/  IMAD.MOV.U32 R12, RZ, RZ, R6 ;  /* 0x000000ffff0c7224 */ /* 0x000fe200078e0006 */
[----:B------:R-:W-:Y:S01]  /*01e0*/  BSSY.RECONVERGENT B1, `(.L_x_66) ;  /* 0x0000131000017945 */ /* 0x000fe20003800200 */
[----:B------:R-:W-:Y:S02]  /*01f0*/  @!P1 VIADD R12, R6, 0x100 ;  /* 0x00000100060c9836 */ /* 0x000fe40000000000 */
[----:B------:R-:W-:-:S03]  /*0200*/  IMAD.MOV.U32 R7, RZ, RZ, RZ ;  /* 0x000000ffff077224 */ /* 0x000fc600078e00ff */
[----:B------:R-:W-:Y:S02]  /*0210*/  ISETP.GE.AND P2, PT, R12, R9, PT ;  /* 0x000000090c00720c */ /* 0x000fe40003f46270 */
[----:B-----5:R-:W-:-:S05]  /*0220*/  @!P1 IADD3 R4, P3, PT, R3, R14, RZ ;  /* 0x0000000e03049210 */ /* 0x020fca0007f7e0ff */
[----:B------:R-:W-:Y:S01]  /*0230*/  @!P1 IMAD.X R7, RZ, RZ, R15, P3 ;  /* 0x000000ffff079224 */ /* 0x000fe200018e060f */
[----:B----4-:R-:W-:Y:S02]  /*0240*/  @!P1 FSETP.NEU.AND P0, PT, R10, R5, PT ;  /* 0x000000050a00920b */ /* 0x010fe40003f0d000 */
[----:B------:R-:W-:Y:S02]  /*0250*/  PRMT R5, RZ, 0x7610, R5 ;  /* 0x00007610ff057816 */ /* 0x000fe40000000005 */
[----:B------:R-:W-:-:S04]  /*0260*/  @!P1 SEL R3, RZ, 0x1, !P0 ;  /* 0x00000001ff039807 */ /* 0x000fc80004000000 */
[----:B------:R-:W-:Y:S01]  /*0270*/  @!P1 PRMT R5, R3, 0x7610, R5 ;  /* 0x0000761003059816 */ /* 0x000fe20000000005 */
[----:B-123--:R-:W-:Y:S06]  /*0280*/  @P2 BRA `(.L_x_67) ;  /* 0x0000001000982947 */ /* 0x00efec0003800000 */
[----:B------:R-:W-:Y:S01]  /*0290*/  LOP3.LUT R3, RZ, R12, RZ, 0x33, !PT ;  /* 0x0000000cff037212 */ /* 0x000fe200078e33ff */
[----:B------:R-:W-:Y:S04]  /*02a0*/  BSSY.RECONVERGENT B2, `(.L_x_68) ;  /* 0x0000093000027945 */ /* 0x000fe80003800200 */
[----:B------:R-:W-:-:S04]  /*02b0*/  IMAD.IADD R8, R3, 0x1, R2 ;  /* 0x0000000103087824 */ /* 0x000fc800078e0202 */
[----:B------:R-:W-:-:S05]  /*02c0*/  IMAD.IADD R10, R8, 0x1, -R13 ;  /* 0x00000001080a7824 */ /* 0x000fca00078e0a0d */
[C---:B------:R-:W-:Y:S02]  /*02d0*/  ISETP.GE.U32.AND P0, PT, R10.reuse, 0x700, PT ;  /* 0x000007000a00780c */ /* 0x040fe40003f06070 */
[----:B------:R-:W-:-:S04]  /*02e0*/  LEA.HI R10, R10, 0x1, RZ, 0x18 ;  /* 0x000000010a0a7811 */ /* 0x000fc800078fc0ff */
[----:B------:R-:W-:-:S07]  /*02f0*/  LOP3.LUT R21, R10, 0x7, RZ, 0xc0, !PT ;  /* 0x000000070a157812 */ /* 0x000fce00078ec0ff */
[----:B------:R-:W-:Y:S05]  /*0300*/  @!P0 BRA `(.L_x_69) ;  /* 0x0000000800308947 */ /* 0x000fea0003800000 */
[----:B------:R-:W-:Y:S01]  /*0310*/  LOP3.LUT R11, R10, 0x1fffff8, RZ, 0xc0, !PT ;  /* 0x01fffff80a0b7812 */ /* 0x000fe200078ec0ff */
[----:B------:R-:W-:Y:S01]  /*0320*/  BSSY.RECONVERGENT B3, `(.L_x_70) ;  /* 0x0000089000037945 */ /* 0x000fe20003800200 */
[----:B------:R-:W-:-:S03]  /*0330*/  VIADD R12, R12, 0x400 ;  /* 0x000004000c0c7836 */ /* 0x000fc60000000000 */
[----:B------:R-:W-:-:S07]  /*0340*/  IMAD.MOV R11, RZ, RZ, -R11 ;  /* 0x000000ffff0b7224 */ /* 0x000fce00078e0a0b */
.L_x_71:
[----:B------:R-:W-:-:S05]  /*0350*/  VIADD R2, R12, 0xfffffc00 ;  /* 0xfffffc000c027836 */ /* 0x000fca0000000000 */
[----:B------:R-:W-:-:S04]  /*0360*/  IADD3 R23, P0, PT, R13, R2, RZ ;  /* 0x000000020d177210 */ /* 0x000fc80007f1e0ff */
[----:B------:R-:W-:Y:S02]  /*0370*/  LEA.HI.X.SX32 R24, R2, RZ, 0x1, P0 ;  /* 0x000000ff02187211 */ /* 0x000fe400000f0eff */
[----:B------:R-:W-:-:S04]  /*0380*/  LEA R2, P0, R23, UR4, 0x2 ;  /* 0x0000000417027c11 */ /* 0x000fc8000f8010ff */
[----:B------:R-:W-:-:S05]  /*0390*/  LEA.HI.X R3, R23, UR5, R24, 0x2, P0 ;  /* 0x0000000517037c11 */ /* 0x000fca00080f1418 */
[----:B------:R-:W2:Y:S04]  /*03a0*/  LDG.E R22, desc[UR10][R2.64] ;  /* 0x0000000a02167981 */ /* 0x000ea8000c1e1900 */
[----:B------:R-:W3:Y:S04]  /*03b0*/  LDG.E R20, desc[UR10][R2.64+0x400] ;  /* 0x0004000a02147981 */ /* 0x000ee8000c1e1900 */
[----:B------:R-:W4:Y:S04]  /*03c0*/  LDG.E R19, desc[UR10][R2.64+0x800] ;  /* 0x0008000a02137981 */ /* 0x000f28000c1e1900 */
[----:B------:R-:W5:Y:S04]  /*03d0*/  LDG.E R17, desc[UR10][R2.64+0xc00] ;  /* 0x000c000a02117981 */ /* 0x000f68000c1e1900 */
[----:B------:R-:W5:Y:S04]  /*03e0*/  LDG.E R16, desc[UR10][R2.64+0x1000] ;  /* 0x0010000a02107981 */ /* 0x000f68000c1e1900 */
[----:B------:R-:W5:Y:S04]  /*03f0*/  LDG.E R15, desc[UR10][R2.64+0x1400] ;  /* 0x0014000a020f7981 */ /* 0x000f68000c1e1900 */
[----:B------:R-:W5:Y:S04]  /*0400*/  LDG.E R14, desc[UR10][R2.64+0x1800] ;  /* 0x0018000a020e7981 */ /* 0x000f68000c1e1900 */
[----:B------:R0:W5:Y:S01]  /*0410*/  LDG.E R18, desc[UR10][R2.64+0x1c00] ;  /* 0x001c000a02127981 */ /* 0x000162000c1e1900 */
[----:B------:R-:W-:Y:S01]  /*0420*/  LOP3.LUT P2, RZ, R5, 0xff, RZ, 0xc0, !PT ;  /* 0x000000ff05ff7812 */ /* 0x000fe2000784c0ff */
[----:B------:R-:W-:Y:S01]  /*0430*/  VIADD R11, R11, 0x8 ;  /* 0x000000080b0b7836 */ /* 0x000fe20000000000 */
[----:B------:R-:W-:-:S04]  /*0440*/  IADD3 R23, P1, PT, R23, UR6, RZ ;  /* 0x0000000617177c10 */ /* 0x000fc8000ff3e0ff */
[----:B------:R-:W-:Y:S02]  /*0450*/  IADD3.X R24, PT, PT, R24, UR7, RZ, P1, !PT ;  /* 0x0000000718187c10 */ /* 0x000fe40008ffe4ff */
[C---:B--2---:R-:W-:Y:S02]  /*0460*/  FSETP.NEU.AND P0, PT, R22.reuse, UR8, PT ;  /* 0x0000000816007c0b */ /* 0x044fe4000bf0d000 */
[----:B------:R-:W-:Y:S01]  /*0470*/  FSETP.NEU.AND P3, PT, R22, UR8, P2 ;  /* 0x0000000816007c0b */ /* 0x000fe2000976d000 */
[----:B------:R-:W-:Y:S02]  /*0480*/  VIADD R22, R12, 0xfffffd00 ;  /* 0xfffffd000c167836 */ /* 0x000fe40000000000 */
[----:B------:R-:W-:Y:S02]  /*0490*/  @!P2 SEL R5, RZ, 0x1, !P0 ;  /* 0x00000001ff05a807 */ /* 0x000fe40004000000 */
[----:B------:R-:W-:Y:S02]  /*04a0*/  ISETP.LT.U32.AND P0, PT, R23, R4, PT ;  /* 0x000000041700720c */ /* 0x000fe40003f01070 */
[----:B------:R-:W-:-:S02]  /*04b0*/  SEL R5, R5, 0x1, !P3 ;  /* 0x0000000105057807 */ /* 0x000fc40005800000 */
[CC--:B------:R-:W-:Y:S02]  /*04c0*/  ISETP.LT.AND.EX P0, PT, R24.reuse, R7.reuse, PT, P0 ;  /* 0x000000071800720c */ /* 0x0c0fe40003f01300 */
[----:B------:R-:W-:Y:S02]  /*04d0*/  LOP3.LUT P1, RZ, R5, 0xff, RZ, 0xc0, !PT ;  /* 0x000000ff05ff7812 */ /* 0x000fe4000782c0ff */
[CC--:B0-----:R-:W-:Y:S02]  /*04e0*/  SEL R3, R23.reuse, R4.reuse, P0 ;  /* 0x0000000417037207 */ /* 0x0c1fe40000000000 */
[----:B------:R-:W-:Y:S02]  /*04f0*/  SEL R2, R24, R7, P0 ;  /* 0x0000000718027207 */ /* 0x000fe40000000000 */
[----:B---3--:R-:W-:Y:S02]  /*0500*/  FSETP.NEU.AND P0, PT, R20, UR8, PT ;  /* 0x0000000814007c0b */ /* 0x008fe4000bf0d000 */
[----:B------:R-:W-:-:S02]  /*0510*/  @!P3 SEL R3, R23, R4, !P2 ;  /* 0x000000041703b207 */ /* 0x000fc40005000000 */
[----:B------:R-:W-:Y:S02]  /*0520*/  @!P3 SEL R2, R24, R7, !P2 ;  /* 0x000000071802b207 */ /* 0x000fe40005000000 */
[----:B------:R-:W-:Y:S02]  /*0530*/  FSETP.NEU.AND P3, PT, R20, UR8, P1 ;  /* 0x0000000814007c0b */ /* 0x000fe40008f6d000 */
[----:B------:R-:W-:Y:S02]  /*0540*/  @!P1 SEL R5, RZ, 0x1, !P0 ;  /* 0x00000001ff059807 */ /* 0x000fe40004000000 */
[----:B------:R-:W-:Y:S02]  /*0550*/  SHF.R.S32.HI R4, RZ, 0x1f, R22 ;  /* 0x0000001fff047819 */ /* 0x000fe40000011416 */
[----:B------:R-:W-:Y:S02]  /*0560*/  IADD3 R22, P4, P5, R22, UR6, R13 ;  /* 0x0000000616167c10 */ /* 0x000fe4000fd9e00d */
[----:B------:R-:W-:-:S02]  /*0570*/  SEL R5, R5, 0x1, !P3 ;  /* 0x0000000105057807 */ /* 0x000fc40005800000 */
[----:B------:R-:W-:Y:S01]  /*0580*/  IADD3.X R25, PT, PT, R4, UR7, RZ, P4, P5 ;  /* 0x0000000704197c10 */ /* 0x000fe2000a7ea4ff */
[----:B------:R-:W-:Y:S01]  /*0590*/  VIADD R4, R12, 0xfffffe00 ;  /* 0xfffffe000c047836 */ /* 0x000fe20000000000 */
[CC--:B------:R-:W-:Y:S02]  /*05a0*/  ISETP.LT.U32.AND P0, PT, R22.reuse, R3.reuse, PT ;  /* 0x000000031600720c */ /* 0x0c0fe40003f01070 */
[----:B------:R-:W-:Y:S02]  /*05b0*/  LOP3.LUT P2, RZ, R5, 0xff, RZ, 0xc0, !PT ;  /* 0x000000ff05ff7812 */ /* 0x000fe4000784c0ff */
[----:B------:R-:W-:Y:S02]  /*05c0*/  ISETP.LT.AND.EX P0, PT, R25, R2, PT, P0 ;  /* 0x000000021900720c */ /* 0x000fe40003f01300 */
[----:B------:R-:W-:Y:S02]  /*05d0*/  SHF.R.S32.HI R7, RZ, 0x1f, R4 ;  /* 0x0000001fff077819 */ /* 0x000fe40000011404 */
[----:B------:R-:W-:-:S02]  /*05e0*/  SEL R23, R22, R3, P0 ;  /* 0x0000000316177207 */ /* 0x000fc40000000000 */
[----:B------:R-:W-:Y:S02]  /*05f0*/  @!P3 SEL R23, R22, R3, !P1 ;  /* 0x000000031617b207 */ /* 0x000fe40004800000 */
[-C--:B------:R-:W-:Y:S02]  /*0600*/  SEL R3, R25, R2.reuse, P0 ;  /* 0x0000000219037207 */ /* 0x080fe40000000000 */
[----:B----4-:R-:W-:Y:S02]  /*0610*/  FSETP.NEU.AND P0, PT, R19, UR8, PT ;  /* 0x0000000813007c0b */ /* 0x010fe4000bf0d000 */
[----:B------:R-:W-:Y:S01]  /*0620*/  @!P3 SEL R3, R25, R2, !P1 ;  /* 0x000000021903b207 */ /* 0x000fe20004800000 */
[----:B------:R-:W-:Y:S01]  /*0630*/  VIADD R2, R12, 0xffffff00 ;  /* 0xffffff000c027836 */ /* 0x000fe20000000000 */
[----:B------:R-:W-:Y:S02]  /*0640*/  FSETP.NEU.AND P3, PT, R19, UR8, P2 ;  /* 0x0000000813007c0b */ /* 0x000fe4000976d000 */
[----:B------:R-:W-:-:S02]  /*0650*/  @!P2 SEL R5, RZ, 0x1, !P0 ;  /* 0x00000001ff05a807 */ /* 0x000fc40004000000 */
[----:B------:R-:W-:Y:S02]  /*0660*/  IADD3 R4, P4, P5, R4, UR6, R13 ;  /* 0x0000000604047c10 */ /* 0x000fe4000fd9e00d */
[----:B------:R-:W-:Y:S02]  /*0670*/  SEL R5, R5, 0x1, !P3 ;  /* 0x0000000105057807 */ /* 0x000fe40005800000 */
[----:B------:R-:W-:Y:S02]  /*0680*/  IADD3.X R22, PT, PT, R7, UR7, RZ, P4, P5 ;  /* 0x0000000707167c10 */ /* 0x000fe4000a7ea4ff */
[----:B------:R-:W-:Y:S02]  /*0690*/  ISETP.LT.U32.AND P0, PT, R4, R23, PT ;  /* 0x000000170400720c */ /* 0x000fe40003f01070 */
[----:B------:R-:W-:Y:S02]  /*06a0*/  LOP3.LUT P1, RZ, R5, 0xff, RZ, 0xc0, !PT ;  /* 0x000000ff05ff7812 */ /* 0x000fe4000782c0ff */
[----:B------:R-:W-:-:S04]  /*06b0*/  ISETP.LT.AND.EX P0, PT, R22, R3, PT, P0 ;  /* 0x000000031600720c */ /* 0x000fc80003f01300 */
[----:B------:R-:W-:Y:S02]  /*06c0*/  SEL R19, R4, R23, P0 ;  /* 0x0000001704137207 */ /* 0x000fe40000000000 */
[----:B------:R-:W-:Y:S02]  /*06d0*/  SEL R20, R22, R3, P0 ;  /* 0x0000000316147207 */ /* 0x000fe40000000000 */
[C---:B-----5:R-:W-:Y:S02]  /*06e0*/  FSETP.NEU.AND P0, PT, R17.reuse, UR8, PT ;  /* 0x0000000811007c0b */ /* 0x060fe4000bf0d000 */
[----:B------:R-:W-:Y:S02]  /*06f0*/  @!P3 SEL R19, R4, R23, !P2 ;  /* 0x000000170413b207 */ /* 0x000fe40005000000 */
[----:B------:R-:W-:Y:S02]  /*0700*/  @!P3 SEL R20, R22, R3, !P2 ;  /* 0x000000031614b207 */ /* 0x000fe40005000000 */
[----:B------:R-:W-:-:S02]  /*0710*/  FSETP.NEU.AND P3, PT, R17, UR8, P1 ;  /* 0x0000000811007c0b */ /* 0x000fc40008f6d000 */
[----:B------:R-:W-:Y:S02]  /*0720*/  @!P1 SEL R5, RZ, 0x1, !P0 ;  /* 0x00000001ff059807 */ /* 0x000fe40004000000 */
[----:B------:R-:W-:Y:S02]  /*0730*/  SHF.R.S32.HI R4, RZ, 0x1f, R2 ;  /* 0x0000001fff047819 */ /* 0x000fe40000011402 */
[----:B------:R-:W-:Y:S02]  /*0740*/  IADD3 R2, P4, P5, R2, UR6, R13 ;  /* 0x0000000602027c10 */ /* 0x000fe4000fd9e00d */
[----:B------:R-:W-:Y:S02]  /*0750*/  SEL R5, R5, 0x1, !P3 ;  /* 0x0000000105057807 */ /* 0x000fe40005800000 */
[----:B------:R-:W-:Y:S02]  /*0760*/  IADD3.X R7, PT, PT, R4, UR7, RZ, P4, P5 ;  /* 0x0000000704077c10 */ /* 0x000fe4000a7ea4ff */
[----:B------:R-:W-:-:S02]  /*0770*/  ISETP.LT.U32.AND P0, PT, R2, R19, PT ;  /* 0x000000130200720c */ /* 0x000fc40003f01070 */
[----:B------:R-:W-:Y:S02]  /*0780*/  LOP3.LUT P2, RZ, R5, 0xff, RZ, 0xc0, !PT ;  /* 0x000000ff05ff7812 */ /* 0x000fe4000784c0ff */
[CC--:B------:R-:W-:Y:S02]  /*0790*/  ISETP.LT.AND.EX P0, PT, R7.reuse, R20.reuse, PT, P0 ;  /* 0x000000140700720c */ /* 0x0c0fe40003f01300 */
[----:B------:R-:W-:Y:S02]  /*07a0*/  IADD3 R3, P4, P5, R12, UR6, R13 ;  /* 0x000000060c037c10 */ /* 0x000fe4000fd9e00d */
[----:B------:R-:W-:Y:S02]  /*07b0*/  SEL R4, R2, R19, P0 ;  /* 0x0000001302047207 */ /* 0x000fe40000000000 */
[----:B------:R-:W-:Y:S02]  /*07c0*/  SEL R22, R7, R20, P0 ;  /* 0x0000001407167207 */ /* 0x000fe40000000000 */
[----:B------:R-:W-:-:S02]  /*07d0*/  FSETP.NEU.AND P0, PT, R16, UR8, PT ;  /* 0x0000000810007c0b */ /* 0x000fc4000bf0d000 */
[----:B------:R-:W-:Y:S02]  /*07e0*/  @!P3 SEL R4, R2, R19, !P1 ;  /* 0x000000130204b207 */ /* 0x000fe40004800000 */
[----:B------:R-:W-:Y:S02]  /*07f0*/  @!P3 SEL R22, R7, R20, !P1 ;  /* 0x000000140716b207 */ /* 0x000fe40004800000 */
[----:B------:R-:W-:Y:S02]  /*0800*/  FSETP.NEU.AND P3, PT, R16, UR8, P2 ;  /* 0x0000000810007c0b */ /* 0x000fe4000976d000 */
[----:B------:R-:W-:Y:S02]  /*0810*/  @!P2 SEL R5, RZ, 0x1, !P0 ;  /* 0x00000001ff05a807 */ /* 0x000fe40004000000 */
[----:B------:R-:W-:Y:S02]  /*0820*/  SHF.R.S32.HI R2, RZ, 0x1f, R12 ;  /* 0x0000001fff027819 */ /* 0x000fe4000001140c */
[----:B------:R-:W-:-:S02]  /*0830*/  SEL R5, R5, 0x1, !P3 ;  /* 0x0000000105057807 */ /* 0x000fc40005800000 */
[----:B------:R-:W-:Y:S01]  /*0840*/  IADD3.X R7, PT, PT, R2, UR7, RZ, P4, P5 ;  /* 0x0000000702077c10 */ /* 0x000fe2000a7ea4ff */
[----:B------:R-:W-:Y:S01]  /*0850*/  VIADD R2, R12, 0x100 ;  /* 0x000001000c027836 */ /* 0x000fe20000000000 */
[----:B------:R-:W-:Y:S02]  /*0860*/  ISETP.LT.U32.AND P0, PT, R3, R4, PT ;  /* 0x000000040300720c */ /* 0x000fe40003f01070 */
[----:B------:R-:W-:Y:S02]  /*0870*/  LOP3.LUT P1, RZ, R5, 0xff, RZ, 0xc0, !PT ;  /* 0x000000ff05ff7812 */ /* 0x000fe4000782c0ff */
[----:B------:R-:W-:-:S04]  /*0880*/  ISETP.LT.AND.EX P0, PT, R7, R22, PT, P0 ;  /* 0x000000160700720c */ /* 0x000fc80003f01300 */
[----:B------:R-:W-:Y:S02]  /*0890*/  SEL R19, R3, R4, P0 ;  /* 0x0000000403137207 */ /* 0x000fe40000000000 */
[----:B------:R-:W-:Y:S02]  /*08a0*/  SEL R20, R7, R22, P0 ;  /* 0x0000001607147207 */ /* 0x000fe40000000000 */
[----:B------:R-:W-:Y:S02]  /*08b0*/  FSETP.NEU.AND P0, PT, R15, UR8, PT ;  /* 0x000000080f007c0b */ /* 0x000fe4000bf0d000 */
[----:B------:R-:W-:Y:S02]  /*08c0*/  @!P3 SEL R19, R3, R4, !P2 ;  /* 0x000000040313b207 */ /* 0x000fe40005000000 */
[----:B------:R-:W-:Y:S02]  /*08d0*/  @!P3 SEL R20, R7, R22, !P2 ;  /* 0x000000160714b207 */ /* 0x000fe40005000000 */
[----:B------:R-:W-:-:S02]  /*08e0*/  FSETP.NEU.AND P3, PT, R15, UR8, P1 ;  /* 0x000000080f007c0b */ /* 0x000fc40008f6d000 */
[----:B------:R-:W-:Y:S02]  /*08f0*/  @!P1 SEL R5, RZ, 0x1, !P0 ;  /* 0x00000001ff059807 */ /* 0x000fe40004000000 */
[----:B------:R-:W-:Y:S02]  /*0900*/  SHF.R.S32.HI R3, RZ, 0x1f, R2 ;  /* 0x0000001fff037819 */ /* 0x000fe40000011402 */
[----:B------:R-:W-:Y:S01]  /*0910*/  IADD3 R4, P4, P5, R2, UR6, R13 ;  /* 0x0000000602047c10 */ /* 0x000fe2000fd9e00d */
[----:B------:R-:W-:Y:S01]  /*0920*/  VIADD R2, R12, 0x200 ;  /* 0x000002000c027836 */ /* 0x000fe20000000000 */
[----:B------:R-:W-:Y:S02]  /*0930*/  SEL R5, R5, 0x1, !P3 ;  /* 0x0000000105057807 */ /* 0x000fe40005800000 */
[----:B------:R-:W-:Y:S02]  /*0940*/  IADD3.X R7, PT, PT, R3, UR7, RZ, P4, P5 ;  /* 0x0000000703077c10 */ /* 0x000fe4000a7ea4ff */
[----:B------:R-:W-:-:S02]  /*0950*/  ISETP.LT.U32.AND P0, PT, R4, R19, PT ;  /* 0x000000130400720c */ /* 0x000fc40003f01070 */
[----:B------:R-:W-:Y:S02]  /*0960*/  LOP3.LUT P2, RZ, R5, 0xff, RZ, 0xc0, !PT ;  /* 0x000000ff05ff7812 */ /* 0x000fe4000784c0ff */
[CC--:B------:R-:W-:Y:S02]  /*0970*/  ISETP.LT.AND.EX P0, PT, R7.reuse, R20.reuse, PT, P0 ;  /* 0x000000140700720c */ /* 0x0c0fe40003f01300 */
[----:B------:R-:W-:Y:S02]  /*0980*/  SHF.R.S32.HI R3, RZ, 0x1f, R2 ;  /* 0x0000001fff037819 */ /* 0x000fe40000011402 */
[CC--:B------:R-:W-:Y:S02]  /*0990*/  SEL R17, R4.reuse, R19.reuse, P0 ;  /* 0x0000001304117207 */ /* 0x0c0fe40000000000 */
[----:B------:R-:W-:Y:S02]  /*09a0*/  SEL R16, R7, R20, P0 ;  /* 0x0000001407107207 */ /* 0x000fe40000000000 */
[----:B------:R-:W-:-:S02]  /*09b0*/  @!P3 SEL R17, R4, R19, !P1 ;  /* 0x000000130411b207 */ /* 0x000fc40004800000 */
[----:B------:R-:W-:Y:S02]  /*09c0*/  @!P3 SEL R16, R7, R20, !P1 ;  /* 0x000000140710b207 */ /* 0x000fe40004800000 */
[----:B------:R-:W-:Y:S02]  /*09d0*/  FSETP.NEU.AND P1, PT, R14, UR8, PT ;  /* 0x000000080e007c0b */ /* 0x000fe4000bf2d000 */
[----:B------:R-:W-:Y:S01]  /*09e0*/  IADD3 R4, P0, P4, R2, UR6, R13 ;  /* 0x0000000602047c10 */ /* 0x000fe2000fc1e00d */
[----:B------:R-:W-:Y:S01]  /*09f0*/  VIADD R2, R12, 0x300 ;  /* 0x000003000c027836 */ /* 0x000fe20000000000 */
[----:B------:R-:W-:Y:S01]  /*0a00*/  FSETP.NEU.AND P3, PT, R14, UR8, P2 ;  /* 0x000000080e007c0b */ /* 0x000fe2000976d000 */
[----:B------:R-:W-:Y:S01]  /*0a10*/  VIADD R12, R12, 0x800 ;  /* 0x000008000c0c7836 */ /* 0x000fe20000000000 */
[----:B------:R-:W-:Y:S02]  /*0a20*/  @!P2 SEL R5, RZ, 0x1, !P1 ;  /* 0x00000001ff05a807 */ /* 0x000fe40004800000 */
[----:B------:R-:W-:-:S02]  /*0a30*/  IADD3.X R7, PT, PT, R3, UR7, RZ, P0, P4 ;  /* 0x0000000703077c10 */ /* 0x000fc400087e84ff */
[----:B------:R-:W-:Y:S02]  /*0a40*/  ISETP.LT.U32.AND P0, PT, R4, R17, PT ;  /* 0x000000110400720c */ /* 0x000fe40003f01070 */
[----:B------:R-:W-:Y:S02]  /*0a50*/  SHF.R.S32.HI R3, RZ, 0x1f, R2 ;  /* 0x0000001fff037819 */ /* 0x000fe40000011402 */
[----:B------:R-:W-:Y:S02]  /*0a60*/  SEL R5, R5, 0x1, !P3 ;  /* 0x0000000105057807 */ /* 0x000fe40005800000 */
[----:B------:R-:W-:Y:S02]  /*0a70*/  IADD3 R2, P4, P5, R2, UR6, R13 ;  /* 0x0000000602027c10 */ /* 0x000fe4000fd9e00d */
[----:B------:R-:W-:Y:S02]  /*0a80*/  ISETP.LT.AND.EX P0, PT, R7, R16, PT, P0 ;  /* 0x000000100700720c */ /* 0x000fe40003f01300 */
[----:B------:R-:W-:-:S02]  /*0a90*/  LOP3.LUT P1, RZ, R5, 0xff, RZ, 0xc0, !PT ;  /* 0x000000ff05ff7812 */ /* 0x000fc4000782c0ff */
[----:B------:R-:W-:Y:S02]  /*0aa0*/  IADD3.X R3, PT, PT, R3, UR7, RZ, P4, P5 ;  /* 0x0000000703037c10 */ /* 0x000fe4000a7ea4ff */
[CC--:B------:R-:W-:Y:S02]  /*0ab0*/  SEL R15, R4.reuse, R17.reuse, P0 ;  /* 0x00000011040f7207 */ /* 0x0c0fe40000000000 */
[-C--:B------:R-:W-:Y:S02]  /*0ac0*/  SEL R14, R7, R16.reuse, P0 ;  /* 0x00000010070e7207 */ /* 0x080fe40000000000 */
[----:B------:R-:W-:Y:S02]  /*0ad0*/  ISETP.NE.AND P4, PT, R11, RZ, PT ;  /* 0x000000ff0b00720c */ /* 0x000fe40003f85270 */
[----:B------:R-:W-:Y:S02]  /*0ae0*/  @!P3 SEL R15, R4, R17, !P2 ;  /* 0x00000011040fb207 */ /* 0x000fe40005000000 */
[----:B------:R-:W-:-:S02]  /*0af0*/  @!P3 SEL R14, R7, R16, !P2 ;  /* 0x00000010070eb207 */ /* 0x000fc40005000000 */
[----:B------:R-:W-:Y:S02]  /*0b00*/  FSETP.NEU.AND P3, PT, R18, UR8, P1 ;  /* 0x0000000812007c0b */ /* 0x000fe40008f6d000 */
[-C--:B------:R-:W-:Y:S02]  /*0b10*/  ISETP.LT.U32.AND P0, PT, R2, R15.reuse, PT ;  /* 0x0000000f0200720c */ /* 0x080fe40003f01070 */
[----:B------:R-:W-:Y:S02]  /*0b20*/  FSETP.NEU.AND P2, PT, R18, UR8, PT ;  /* 0x0000000812007c0b */ /* 0x000fe4000bf4d000 */
[----:B------:R-:W-:Y:S02]  /*0b30*/  ISETP.LT.AND.EX P0, PT, R3, R14, PT, P0 ;  /* 0x0000000e0300720c */ /* 0x000fe40003f01300 */
[----:B------:R-:W-:Y:S02]  /*0b40*/  @!P1 SEL R5, RZ, 0x1, !P2 ;  /* 0x00000001ff059807 */ /* 0x000fe40005000000 */
[----:B------:R-:W-:-:S02]  /*0b50*/  SEL R4, R2, R15, P0 ;  /* 0x0000000f02047207 */ /* 0x000fc40000000000 */
[-C--:B------:R-:W-:Y:S02]  /*0b60*/  SEL R7, R3, R14.reuse, P0 ;  /* 0x0000000e03077207 */ /* 0x080fe40000000000 */
[----:B------:R-:W-:Y:S02]  /*0b70*/  SEL R5, R5, 0x1, !P3 ;  /* 0x0000000105057807 */ /* 0x000fe40005800000 */
[----:B------:R-:W-:Y:S02]  /*0b80*/  @!P3 SEL R4, R2, R15, !P1 ;  /* 0x0000000f0204b207 */ /* 0x000fe40004800000 */
[----:B------:R-:W-:Y:S01]  /*0b90*/  @!P3 SEL R7, R3, R14, !P1 ;  /* 0x0000000e0307b207 */ /* 0x000fe20004800000 */
[----:B------:R-:W-:Y:S06]  /*0ba0*/  @P4 BRA `(.L_x_71) ;  /* 0xfffffff400e84947 */ /* 0x000fec000383ffff */
[----:B------:R-:W-:Y:S05]  /*0bb0*/  BSYNC.RECONVERGENT B3 ;  /* 0x0000000000037941 */ /* 0x000fea0003800200 */
.L_x_70:
[----:B------:R-:W-:-:S07]  /*0bc0*/  VIADD R12, R12, 0xfffffc00 ;  /* 0xfffffc000c0c7836 */ /* 0x000fce0000000000 */
.L_x_69:
[----:B------:R-:W-:Y:S05]  /*0bd0*/  BSYNC.RECONVERGENT B2 ;  /* 0x0000000000027941 */ /* 0x000fea0003800200 */
.L_x_68:
[----:B------:R-:W-:-:S13]  /*0be0*/  ISETP.NE.AND P0, PT, R21, RZ, PT ;  /* 0x000000ff1500720c */ /* 0x000fda0003f05270 */
[----:B------:R-:W-:Y:S05]  /*0bf0*/  @!P0 BRA `(.L_x_67) ;  /* 0x00000008003c8947 */ /* 0x000fea0003800000 */
[----:B------:R-:W-:Y:S01]  /*0c00*/  ISETP.GE.U32.AND P0, PT, R21, 0x4, PT ;  /* 0x000000041500780c */ /* 0x000fe20003f06070 */
[----:B------:R-:W-:Y:S01]  /*0c10*/  BSSY.RECONVERGENT B2, `(.L_x_72) ;  /* 0x0000049000027945 */ /* 0x000fe20003800200 */
[----:B------:R-:W-:-:S11]  /*0c20*/  LOP3.LUT P1, R10, R10, 0x3, RZ, 0xc0, !PT ;  /* 0x000000030a0a7812 */ /* 0x000fd6000782c0ff */
[----:B------:R-:W-:Y:S05]  /*0c30*/  @!P0 BRA `(.L_x_73) ;  /* 0x0000000400188947 */ /* 0x000fea0003800000 */
[----:B------:R-:W0:Y:S01]  /*0c40*/  LDCU.64 UR12, c[0x0][0x380] ;  /* 0x00007000ff0c77ac */ /* 0x000e220008000a00 */
[----:B------:R-:W-:Y:S01]  /*0c50*/  IADD3 R17, P0, PT, R13, R12, RZ ;  /* 0x0000000c0d117210 */ /* 0x000fe20007f1e0ff */
[----:B------:R-:W1:Y:S03]  /*0c60*/  LDCU UR9, c[0x0][0x390] ;  /* 0x00007200ff0977ac */ /* 0x000e660008000800 */
[----:B------:R-:W-:Y:S02]  /*0c70*/  LEA.HI.X.SX32 R18, R12, RZ, 0x1, P0 ;  /* 0x000000ff0c127211 */ /* 0x000fe400000f0eff */
[----:B0-----:R-:W-:-:S04]  /*0c80*/  LEA R14, P0, R17, UR12, 0x2 ;  /* 0x0000000c110e7c11 */ /* 0x001fc8000f8010ff */
[----:B------:R-:W-:Y:S01]  /*0c90*/  LEA.HI.X R15, R17, UR13, R18, 0x2, P0 ;  /* 0x0000000d110f7c11 */ /* 0x000fe200080f1412 */
[----:B------:R-:W0:Y:S04]  /*0ca0*/  LDCU.64 UR12, c[0x0][0x3a8] ;  /* 0x00007500ff0c77ac */ /* 0x000e280008000a00 */
[----:B------:R-:W1:Y:S04]  /*0cb0*/  LDG.E R16, desc[UR10][R14.64] ;  /* 0x0000000a0e107981 */ /* 0x000e68000c1e1900 */
[----:B------:R-:W2:Y:S04]  /*0cc0*/  LDG.E R11, desc[UR10][R14.64+0x400] ;  /* 0x0004000a0e0b7981 */ /* 0x000ea8000c1e1900 */
[----:B------:R-:W3:Y:S04]  /*0cd0*/  LDG.E R3, desc[UR10][R14.64+0x800] ;  /* 0x0008000a0e037981 */ /* 0x000ee8000c1e1900 */
[----:B------:R4:W5:Y:S01]  /*0ce0*/  LDG.E R2, desc[UR10][R14.64+0xc00] ;  /* 0x000c000a0e027981 */ /* 0x000962000c1e1900 */
[----:B------:R-:W-:-:S02]  /*0cf0*/  LOP3.LUT P3, RZ, R5, 0xff, RZ, 0xc0, !PT ;  /* 0x000000ff05ff7812 */ /* 0x000fc4000786c0ff */
[----:B0-----:R-:W-:-:S04]  /*0d00*/  IADD3 R17, P2, PT, R17, UR12, RZ ;  /* 0x0000000c11117c10 */ /* 0x001fc8000ff5e0ff */
[----:B------:R-:W-:Y:S01]  /*0d10*/  IADD3.X R18, PT, PT, R18, UR13, RZ, P2, !PT ;  /* 0x0000000d12127c10 */ /* 0x000fe200097fe4ff */
[----:B----4-:R-:W-:Y:S01]  /*0d20*/  VIADD R14, R12, 0x100 ;  /* 0x000001000c0e7836 */ /* 0x010fe20000000000 */
[C---:B-1----:R-:W-:Y:S02]  /*0d30*/  FSETP.NEU.AND P0, PT, R16.reuse, UR9, PT ;  /* 0x0000000910007c0b */ /* 0x042fe4000bf0d000 */
[----:B------:R-:W-:-:S03]  /*0d40*/  FSETP.NEU.AND P4, PT, R16, UR9, P3 ;  /* 0x0000000910007c0b */ /* 0x000fc60009f8d000 */
[----:B------:R-:W-:Y:S02]  /*0d50*/  @!P3 SEL R5, RZ, 0x1, !P0 ;  /* 0x00000001ff05b807 */ /* 0x000fe40004000000 */
[-C--:B------:R-:W-:Y:S02]  /*0d60*/  ISETP.LT.U32.AND P0, PT, R17, R4.reuse, PT ;  /* 0x000000041100720c */ /* 0x080fe40003f01070 */
[----:B------:R-:W-:Y:S02]  /*0d70*/  SEL R5, R5, 0x1, !P4 ;  /* 0x0000000105057807 */ /* 0x000fe40006000000 */
[----:B------:R-:W-:Y:S02]  /*0d80*/  ISETP.LT.AND.EX P0, PT, R18, R7, PT, P0 ;  /* 0x000000071200720c */ /* 0x000fe40003f01300 */
[----:B------:R-:W-:Y:S02]  /*0d90*/  LOP3.LUT P2, RZ, R5, 0xff, RZ, 0xc0, !PT ;  /* 0x000000ff05ff7812 */ /* 0x000fe4000784c0ff */
[----:B------:R-:W-:-:S02]  /*0da0*/  SEL R15, R17, R4, P0 ;  /* 0x00000004110f7207 */ /* 0x000fc40000000000 */
[CC--:B------:R-:W-:Y:S02]  /*0db0*/  SEL R16, R18.reuse, R7.reuse, P0 ;  /* 0x0000000712107207 */ /* 0x0c0fe40000000000 */
[----:B------:R-:W-:Y:S02]  /*0dc0*/  @!P4 SEL R15, R17, R4, !P3 ;  /* 0x00000004110fc207 */ /* 0x000fe40005800000 */
[----:B------:R-:W-:Y:S02]  /*0dd0*/  @!P4 SEL R16, R18, R7, !P3 ;  /* 0x000000071210c207 */ /* 0x000fe40005800000 */
[C---:B--2---:R-:W-:Y:S02]  /*0de0*/  FSETP.NEU.AND P3, PT, R11.reuse, UR9, PT ;  /* 0x000000090b007c0b */ /* 0x044fe4000bf6d000 */
[----:B------:R-:W-:Y:S02]  /*0df0*/  FSETP.NEU.AND P4, PT, R11, UR9, P2 ;  /* 0x000000090b007c0b */ /* 0x000fe4000978d000 */
[----:B------:R-:W-:-:S02]  /*0e00*/  @!P2 SEL R5, RZ, 0x1, !P3 ;  /* 0x00000001ff05a807 */ /* 0x000fc40005800000 */
[----:B------:R-:W-:Y:S02]  /*0e10*/  SHF.R.S32.HI R4, RZ, 0x1f, R14 ;  /* 0x0000001fff047819 */ /* 0x000fe4000001140e */
[----:B------:R-:W-:Y:S02]  /*0e20*/  IADD3 R14, P5, P0, R14, UR12, R13 ;  /* 0x0000000c0e0e7c10 */ /* 0x000fe4000f8be00d */
[----:B------:R-:W-:Y:S02]  /*0e30*/  SEL R5, R5, 0x1, !P4 ;  /* 0x0000000105057807 */ /* 0x000fe40006000000 */
[----:B------:R-:W-:Y:S01]  /*0e40*/  IADD3.X R11, PT, PT, R4, UR13, RZ, P5, P0 ;  /* 0x0000000d040b7c10 */ /* 0x000fe2000afe04ff */
[----:B------:R-:W-:Y:S01]  /*0e50*/  VIADD R4, R12, 0x200 ;  /* 0x000002000c047836 */ /* 0x000fe20000000000 */
[----:B------:R-:W-:Y:S02]  /*0e60*/  ISETP.LT.U32.AND P0, PT, R14, R15, PT ;  /* 0x0000000f0e00720c */ /* 0x000fe40003f01070 */
[----:B------:R-:W-:-:S02]  /*0e70*/  LOP3.LUT P3, RZ, R5, 0xff, RZ, 0xc0, !PT ;  /* 0x000000ff05ff7812 */ /* 0x000fc4000786c0ff */
[CC--:B------:R-:W-:Y:S02]  /*0e80*/  ISETP.LT.AND.EX P0, PT, R11.reuse, R16.reuse, PT, P0 ;  /* 0x000000100b00720c */ /* 0x0c0fe40003f01300 */
[----:B------:R-:W-:Y:S02]  /*0e90*/  SHF.R.S32.HI R7, RZ, 0x1f, R4 ;  /* 0x0000001fff077819 */ /* 0x000fe40000011404 */
[CC--:B------:R-:W-:Y:S02]  /*0ea0*/  SEL R18, R14.reuse, R15.reuse, P0 ;  /* 0x0000000f0e127207 */ /* 0x0c0fe40000000000 */
[CC--:B------:R-:W-:Y:S02]  /*0eb0*/  SEL R20, R11.reuse, R16.reuse, P0 ;  /* 0x000000100b147207 */ /* 0x0c0fe40000000000 */
[----:B------:R-:W-:Y:S02]  /*0ec0*/  @!P4 SEL R18, R14, R15, !P2 ;  /* 0x0000000f0e12c207 */ /* 0x000fe40005000000 */
[----:B------:R-:W-:-:S02]  /*0ed0*/  @!P4 SEL R20, R11, R16, !P2 ;  /* 0x000000100b14c207 */ /* 0x000fc40005000000 */
[C---:B---3--:R-:W-:Y:S02]  /*0ee0*/  FSETP.NEU.AND P4, PT, R3.reuse, UR9, PT ;  /* 0x0000000903007c0b */ /* 0x048fe4000bf8d000 */
[----:B------:R-:W-:Y:S01]  /*0ef0*/  IADD3 R15, P5, P0, R4, UR12, R13 ;  /* 0x0000000c040f7c10 */ /* 0x000fe2000f8be00d */
[C---:B------:R-:W-:Y:S01]  /*0f00*/  VIADD R4, R12.reuse, 0x300 ;  /* 0x000003000c047836 */ /* 0x040fe20000000000 */
[----:B------:R-:W-:Y:S01]  /*0f10*/  FSETP.NEU.AND P2, PT, R3, UR9, P3 ;  /* 0x0000000903007c0b */ /* 0x000fe20009f4d000 */
[----:B------:R-:W-:Y:S01]  /*0f20*/  VIADD R12, R12, 0x400 ;  /* 0x000004000c0c7836 */ /* 0x000fe20000000000 */
[----:B------:R-:W-:Y:S02]  /*0f30*/  @!P3 SEL R5, RZ, 0x1, !P4 ;  /* 0x00000001ff05b807 */ /* 0x000fe40006000000 */
[----:B------:R-:W-:Y:S02]  /*0f40*/  IADD3.X R7, PT, PT, R7, UR13, RZ, P5, P0 ;  /* 0x0000000d07077c10 */ /* 0x000fe4000afe04ff */
[----:B------:R-:W-:-:S02]  /*0f50*/  ISETP.LT.U32.AND P0, PT, R15, R18, PT ;  /* 0x000000120f00720c */ /* 0x000fc40003f01070 */
[----:B------:R-:W-:Y:S02]  /*0f60*/  SEL R5, R5, 0x1, !P2 ;  /* 0x0000000105057807 */ /* 0x000fe40005000000 */
[----:B------:R-:W-:Y:S02]  /*0f70*/  ISETP.LT.AND.EX P0, PT, R7, R20, PT, P0 ;  /* 0x000000140700720c */ /* 0x000fe40003f01300 */
[----:B------:R-:W-:Y:S02]  /*0f80*/  LOP3.LUT P4, RZ, R5, 0xff, RZ, 0xc0, !PT ;  /* 0x000000ff05ff7812 */ /* 0x000fe4000788c0ff */
[----:B------:R-:W-:Y:S02]  /*0f90*/  SEL R14, R15, R18, P0 ;  /* 0x000000120f0e7207 */ /* 0x000fe40000000000 */
[----:B------:R-:W-:Y:S02]  /*0fa0*/  SEL R16, R7, R20, P0 ;  /* 0x0000001407107207 */ /* 0x000fe40000000000 */
[----:B------:R-:W-:-:S02]  /*0fb0*/  @!P2 SEL R14, R15, R18, !P3 ;  /* 0x000000120f0ea207 */ /* 0x000fc40005800000 */
[----:B------:R-:W-:Y:S02]  /*0fc0*/  @!P2 SEL R16, R7, R20, !P3 ;  /* 0x000000140710a207 */ /* 0x000fe40005800000 */
[----:B------:R-:W-:Y:S02]  /*0fd0*/  SHF.R.S32.HI R3, RZ, 0x1f, R4 ;  /* 0x0000001fff037819 */ /* 0x000fe40000011404 */
[----:B------:R-:W-:Y:S02]  /*0fe0*/  IADD3 R11, P5, P6, R4, UR12, R13 ;  /* 0x0000000c040b7c10 */ /* 0x000fe4000febe00d */
[----:B-----5:R-:W-:Y:S02]  /*0ff0*/  FSETP.NEU.AND P3, PT, R2, UR9, P4 ;  /* 0x0000000902007c0b */ /* 0x020fe4000a76d000 */
[----:B------:R-:W-:Y:S02]  /*1000*/  IADD3.X R3, PT, PT, R3, UR13, RZ, P5, P6 ;  /* 0x0000000d03037c10 */ /* 0x000fe4000afec4ff */
[----:B------:R-:W-:-:S02]  /*1010*/  ISETP.LT.U32.AND P0, PT, R11, R14, PT ;  /* 0x0000000e0b00720c */ /* 0x000fc40003f01070 */
[----:B------:R-:W-:Y:S02]  /*1020*/  FSETP.NEU.AND P2, PT, R2, UR9, PT ;  /* 0x0000000902007c0b */ /* 0x000fe4000bf4d000 */
[----:B------:R-:W-:Y:S02]  /*1030*/  ISETP.LT.AND.EX P0, PT, R3, R16, PT, P0 ;  /* 0x000000100300720c */ /* 0x000fe40003f01300 */
[----:B------:R-:W-:Y:S02]  /*1040*/  @!P4 SEL R5, RZ, 0x1, !P2 ;  /* 0x00000001ff05c807 */ /* 0x000fe40005000000 */
[----:B------:R-:W-:Y:S02]  /*1050*/  SEL R4, R11, R14, P0 ;  /* 0x0000000e0b047207 */ /* 0x000fe40000000000 */
[----:B------:R-:W-:Y:S02]  /*1060*/  SEL R7, R3, R16, P0 ;  /* 0x0000001003077207 */ /* 0x000fe40000000000 */
[----:B------:R-:W-:-:S02]  /*1070*/  SEL R5, R5, 0x1, !P3 ;  /* 0x0000000105057807 */ /* 0x000fc40005800000 */
[----:B------:R-:W-:Y:S02]  /*1080*/  @!P3 SEL R4, R11, R14, !P4 ;  /* 0x0000000e0b04b207 */ /* 0x000fe40006000000 */
[----:B------:R-:W-:-:S07]  /*1090*/  @!P3 SEL R7, R3, R16, !P4 ;  /* 0x000000100307b207 */ /* 0x000fce0006000000 */
.L_x_73:
[----:B------:R-:W-:Y:S05]  /*10a0*/  BSYNC.RECONVERGENT B2 ;  /* 0x0000000000027941 */ /* 0x000fea0003800200 */
.L_x_72:
[----:B------:R-:W-:Y:S05]  /*10b0*/  @!P1 BRA `(.L_x_67) ;  /* 0x00000004000c9947 */ /* 0x000fea0003800000 */
[----:B------:R-:W-:Y:S01]  /*10c0*/  ISETP.NE.AND P0, PT, R10, 0x1, PT ;  /* 0x000000010a00780c */ /* 0x000fe20003f05270 */
[----:B------:R-:W-:Y:S01]  /*10d0*/  BSSY.RECONVERGENT B2, `(.L_x_74) ;  /* 0x0000029000027945 */ /* 0x000fe20003800200 */
[----:B------:R-:W-:-:S11]  /*10e0*/  LOP3.LUT P1, RZ, R8, 0x100, RZ, 0xc0, !PT ;  /* 0x0000010008ff7812 */ /* 0x000fd6000782c0ff */
        /* <DEDUP_REMOVED lines=9> */
[----:B------:R2:W3:Y:S01]  /*1180*/  LDG.E R14, desc[UR10][R2.64+0x400] ;  /* 0x0004000a020e7981 */ /* 0x0004e2000c1e1900 */
[----:B------:R-:W-:-:S02]  /*1190*/  LOP3.LUT P2, RZ, R5, 0xff, RZ, 0xc0, !PT ;  /* 0x000000ff05ff7812 */ /* 0x000fc4000784c0ff */
[----:B0-----:R-:W-:-:S04]  /*11a0*/  IADD3 R15, P0, PT, R8, UR12, RZ ;  /* 0x0000000c080f7c10 */ /* 0x001fc8000ff1e0ff */
[----:B------:R-:W-:Y:S02]  /*11b0*/  IADD3.X R8, PT, PT, R11, UR13, RZ, P0, !PT ;  /* 0x0000000d0b087c10 */ /* 0x000fe400087fe4ff */
[----:B------:R-:W-:-:S04]  /*11c0*/  ISETP.LT.U32.AND P0, PT, R15, R4, PT ;  /* 0x000000040f00720c */ /* 0x000fc80003f01070 */
[----:B------:R-:W-:-:S04]  /*11d0*/  ISETP.LT.AND.EX P0, PT, R8, R7, PT, P0 ;  /* 0x000000070800720c */ /* 0x000fc80003f01300 */
[----:B--2---:R-:W-:Y:S02]  /*11e0*/  SEL R2, R15, R4, P0 ;  /* 0x000000040f027207 */ /* 0x004fe40000000000 */
[----:B------:R-:W-:Y:S02]  /*11f0*/  SEL R3, R8, R7, P0 ;  /* 0x0000000708037207 */ /* 0x000fe40000000000 */
[C---:B-1----:R-:W-:Y:S02]  /*1200*/  FSETP.NEU.AND P4, PT, R10.reuse, UR9, PT ;  /* 0x000000090a007c0b */ /* 0x042fe4000bf8d000 */
[----:B------:R-:W-:Y:S01]  /*1210*/  FSETP.NEU.AND P3, PT, R10, UR9, P2 ;  /* 0x000000090a007c0b */ /* 0x000fe2000976d000 */
[C---:B------:R-:W-:Y:S01]  /*1220*/  VIADD R10, R12.reuse, 0x100 ;  /* 0x000001000c0a7836 */ /* 0x040fe20000000000 */
[----:B------:R-:W-:Y:S01]  /*1230*/  @!P2 SEL R5, RZ, 0x1, !P4 ;  /* 0x00000001ff05a807 */ /* 0x000fe20006000000 */
[----:B------:R-:W-:-:S03]  /*1240*/  VIADD R12, R12, 0x200 ;  /* 0x000002000c0c7836 */ /* 0x000fc60000000000 */
[----:B------:R-:W-:Y:S02]  /*1250*/  SEL R5, R5, 0x1, !P3 ;  /* 0x0000000105057807 */ /* 0x000fe40005800000 */
[----:B------:R-:W-:Y:S02]  /*1260*/  SHF.R.S32.HI R11, RZ, 0x1f, R10 ;  /* 0x0000001fff0b7819 */ /* 0x000fe4000001140a */
[----:B------:R-:W-:Y:S02]  /*1270*/  LOP3.LUT P4, RZ, R5, 0xff, RZ, 0xc0, !PT ;  /* 0x000000ff05ff7812 */ /* 0x000fe4000788c0ff */
[----:B------:R-:W-:Y:S02]  /*1280*/  IADD3 R17, P5, P6, R10, UR12, R13 ;  /* 0x0000000c0a117c10 */ /* 0x000fe4000febe00d */
[----:B------:R-:W-:Y:S02]  /*1290*/  @!P3 SEL R2, R15, R4, !P2 ;  /* 0x000000040f02b207 */ /* 0x000fe40005000000 */
[----:B------:R-:W-:-:S02]  /*12a0*/  @!P3 SEL R3, R8, R7, !P2 ;  /* 0x000000070803b207 */ /* 0x000fc40005000000 */
[C---:B---3--:R-:W-:Y:S02]  /*12b0*/  FSETP.NEU.AND P3, PT, R14.reuse, UR9, P4 ;  /* 0x000000090e007c0b */ /* 0x048fe4000a76d000 */
[----:B------:R-:W-:Y:S02]  /*12c0*/  IADD3.X R8, PT, PT, R11, UR13, RZ, P5, P6 ;  /* 0x0000000d0b087c10 */ /* 0x000fe4000afec4ff */
[----:B------:R-:W-:Y:S02]  /*12d0*/  ISETP.LT.U32.AND P0, PT, R17, R2, PT ;  /* 0x000000021100720c */ /* 0x000fe40003f01070 */
[----:B------:R-:W-:Y:S02]  /*12e0*/  FSETP.NEU.AND P2, PT, R14, UR9, PT ;  /* 0x000000090e007c0b */ /* 0x000fe4000bf4d000 */
[----:B------:R-:W-:Y:S02]  /*12f0*/  ISETP.LT.AND.EX P0, PT, R8, R3, PT, P0 ;  /* 0x000000030800720c */ /* 0x000fe40003f01300 */
[----:B------:R-:W-:-:S02]  /*1300*/  @!P4 SEL R5, RZ, 0x1, !P2 ;  /* 0x00000001ff05c807 */ /* 0x000fc40005000000 */
[-C--:B------:R-:W-:Y:S02]  /*1310*/  SEL R4, R17, R2.reuse, P0 ;  /* 0x0000000211047207 */ /* 0x080fe40000000000 */
[CC--:B------:R-:W-:Y:S02]  /*1320*/  SEL R7, R8.reuse, R3.reuse, P0 ;  /* 0x0000000308077207 */ /* 0x0c0fe40000000000 */
[----:B------:R-:W-:Y:S02]  /*1330*/  SEL R5, R5, 0x1, !P3 ;  /* 0x0000000105057807 */ /* 0x000fe40005800000 */
[----:B------:R-:W-:Y:S02]  /*1340*/  @!P3 SEL R4, R17, R2, !P4 ;  /* 0x000000021104b207 */ /* 0x000fe40006000000 */
[----:B------:R-:W-:-:S07]  /*1350*/  @!P3 SEL R7, R8, R3, !P4 ;  /* 0x000000030807b207 */ /* 0x000fce0006000000 */
.L_x_75:
[----:B------:R-:W-:Y:S05]  /*1360*/  BSYNC.RECONVERGENT B2 ;  /* 0x0000000000027941 */ /* 0x000fea0003800200 */
.L_x_74:
[----:B------:R-:W-:Y:S05]  /*1370*/  @P1 BRA `(.L_x_67) ;  /* 0x00000000005c1947 */ /* 0x000fea0003800000 */
[----:B------:R-:W0:Y:S01]  /*1380*/  LDCU.64 UR12, c[0x0][0x380] ;  /* 0x00007000ff0c77ac */ /* 0x000e220008000a00 */
[----:B------:R-:W-:Y:S01]  /*1390*/  IADD3 R11, P0, PT, R13, R12, RZ ;  /* 0x0000000c0d0b7210 */ /* 0x000fe20007f1e0ff */
[----:B------:R-:W1:Y:S03]  /*13a0*/  LDCU UR9, c[0x0][0x390] ;  /* 0x00007200ff0977ac */ /* 0x000e660008000800 */
[----:B------:R-:W-:Y:S02]  /*13b0*/  LEA.HI.X.SX32 R10, R12, RZ, 0x1, P0 ;  /* 0x000000ff0c0a7211 */ /* 0x000fe400000f0eff */
[----:B0-----:R-:W-:-:S04]  /*13c0*/  LEA R2, P0, R11, UR12, 0x2 ;  /* 0x0000000c0b027c11 */ /* 0x001fc8000f8010ff */
[----:B------:R-:W-:Y:S01]  /*13d0*/  LEA.HI.X R3, R11, UR13, R10, 0x2, P0 ;  /* 0x0000000d0b037c11 */ /* 0x000fe200080f140a */
[----:B------:R-:W0:Y:S04]  /*13e0*/  LDCU.64 UR12, c[0x0][0x3a8] ;  /* 0x00007500ff0c77ac */ /* 0x000e280008000a00 */
[----:B------:R-:W1:Y:S01]  /*13f0*/  LDG.E R2, desc[UR10][R2.64] ;  /* 0x0000000a02027981 */ /* 0x000e62000c1e1900 */
[----:B------:R-:W-:Y:S02]  /*1400*/  LOP3.LUT P3, RZ, R5, 0xff, RZ, 0xc0, !PT ;  /* 0x000000ff05ff7812 */ /* 0x000fe4000786c0ff */
[----:B0-----:R-:W-:-:S04]  /*1410*/  IADD3 R11, P0, PT, R11, UR12, RZ ;  /* 0x0000000c0b0b7c10 */ /* 0x001fc8000ff1e0ff */
[----:B------:R-:W-:Y:S02]  /*1420*/  IADD3.X R10, PT, PT, R10, UR13, RZ, P0, !PT ;  /* 0x0000000d0a0a7c10 */ /* 0x000fe400087fe4ff */
[----:B------:R-:W-:-:S04]  /*1430*/  ISETP.LT.U32.AND P0, PT, R11, R4, PT ;  /* 0x000000040b00720c */ /* 0x000fc80003f01070 */
[----:B------:R-:W-:-:S04]  /*1440*/  ISETP.LT.AND.EX P0, PT, R10, R7, PT, P0 ;  /* 0x000000070a00720c */ /* 0x000fc80003f01300 */
[----:B------:R-:W-:Y:S02]  /*1450*/  SEL R8, R11, R4, P0 ;  /* 0x000000040b087207 */ /* 0x000fe40000000000 */
[C---:B-1----:R-:W-:Y:S02]  /*1460*/  FSETP.NEU.AND P2, PT, R2.reuse, UR9, P3 ;  /* 0x0000000902007c0b */ /* 0x042fe40009f4d000 */
[----:B------:R-:W-:Y:S02]  /*1470*/  FSETP.NEU.AND P1, PT, R2, UR9, PT ;  /* 0x0000000902007c0b */ /* 0x000fe4000bf2d000 */
[----:B------:R-:W-:Y:S02]  /*1480*/  SEL R2, R10, R7, P0 ;  /* 0x000000070a027207 */ /* 0x000fe40000000000 */
[----:B------:R-:W-:-:S04]  /*1490*/  @!P3 SEL R5, RZ, 0x1, !P1 ;  /* 0x00000001ff05b807 */ /* 0x000fc80004800000 */
[----:B------:R-:W-:-:S03]  /*14a0*/  SEL R5, R5, 0x1, !P2 ;  /* 0x0000000105057807 */ /* 0x000fc60005000000 */
[----:B------:R-:W-:Y:S02]  /*14b0*/  @!P2 SEL R8, R11, R4, !P3 ;  /* 0x000000040b08a207 */ /* 0x000fe40005800000 */
[----:B------:R-:W-:-:S03]  /*14c0*/  @!P2 SEL R2, R10, R7, !P3 ;  /* 0x000000070a02a207 */ /* 0x000fc60005800000 */
[----:B------:R-:W-:Y:S02]  /*14d0*/  IMAD.MOV.U32 R4, RZ, RZ, R8 ;  /* 0x000000ffff047224 */ /* 0x000fe400078e0008 */
[----:B------:R-:W-:-:S07]  /*14e0*/  IMAD.MOV.U32 R7, RZ, RZ, R2 ;  /* 0x000000ffff077224 */ /* 0x000fce00078e0002 */
.L_x_67:
[----:B------:R-:W-:Y:S05]  /*14f0*/  BSYNC.RECONVERGENT B1 ;  /* 0x0000000000017941 */ /* 0x000fea0003800200 */
.L_x_66:
[----:B------:R-:W-:-:S13]  /*1500*/  ISETP.GE.AND P0, PT, R9, 0x100, PT ;  /* 0x000001000900780c */ /* 0x000fda0003f06270 */
[----:B------:R-:W-:Y:S05]  /*1510*/  @!P0 BRA `(.L_x_76) ;  /* 0x0000000c00488947 */ /* 0x000fea0003800000 */
[----:B------:R-:W0:Y:S01]  /*1520*/  S2R R9, SR_LANEID ;  /* 0x0000000000097919 */ /* 0x000e220000000000 */
[----:B------:R-:W-:Y:S01]  /*1530*/  LOP3.LUT R2, R5, 0xff, RZ, 0xc0, !PT ;  /* 0x000000ff05027812 */ /* 0x000fe200078ec0ff */
[----:B------:R-:W-:Y:S01]  /*1540*/  BSSY.RECONVERGENT B1, `(.L_x_77) ;  /* 0x0000016000017945 */ /* 0x000fe20003800200 */
[----:B------:R1:W2:Y:S04]  /*1550*/  SHFL.DOWN PT, R3, R4, 0x1, 0x1f ;  /* 0x08201f0004037f89 */ /* 0x0002a800000e0000 */
[----:B------:R1:W3:Y:S04]  /*1560*/  SHFL.DOWN PT, R8, R7, 0x1, 0x1f ;  /* 0x08201f0007087f89 */ /* 0x0002e800000e0000 */
[----:B------:R-:W4:Y:S01]  /*1570*/  SHFL.DOWN PT, R2, R2, 0x1, 0x1f ;  /* 0x08201f0002027f89 */ /* 0x000f2200000e0000 */
        /* <DEDUP_REMOVED lines=8> */
[-C--:B------:R-:W-:Y:S02]  /*1600*/  @!P0 ISETP.LT.U32.AND P1, PT, R3, R4.reuse, PT ;  /* 0x000000040300820c */ /* 0x080fe40003f21070 */
        /* <DEDUP_REMOVED lines=9> */
.L_x_78:
[----:B------:R-:W-:Y:S05]  /*16a0*/  BSYNC.RECONVERGENT B1 ;  /* 0x0000000000017941 */ /* 0x000fea0003800200 */
.L_x_77:
        /* <DEDUP_REMOVED lines=13> */
[-C--:B-1----:R-:W-:Y:S02]  /*1780*/  @!P0 ISETP.LT.U32.AND P3, PT, R3, R4.reuse, PT ;  /* 0x000000040300820c */ /* 0x082fe40003f61070 */
        /* <DEDUP_REMOVED lines=9> */
.L_x_80:
[----:B------:R-:W-:Y:S05]  /*1820*/  BSYNC.RECONVERGENT B1 ;  /* 0x0000000000017941 */ /* 0x000fea0003800200 */
.L_x_79:
        /* <DEDUP_REMOVED lines=10> */
[-C--:B---3--:R-:W-:Y:S02]  /*18d0*/  @!P0 ISETP.LT.U32.AND P2, PT, R3, R4.reuse, PT ;  /* 0x000000040300820c */ /* 0x088fe40003f41070 */
        /* <DEDUP_REMOVED lines=9> */
.L_x_82:
[----:B------:R-:W-:Y:S05]  /*1970*/  BSYNC.RECONVERGENT B1 ;  /* 0x0000000000017941 */ /* 0x000fea0003800200 */
.L_x_81:
        /* <DEDUP_REMOVED lines=10> */
[-C--:B----4-:R-:W-:Y:S02]  /*1a20*/  @!P0 ISETP.LT.U32.AND P2, PT, R3, R4.reuse, PT ;  /* 0x000000040300820c */ /* 0x090fe40003f41070 */
        /* <DEDUP_REMOVED lines=9> */
.L_x_84:
[----:B------:R-:W-:Y:S05]  /*1ac0*/  BSYNC.RECONVERGENT B1 ;  /* 0x0000000000017941 */ /* 0x000fea0003800200 */
.L_x_83:
        /* <DEDUP_REMOVED lines=20> */
.L_x_86:
[----:B------:R-:W-:Y:S05]  /*1c10*/  BSYNC.RECONVERGENT B1 ;  /* 0x0000000000017941 */ /* 0x000fea0003800200 */
.L_x_85:
[----:B------:R-:W-:Y:S04]  /*1c20*/  BSSY.RECONVERGENT B1, `(.L_x_87) ;  /* 0x000000c000017945 */ /* 0x000fe80003800200 */
[----:B------:R-:W-:Y:S05]  /*1c30*/  @P1 BRA `(.L_x_88) ;  /* 0x0000000000281947 */ /* 0x000fea0003800000 */
[----:B--2---:R-:W2:Y:S01]  /*1c40*/  S2R R8, SR_CgaCtaId ;  /* 0x0000000000087919 */ /* 0x004ea20000008800 */
[----:B----4-:R-:W-:Y:S02]  /*1c50*/  MOV R3, 0x400 ;  /* 0x0000040000037802 */ /* 0x010fe40000000f00 */
[----:B0-----:R-:W-:-:S04]  /*1c60*/  SHF.R.U32.HI R2, RZ, 0x1, R6 ;  /* 0x00000001ff027819 */ /* 0x001fc80000011606 */
[----:B------:R-:W-:Y:S02]  /*1c70*/  LOP3.LUT R2, R2, 0x1f0, RZ, 0xc0, !PT ;  /* 0x000001f002027812 */ /* 0x000fe400078ec0ff */
[----:B--2---:R-:W-:-:S05]  /*1c80*/  LEA R3, R8, R3, 0x18 ;  /* 0x0000000308037211 */ /* 0x004fca00078ec0ff */
[----:B------:R-:W-:Y:S02]  /*1c90*/  IMAD.IADD R8, R2, 0x1, R3 ;  /* 0x0000000102087824 */ /* 0x000fe400078e0203 */
[----:B------:R-:W-:Y:S02]  /*1ca0*/  IMAD.MOV.U32 R2, RZ, RZ, R4 ;  /* 0x000000ffff027224 */ /* 0x000fe400078e0004 */
[----:B------:R-:W-:Y:S01]  /*1cb0*/  IMAD.MOV.U32 R3, RZ, RZ, R7 ;  /* 0x000000ffff037224 */ /* 0x000fe200078e0007 */
[----:B------:R0:W-:Y:S04]  /*1cc0*/  STS.U8 [R8+0x8], R5 ;  /* 0x0000080508007388 */ /* 0x0001e80000000000 */
[----:B------:R0:W-:Y:S02]  /*1cd0*/  STS.64 [R8+0x10], R2 ;  /* 0x0000100208007388 */ /* 0x0001e40000000a00 */
.L_x_88:
[----:B------:R-:W-:Y:S05]  /*1ce0*/  BSYNC.RECONVERGENT B1 ;  /* 0x0000000000017941 */ /* 0x000fea0003800200 */
.L_x_87:
        /* <DEDUP_REMOVED lines=8> */
[----:B------:R-:W1:Y:S04]  /*1d70*/  LDS.64 R12, [UR4+0x20] ;  /* 0x00002004ff0c7984 */ /* 0x000e680008000a00 */
[----:B------:R-:W3:Y:S04]  /*1d80*/  LDS.U8 R16, [UR4+0x28] ;  /* 0x00002804ff107984 */ /* 0x000ee80008000000 */
[----:B------:R-:W3:Y:S04]  /*1d90*/  LDS.64 R10, [UR4+0x30] ;  /* 0x00003004ff0a7984 */ /* 0x000ee80008000a00 */
[----:B------:R-:W3:Y:S04]  /*1da0*/  LDS.U8 R17, [UR4+0x38] ;  /* 0x00003804ff117984 */ /* 0x000ee80008000000 */
[----:B0---4-:R-:W0:Y:S04]  /*1db0*/  LDS.64 R2, [UR4+0x40] ;  /* 0x00004004ff027984 */ /* 0x011e280008000a00 */
[----:B------:R-:W4:Y:S04]  /*1dc0*/  LDS.U8 R14, [UR4+0x48] ;  /* 0x00004804ff0e7984 */ /* 0x000f280008000000 */
[----:B--2---:R-:W2:Y:S01]  /*1dd0*/  LDS.64 R8, [UR4+0x50] ;  /* 0x00005004ff087984 */ /* 0x004ea20008000a00 */
[----:B-----5:R-:W-:-:S04]  /*1de0*/  ISETP.NE.AND P2, PT, R6, RZ, PT ;  /* 0x000000ff0600720c */ /* 0x020fc80003f45270 */
[----:B------:R-:W-:Y:S02]  /*1df0*/  @P4 SEL R6, R5, 0x1, !P2 ;  /* 0x0000000105064807 */ /* 0x000fe40005000000 */
[-C--:B-1----:R-:W-:Y:S02]  /*1e00*/  ISETP.LT.U32.AND P0, PT, R12, R4.reuse, PT ;  /* 0x000000040c00720c */ /* 0x082fe40003f01070 */
[----:B------:R-:W-:Y:S02]  /*1e10*/  LOP3.LUT P3, RZ, R6, 0xff, RZ, 0xc0, !PT ;  /* 0x000000ff06ff7812 */ /* 0x000fe4000786c0ff */
[----:B------:R-:W-:Y:S02]  /*1e20*/  ISETP.LT.AND.EX P0, PT, R13, R7, PT, P0 ;  /* 0x000000070d00720c */ /* 0x000fe40003f01300 */
[----:B---3--:R-:W-:Y:S02]  /*1e30*/  ISETP.NE.AND P5, PT, R16, RZ, PT ;  /* 0x000000ff1000720c */ /* 0x008fe40003fa5270 */
[----:B------:R-:W-:-:S02]  /*1e40*/  @P2 SEL R4, R12, R4, P0 ;  /* 0x000000040c042207 */ /* 0x000fc40000000000 */
[C---:B------:R-:W-:Y:S02]  /*1e50*/  @P2 SEL R7, R13.reuse, R7, P0 ;  /* 0x000000070d072207 */ /* 0x040fe40000000000 */
[----:B------:R-:W-:Y:S02]  /*1e60*/  SEL R5, R12, R4, !P4 ;  /* 0x000000040c057207 */ /* 0x000fe40006000000 */
[----:B------:R-:W-:Y:S01]  /*1e70*/  SEL R15, R13, R7, !P4 ;  /* 0x000000070d0f7207 */ /* 0x000fe20006000000 */
[----:B------:R-:W1:Y:S01]  /*1e80*/  LDS.U8 R12, [UR4+0x58] ;  /* 0x00005804ff0c7984 */ /* 0x000e620008000000 */
[----:B------:R-:W-:Y:S02]  /*1e90*/  ISETP.LT.U32.AND P0, PT, R10, R5, PT ;  /* 0x000000050a00720c */ /* 0x000fe40003f01070 */
[----:B------:R-:W-:Y:S02]  /*1ea0*/  @P3 SEL R16, R6, 0x1, !P5 ;  /* 0x0000000106103807 */ /* 0x000fe40006800000 */
[----:B------:R-:W-:Y:S01]  /*1eb0*/  ISETP.LT.AND.EX P0, PT, R11, R15, PT, P0 ;  /* 0x0000000f0b00720c */ /* 0x000fe20003f01300 */
[----:B------:R-:W3:Y:S01]  /*1ec0*/  LDS.64 R6, [UR4+0x60] ;  /* 0x00006004ff067984 */ /* 0x000ee20008000a00 */
[----:B------:R-:W-:-:S02]  /*1ed0*/  LOP3.LUT P2, RZ, R16, 0xff, RZ, 0xc0, !PT ;  /* 0x000000ff10ff7812 */ /* 0x000fc4000784c0ff */
[C---:B------:R-:W-:Y:S02]  /*1ee0*/  @P5 SEL R5, R10.reuse, R5, P0 ;  /* 0x000000050a055207 */ /* 0x040fe40000000000 */
[----:B------:R-:W-:Y:S02]  /*1ef0*/  ISETP.NE.AND P4, PT, R17, RZ, PT ;  /* 0x000000ff1100720c */ /* 0x000fe40003f85270 */
[C---:B------:R-:W-:Y:S02]  /*1f00*/  @P5 SEL R15, R11.reuse, R15, P0 ;  /* 0x0000000f0b0f5207 */ /* 0x040fe40000000000 */
[----:B------:R-:W-:Y:S02]  /*1f10*/  SEL R13, R10, R5, !P3 ;  /* 0x000000050a0d7207 */ /* 0x000fe40005800000 */
[----:B------:R-:W-:Y:S01]  /*1f20*/  SEL R15, R11, R15, !P3 ;  /* 0x0000000f0b0f7207 */ /* 0x000fe20005800000 */
[----:B------:R-:W-:Y:S01]  /*1f30*/  LDS.64 R4, [UR4+0x70] ;  /* 0x00007004ff047984 */ /* 0x000fe20008000a00 */
[----:B0-----:R-:W-:-:S02]  /*1f40*/  ISETP.LT.U32.AND P0, PT, R2, R13, PT ;  /* 0x0000000d0200720c */ /* 0x001fc40003f01070 */
[----:B------:R-:W-:Y:S01]  /*1f50*/  @P2 SEL R17, R16, 0x1, !P4 ;  /* 0x0000000110112807 */ /* 0x000fe20006000000 */
[----:B------:R-:W-:Y:S01]  /*1f60*/  LDS.U8 R10, [UR4+0x78] ;  /* 0x00007804ff0a7984 */ /* 0x000fe20008000000 */
[----:B------:R-:W-:Y:S02]  /*1f70*/  ISETP.LT.AND.EX P0, PT, R3, R15, PT, P0 ;  /* 0x0000000f0300720c */ /* 0x000fe40003f01300 */
[----:B------:R-:W-:Y:S01]  /*1f80*/  LOP3.LUT P5, RZ, R17, 0xff, RZ, 0xc0, !PT ;  /* 0x000000ff11ff7812 */ /* 0x000fe200078ac0ff */
[----:B------:R-:W0:Y:S01]  /*1f90*/  LDS.U8 R16, [UR4+0x68] ;  /* 0x00006804ff107984 */ /* 0x000e220008000000 */
[----:B------:R-:W-:Y:S02]  /*1fa0*/  @P4 SEL R13, R2, R13, P0 ;  /* 0x0000000d020d4207 */ /* 0x000fe40000000000 */
[----:B----4-:R-:W-:Y:S02]  /*1fb0*/  ISETP.NE.AND P3, PT, R14, RZ, PT ;  /* 0x000000ff0e00720c */ /* 0x010fe40003f65270 */
[----:B------:R-:W-:-:S02]  /*1fc0*/  @P4 SEL R15, R3, R15, P0 ;  /* 0x0000000f030f4207 */ /* 0x000fc40000000000 */
[----:B------:R-:W-:Y:S02]  /*1fd0*/  SEL R11, R2, R13, !P2 ;  /* 0x0000000d020b7207 */ /* 0x000fe40005000000 */
[----:B------:R-:W-:Y:S02]  /*1fe0*/  SEL R13, R3, R15, !P2 ;  /* 0x0000000f030d7207 */ /* 0x000fe40005000000 */
[----:B--2---:R-:W-:Y:S01]  /*1ff0*/  ISETP.LT.U32.AND P0, PT, R8, R11, PT ;  /* 0x0000000b0800720c */ /* 0x004fe20003f01070 */
[----:B------:R-:W2:Y:S01]  /*2000*/  LDS.64 R2, [UR4+0x80] ;  /* 0x00008004ff027984 */ /* 0x000ea20008000a00 */
[----:B------:R-:W-:Y:S02]  /*2010*/  @P5 SEL R14, R17, 0x1, !P3 ;  /* 0x00000001110e5807 */ /* 0x000fe40005800000 */
[----:B------:R-:W-:Y:S02]  /*2020*/  ISETP.LT.AND.EX P0, PT, R9, R13, PT, P0 ;  /* 0x0000000d0900720c */ /* 0x000fe40003f01300 */
[----:B------:R-:W-:-:S02]  /*2030*/  LOP3.LUT P4, RZ, R14, 0xff, RZ, 0xc0, !PT ;  /* 0x000000ff0eff7812 */ /* 0x000fc4000788c0ff */
[----:B------:R-:W-:Y:S02]  /*2040*/  @P3 SEL R11, R8, R11, P0 ;  /* 0x0000000b080b3207 */ /* 0x000fe40000000000 */
[----:B-1----:R-:W-:Y:S02]  /*2050*/  ISETP.NE.AND P2, PT, R12, RZ, PT ;  /* 0x000000ff0c00720c */ /* 0x002fe40003f45270 */
[C---:B------:R-:W-:Y:S02]  /*2060*/  @P3 SEL R13, R9.reuse, R13, P0 ;  /* 0x0000000d090d3207 */ /* 0x040fe40000000000 */
[----:B------:R-:W-:Y:S02]  /*2070*/  SEL R11, R8, R11, !P5 ;  /* 0x0000000b080b7207 */ /* 0x000fe40006800000 */
[----:B------:R-:W-:Y:S02]  /*2080*/  SEL R13, R9, R13, !P5 ;  /* 0x0000000d090d7207 */ /* 0x000fe40006800000 */
[----:B---3--:R-:W-:-:S02]  /*2090*/  ISETP.LT.U32.AND P0, PT, R6, R11, PT ;  /* 0x0000000b0600720c */ /* 0x008fc40003f01070 */
[----:B------:R-:W-:Y:S02]  /*20a0*/  @P4 SEL R12, R14, 0x1, !P2 ;  /* 0x000000010e0c4807 */ /* 0x000fe40005000000 */
[C---:B------:R-:W-:Y:S02]  /*20b0*/  ISETP.LT.AND.EX P0, PT, R7.reuse, R13, PT, P0 ;  /* 0x0000000d0700720c */ /* 0x040fe40003f01300 */
[----:B------:R-:W-:Y:S02]  /*20c0*/  LOP3.LUT P5, RZ, R12, 0xff, RZ, 0xc0, !PT ;  /* 0x000000ff0cff7812 */ /* 0x000fe400078ac0ff */
[----:B------:R-:W-:Y:S02]  /*20d0*/  @P2 SEL R11, R6, R11, P0 ;  /* 0x0000000b060b2207 */ /* 0x000fe40000000000 */
[----:B------:R-:W-:Y:S02]  /*20e0*/  @P2 SEL R13, R7, R13, P0 ;  /* 0x0000000d070d2207 */ /* 0x000fe40000000000 */
[----:B0-----:R-:W-:-:S02]  /*20f0*/  ISETP.NE.AND P3, PT, R16, RZ, PT ;  /* 0x000000ff1000720c */ /* 0x001fc40003f65270 */
[----:B------:R-:W-:Y:S02]  /*2100*/  SEL R9, R6, R11, !P4 ;  /* 0x0000000b06097207 */ /* 0x000fe40006000000 */
[----:B------:R-:W-:Y:S02]  /*2110*/  SEL R11, R7, R13, !P4 ;  /* 0x0000000d070b7207 */ /* 0x000fe40006000000 */
[----:B------:R-:W-:Y:S02]  /*2120*/  ISETP.LT.U32.AND P0, PT, R4, R9, PT ;  /* 0x000000090400720c */ /* 0x000fe40003f01070 */
[----:B------:R-:W-:Y:S02]  /*2130*/  @P5 SEL R16, R12, 0x1, !P3 ;  /* 0x000000010c105807 */ /* 0x000fe40005800000 */
[----:B------:R-:W-:Y:S02]  /*2140*/  ISETP.LT.AND.EX P0, PT, R5, R11, PT, P0 ;  /* 0x0000000b0500720c */ /* 0x000fe40003f01300 */
[----:B------:R-:W-:-:S02]  /*2150*/  ISETP.NE.AND P4, PT, R10, RZ, PT ;  /* 0x000000ff0a00720c */ /* 0x000fc40003f85270 */
[----:B------:R-:W-:Y:S02]  /*2160*/  @P3 SEL R9, R4, R9, P0 ;  /* 0x0000000904093207 */ /* 0x000fe40000000000 */
[----:B------:R-:W-:Y:S02]  /*2170*/  LOP3.LUT P2, RZ, R16, 0xff, RZ, 0xc0, !PT ;  /* 0x000000ff10ff7812 */ /* 0x000fe4000784c0ff */
[C---:B------:R-:W-:Y:S02]  /*2180*/  @P3 SEL R11, R5.reuse, R11, P0 ;  /* 0x0000000b050b3207 */ /* 0x040fe40000000000 */
[----:B------:R-:W-:Y:S02]  /*2190*/  SEL R7, R4, R9, !P5 ;  /* 0x0000000904077207 */ /* 0x000fe40006800000 */
[----:B------:R-:W-:Y:S02]  /*21a0*/  SEL R9, R5, R11, !P5 ;  /* 0x0000000b05097207 */ /* 0x000fe40006800000 */
[----:B--2---:R-:W-:-:S04]  /*21b0*/  ISETP.LT.U32.AND P0, PT, R2, R7, PT ;  /* 0x000000070200720c */ /* 0x004fc80003f01070 */
[C---:B------:R-:W-:Y:S02]  /*21c0*/  ISETP.LT.AND.EX P0, PT, R3.reuse, R9, PT, P0 ;  /* 0x000000090300720c */ /* 0x040fe40003f01300 */
[----:B------:R-:W-:Y:S02]  /*21d0*/  @P2 SEL R10, R16, 0x1, !P4 ;  /* 0x00000001100a2807 */ /* 0x000fe40006000000 */
[C---:B------:R-:W-:Y:S02]  /*21e0*/  @P4 SEL R7, R2.reuse, R7, P0 ;  /* 0x0000000702074207 */ /* 0x040fe40000000000 */
[----:B------:R-:W-:Y:S02]  /*21f0*/  @P4 SEL R9, R3, R9, P0 ;  /* 0x0000000903094207 */ /* 0x000fe40000000000 */
[----:B------:R-:W-:Y:S02]  /*2200*/  SEL R4, R2, R7, !P2 ;  /* 0x0000000702047207 */ /* 0x000fe40005000000 */
[----:B------:R-:W-:-:S02]  /*2210*/  PRMT R5, R10, 0x7610, R5 ;  /* 0x000076100a057816 */ /* 0x000fc40000000005 */
[----:B------:R-:W-:Y:S01]  /*2220*/  SEL R7, R3, R9, !P2 ;  /* 0x0000000903077207 */ /* 0x000fe20005000000 */
[----:B------:R-:W-:Y:S06]  /*2230*/  BRA `(.L_x_89) ;  /* 0x0000003400e07947 */ /* 0x000fec0003800000 */
.L_x_76:
[----:B------:R-:W0:Y:S01]  /*2240*/  S2R R15, SR_LANEID ;  /* 0x00000000000f7919 */ /* 0x000e220000000000 */
[----:B------:R-:W-:Y:S01]  /*2250*/  LOP3.LUT R2, R6, 0x3e0, RZ, 0xc0, !PT ;  /* 0x000003e006027812 */ /* 0x000fe200078ec0ff */
[----:B------:R-:W-:Y:S04]  /*2260*/  BSSY.RECONVERGENT B1, `(.L_x_90) ;  /* 0x0000022000017945 */ /* 0x000fe80003800200 */
[----:B------:R-:W-:Y:S01]  /*2270*/  VIADD R8, R2, 0x20 ;  /* 0x0000002002087836 */ /* 0x000fe20000000000 */
[----:B------:R-:W-:-:S04]  /*2280*/  LOP3.LUT R2, RZ, R2, RZ, 0x33, !PT ;  /* 0x00000002ff027212 */ /* 0x000fc800078e33ff */
[----:B------:R-:W-:Y:S01]  /*2290*/  ISETP.GT.AND P0, PT, R8, R9, PT ;  /* 0x000000090800720c */ /* 0x000fe20003f04270 */
[----:B------:R-:W-:-:S05]  /*22a0*/  IMAD.IADD R2, R9, 0x1, R2 ;  /* 0x0000000109027824 */ /* 0x000fca00078e0202 */
[----:B------:R-:W-:-:S05]  /*22b0*/  SEL R2, R2, 0x1f, P0 ;  /* 0x0000001f02027807 */ /* 0x000fca0000000000 */
[----:B------:R1:W2:Y:S01]  /*22c0*/  SHFL.DOWN PT, R10, R7, 0x1, R2 ;  /* 0x08200000070a7989 */ /* 0x0002a200000e0002 */
[CC--:B0-----:R-:W-:Y:S01]  /*22d0*/  ISETP.GE.AND P0, PT, R15.reuse, R2.reuse, PT ;  /* 0x000000020f00720c */ /* 0x0c1fe20003f06270 */
[C---:B------:R-:W-:Y:S01]  /*22e0*/  VIADD R3, R15.reuse, 0x2 ;  /* 0x000000020f037836 */ /* 0x040fe20000000000 */
[C---:B------:R-:W-:Y:S01]  /*22f0*/  ISETP.NE.AND P1, PT, R15.reuse, RZ, PT ;  /* 0x000000ff0f00720c */ /* 0x040fe20003f25270 */
[C---:B------:R-:W-:Y:S02]  /*2300*/  VIADD R13, R15.reuse, 0x8 ;  /* 0x000000080f0d7836 */ /* 0x040fe40000000000 */
[----:B------:R-:W-:Y:S01]  /*2310*/  VIADD R11, R15, 0x4 ;  /* 0x000000040f0b7836 */ /* 0x000fe20000000000 */
[-C--:B------:R-:W-:Y:S02]  /*2320*/  ISETP.GT.AND P5, PT, R3, R2.reuse, PT ;  /* 0x000000020300720c */ /* 0x080fe40003fa4270 */
[----:B------:R-:W-:Y:S02]  /*2330*/  LOP3.LUT R3, R5, 0xff, RZ, 0xc0, !PT ;  /* 0x000000ff05037812 */ /* 0x000fe400078ec0ff */
[----:B------:R-:W-:-:S02]  /*2340*/  ISETP.GT.AND P2, PT, R13, R2, PT ;  /* 0x000000020d00720c */ /* 0x000fc40003f44270 */
[----:B------:R1:W0:Y:S01]  /*2350*/  SHFL.DOWN PT, R13, R4, 0x1, R2 ;  /* 0x08200000040d7989 */ /* 0x00022200000e0002 */
[----:B------:R-:W-:Y:S01]  /*2360*/  ISETP.GT.AND P3, PT, R11, R2, PT ;  /* 0x000000020b00720c */ /* 0x000fe20003f64270 */
[----:B------:R-:W-:Y:S02]  /*2370*/  VIADD R11, R15, 0x10 ;  /* 0x000000100f0b7836 */ /* 0x000fe40000000000 */
[----:B------:R1:W3:Y:S01]  /*2380*/  SHFL.DOWN PT, R8, R3, 0x1, R2 ;  /* 0x0820000003087989 */ /* 0x0002e200000e0002 */
[----:B--2---:R-:W-:Y:S09]  /*2390*/  @P0 BRA `(.L_x_91) ;  /* 0x0000000000380947 */ /* 0x004ff20003800000 */
[----:B---3--:R-:W-:Y:S01]  /*23a0*/  LOP3.LUT P0, RZ, R8, 0xff, RZ, 0xc0, !PT ;  /* 0x000000ff08ff7812 */ /* 0x008fe2000780c0ff */
[----:B------:R-:W-:Y:S01]  /*23b0*/  IMAD.MOV.U32 R12, RZ, RZ, 0x1 ;  /* 0x00000001ff0c7424 */ /* 0x000fe200078e00ff */
[----:B-1----:R-:W-:-:S04]  /*23c0*/  LOP3.LUT P4, R3, R5, 0xff, RZ, 0xc0, !PT ;  /* 0x000000ff05037812 */ /* 0x002fc8000788c0ff */
[----:B------:R-:W-:-:S13]  /*23d0*/  PLOP3.LUT P0, PT, P4, P0, PT, 0x2f, 0xf2 ;  /* 0x0000000000f2781c */ /* 0x000fda0002700577 */
[-C--:B0-----:R-:W-:Y:S02]  /*23e0*/  @!P0 ISETP.LT.U32.AND P4, PT, R13, R4.reuse, PT ;  /* 0x000000040d00820c */ /* 0x081fe40003f81070 */
[----:B------:R-:W-:Y:S02]  /*23f0*/  @P0 ISETP.NE.AND P6, PT, R3, RZ, PT ;  /* 0x000000ff0300020c */ /* 0x000fe40003fc5270 */
[----:B------:R-:W-:Y:S02]  /*2400*/  @!P0 PRMT R5, R12, 0x7610, R5 ;  /* 0x000076100c058816 */ /* 0x000fe40000000005 */
[----:B------:R-:W-:Y:S02]  /*2410*/  @!P0 ISETP.LT.AND.EX P4, PT, R10, R7, PT, P4 ;  /* 0x000000070a00820c */ /* 0x000fe40003f81340 */
[----:B------:R-:W-:Y:S02]  /*2420*/  @P0 SEL R3, R8, R5, !P6 ;  /* 0x0000000508030207 */ /* 0x000fe40007000000 */
[----:B------:R-:W-:-:S02]  /*2430*/  @!P0 SEL R4, R13, R4, P4 ;  /* 0x000000040d048207 */ /* 0x000fc40002000000 */
[C---:B------:R-:W-:Y:S02]  /*2440*/  @!P0 SEL R7, R10.reuse, R7, P4 ;  /* 0x000000070a078207 */ /* 0x040fe40002000000 */
[----:B------:R-:W-:Y:S02]  /*2450*/  @P0 PRMT R5, R3, 0x7610, R5 ;  /* 0x0000761003050816 */ /* 0x000fe40000000005 */
[----:B------:R-:W-:Y:S02]  /*2460*/  @P0 SEL R4, R13, R4, !P6 ;  /* 0x000000040d040207 */ /* 0x000fe40007000000 */
[----:B------:R-:W-:-:S07]  /*2470*/  @P0 SEL R7, R10, R7, !P6 ;  /* 0x000000070a070207 */ /* 0x000fce0007000000 */
.L_x_91:
[----:B------:R-:W-:Y:S05]  /*2480*/  BSYNC.RECONVERGENT B1 ;  /* 0x0000000000017941 */ /* 0x000fea0003800200 */
.L_x_90:
[----:B-1----:R-:W-:Y:S01]  /*2490*/  LOP3.LUT R3, R5, 0xff, RZ, 0xc0, !PT ;  /* 0x000000ff05037812 */ /* 0x002fe200078ec0ff */
[----:B------:R1:W2:Y:S01]  /*24a0*/  SHFL.DOWN PT, R10, R7, 0x2, R2 ;  /* 0x08400000070a7989 */ /* 0x0002a200000e0002 */
[----:B------:R-:W-:Y:S01]  /*24b0*/  ISETP.GT.AND P4, PT, R11, R2, PT ;  /* 0x000000020b00720c */ /* 0x000fe20003f84270 */
[----:B------:R-:W-:Y:S02]  /*24c0*/  BSSY.RECONVERGENT B1, `(.L_x_92) ;  /* 0x0000012000017945 */ /* 0x000fe40003800200 */
[----:B------:R1:W4:Y:S04]  /*24d0*/  SHFL.DOWN PT, R11, R4, 0x2, R2 ;  /* 0x08400000040b7989 */ /* 0x00032800000e0002 */
[----:B---3--:R1:W3:Y:S01]  /*24e0*/  SHFL.DOWN PT, R8, R3, 0x2, R2 ;  /* 0x0840000003087989 */ /* 0x0082e200000e0002 */
[----:B------:R-:W-:Y:S05]  /*24f0*/  @P5 BRA `(.L_x_93) ;  /* 0x0000000000385947 */ /* 0x000fea0003800000 */
[----:B---3--:R-:W-:Y:S01]  /*2500*/  LOP3.LUT P0, RZ, R8, 0xff, RZ, 0xc0, !PT ;  /* 0x000000ff08ff7812 */ /* 0x008fe2000780c0ff */
[----:B------:R-:W-:Y:S01]  /*2510*/  IMAD.MOV.U32 R12, RZ, RZ, 0x1 ;  /* 0x00000001ff0c7424 */ /* 0x000fe200078e00ff */
[----:B-1----:R-:W-:-:S04]  /*2520*/  LOP3.LUT P5, R3, R5, 0xff, RZ, 0xc0, !PT ;  /* 0x000000ff05037812 */ /* 0x002fc800078ac0ff */
[----:B------:R-:W-:-:S13]  /*2530*/  PLOP3.LUT P0, PT, P5, P0, PT, 0x2f, 0xf2 ;  /* 0x0000000000f2781c */ /* 0x000fda0002f00577 */
[-C--:B----4-:R-:W-:Y:S02]  /*2540*/  @!P0 ISETP.LT.U32.AND P5, PT, R11, R4.reuse, PT ;  /* 0x000000040b00820c */ /* 0x090fe40003fa1070 */
[----:B------:R-:W-:Y:S02]  /*2550*/  @P0 ISETP.NE.AND P6, PT, R3, RZ, PT ;  /* 0x000000ff0300020c */ /* 0x000fe40003fc5270 */
[----:B------:R-:W-:Y:S02]  /*2560*/  @!P0 PRMT R5, R12, 0x7610, R5 ;  /* 0x000076100c058816 */ /* 0x000fe40000000005 */
[----:B--2---:R-:W-:Y:S02]  /*2570*/  @!P0 ISETP.LT.AND.EX P5, PT, R10, R7, PT, P5 ;  /* 0x000000070a00820c */ /* 0x004fe40003fa1350 */
[----:B------:R-:W-:Y:S02]  /*2580*/  @P0 SEL R3, R8, R5, !P6 ;  /* 0x0000000508030207 */ /* 0x000fe40007000000 */
[----:B------:R-:W-:-:S02]  /*2590*/  @!P0 SEL R4, R11, R4, P5 ;  /* 0x000000040b048207 */ /* 0x000fc40002800000 */
[C---:B------:R-:W-:Y:S02]  /*25a0*/  @!P0 SEL R7, R10.reuse, R7, P5 ;  /* 0x000000070a078207 */ /* 0x040fe40002800000 */
[----:B------:R-:W-:Y:S02]  /*25b0*/  @P0 PRMT R5, R3, 0x7610, R5 ;  /* 0x0000761003050816 */ /* 0x000fe40000000005 */
[----:B------:R-:W-:Y:S02]  /*25c0*/  @P0 SEL R4, R11, R4, !P6 ;  /* 0x000000040b040207 */ /* 0x000fe40007000000 */
[----:B------:R-:W-:-:S07]  /*25d0*/  @P0 SEL R7, R10, R7, !P6 ;  /* 0x000000070a070207 */ /* 0x000fce0007000000 */
.L_x_93:
[----:B------:R-:W-:Y:S05]  /*25e0*/  BSYNC.RECONVERGENT B1 ;  /* 0x0000000000017941 */ /* 0x000fea0003800200 */
.L_x_92:
[----:B-1----:R-:W-:Y:S01]  /*25f0*/  LOP3.LUT R3, R5, 0xff, RZ, 0xc0, !PT ;  /* 0x000000ff05037812 */ /* 0x002fe200078ec0ff */
[----:B----4-:R1:W4:Y:S01]  /*2600*/  SHFL.DOWN PT, R11, R4, 0x4, R2 ;  /* 0x08800000040b7989 */ /* 0x01032200000e0002 */
[----:B------:R-:W-:Y:S03]  /*2610*/  BSSY.RECONVERGENT B1, `(.L_x_94) ;  /* 0x0000012000017945 */ /* 0x000fe60003800200 */
[----:B--2---:R1:W2:Y:S04]  /*2620*/  SHFL.DOWN PT, R10, R7, 0x4, R2 ;  /* 0x08800000070a7989 */ /* 0x0042a800000e0002 */
        /* <DEDUP_REMOVED lines=16> */
.L_x_95:
[----:B------:R-:W-:Y:S05]  /*2730*/  BSYNC.RECONVERGENT B1 ;  /* 0x0000000000017941 */ /* 0x000fea0003800200 */
.L_x_94:
        /* <DEDUP_REMOVED lines=20> */
.L_x_97:
[----:B------:R-:W-:Y:S05]  /*2880*/  BSYNC.RECONVERGENT B1 ;  /* 0x0000000000017941 */ /* 0x000fea0003800200 */
.L_x_96:
[----:B----4-:R-:W-:Y:S01]  /*2890*/  LOP3.LUT R11, R5, 0xff, RZ, 0xc0, !PT ;  /* 0x000000ff050b7812 */ /* 0x010fe200078ec0ff */
[----:B-1----:R1:W4:Y:S01]  /*28a0*/  SHFL.DOWN PT, R3, R4, 0x10, R2 ;  /* 0x0a00000004037989 */ /* 0x00232200000e0002 */
[----:B------:R-:W-:Y:S03]  /*28b0*/  BSSY.RECONVERGENT B1, `(.L_x_98) ;  /* 0x0000012000017945 */ /* 0x000fe60003800200 */
[----:B---3--:R1:W3:Y:S04]  /*28c0*/  SHFL.DOWN PT, R8, R11, 0x10, R2 ;  /* 0x0a0000000b087989 */ /* 0x0082e800000e0002 */
[----:B--2---:R1:W2:Y:S01]  /*28d0*/  SHFL.DOWN PT, R10, R7, 0x10, R2 ;  /* 0x0a000000070a7989 */ /* 0x0042a200000e0002 */
[----:B------:R-:W-:Y:S05]  /*28e0*/  @P4 BRA `(.L_x_99) ;  /* 0x0000000000384947 */ /* 0x000fea0003800000 */
[----:B---3--:R-:W-:Y:S01]  /*28f0*/  LOP3.LUT P0, RZ, R8, 0xff, RZ, 0xc0, !PT ;  /* 0x000000ff08ff7812 */ /* 0x008fe2000780c0ff */
[----:B-1----:R-:W-:Y:S01]  /*2900*/  IMAD.MOV.U32 R11, RZ, RZ, 0x1 ;  /* 0x00000001ff0b7424 */ /* 0x002fe200078e00ff */
[----:B------:R-:W-:-:S04]  /*2910*/  LOP3.LUT P2, R2, R5, 0xff, RZ, 0xc0, !PT ;  /* 0x000000ff05027812 */ /* 0x000fc8000784c0ff */
[----:B------:R-:W-:-:S13]  /*2920*/  PLOP3.LUT P0, PT, P2, P0, PT, 0x2f, 0xf2 ;  /* 0x0000000000f2781c */ /* 0x000fda0001700577 */
[-C--:B----4-:R-:W-:Y:S02]  /*2930*/  @!P0 ISETP.LT.U32.AND P2, PT, R3, R4.reuse, PT ;  /* 0x000000040300820c */ /* 0x090fe40003f41070 */
[----:B------:R-:W-:Y:S02]  /*2940*/  @P0 ISETP.NE.AND P3, PT, R2, RZ, PT ;  /* 0x000000ff0200020c */ /* 0x000fe40003f65270 */
[----:B------:R-:W-:Y:S02]  /*2950*/  @!P0 PRMT R5, R11, 0x7610, R5 ;  /* 0x000076100b058816 */ /* 0x000fe40000000005 */
[----:B--2---:R-:W-:Y:S02]  /*2960*/  @!P0 ISETP.LT.AND.EX P2, PT, R10, R7, PT, P2 ;  /* 0x000000070a00820c */ /* 0x004fe40003f41320 */
[----:B------:R-:W-:Y:S02]  /*2970*/  @P0 SEL R2, R8, R5, !P3 ;  /* 0x0000000508020207 */ /* 0x000fe40005800000 */
[----:B------:R-:W-:-:S02]  /*2980*/  @!P0 SEL R4, R3, R4, P2 ;  /* 0x0000000403048207 */ /* 0x000fc40001000000 */
[----:B------:R-:W-:Y:S02]  /*2990*/  @!P0 SEL R7, R10, R7, P2 ;  /* 0x000000070a078207 */ /* 0x000fe40001000000 */
[----:B------:R-:W-:Y:S02]  /*29a0*/  @P0 PRMT R5, R2, 0x7610, R5 ;  /* 0x0000761002050816 */ /* 0x000fe40000000005 */
[----:B------:R-:W-:Y:S02]  /*29b0*/  @P0 SEL R4, R3, R4, !P3 ;  /* 0x0000000403040207 */ /* 0x000fe40005800000 */
[----:B------:R-:W-:-:S07]  /*29c0*/  @P0 SEL R7, R10, R7, !P3 ;  /* 0x000000070a070207 */ /* 0x000fce0005800000 */
.L_x_99:
[----:B------:R-:W-:Y:S05]  /*29d0*/  BSYNC.RECONVERGENT B1 ;  /* 0x0000000000017941 */ /* 0x000fea0003800200 */
.L_x_98:
[----:B------:R-:W-:Y:S04]  /*29e0*/  BSSY.RECONVERGENT B1, `(.L_x_100) ;  /* 0x000000c000017945 */ /* 0x000fe80003800200 */
[----:B------:R-:W-:Y:S05]  /*29f0*/  @P1 BRA `(.L_x_101) ;  /* 0x0000000000281947 */ /* 0x000fea0003800000 */
[----:B---3--:R-:W3:Y:S01]  /*2a00*/  S2R R8, SR_CgaCtaId ;  /* 0x0000000000087919 */ /* 0x008ee20000008800 */
[----:B----4-:R-:W-:Y:S02]  /*2a10*/  MOV R3, 0x400 ;  /* 0x0000040000037802 */ /* 0x010fe40000000f00 */
[----:B-1----:R-:W-:-:S04]  /*2a20*/  SHF.R.U32.HI R2, RZ, 0x1, R6 ;  /* 0x00000001ff027819 */ /* 0x002fc80000011606 */
[----:B------:R-:W-:Y:S02]  /*2a30*/  LOP3.LUT R2, R2, 0x1f0, RZ, 0xc0, !PT ;  /* 0x000001f002027812 */ /* 0x000fe400078ec0ff */
[----:B---3--:R-:W-:-:S05]  /*2a40*/  LEA R3, R8, R3, 0x18 ;  /* 0x0000000308037211 */ /* 0x008fca00078ec0ff */
[----:B------:R-:W-:Y:S02]  /*2a50*/  IMAD.IADD R8, R2, 0x1, R3 ;  /* 0x0000000102087824 */ /* 0x000fe400078e0203 */
[----:B------:R-:W-:Y:S02]  /*2a60*/  IMAD.MOV.U32 R2, RZ, RZ, R4 ;  /* 0x000000ffff027224 */ /* 0x000fe400078e0004 */
[----:B------:R-:W-:Y:S01]  /*2a70*/  IMAD.MOV.U32 R3, RZ, RZ, R7 ;  /* 0x000000ffff037224 */ /* 0x000fe200078e0007 */
[----:B------:R1:W-:Y:S04]  /*2a80*/  STS.U8 [R8+0x8], R5 ;  /* 0x0000080508007388 */ /* 0x0003e80000000000 */
[----:B------:R1:W-:Y:S02]  /*2a90*/  STS.64 [R8+0x10], R2 ;  /* 0x0000100208007388 */ /* 0x0003e40000000a00 */
.L_x_101:
[----:B------:R-:W-:Y:S05]  /*2aa0*/  BSYNC.RECONVERGENT B1 ;  /* 0x0000000000017941 */ /* 0x000fea0003800200 */
.L_x_100:
[----:B------:R-:W-:Y:S01]  /*2ab0*/  BAR.SYNC.DEFER_BLOCKING 0x0 ;  /* 0x0000000000007b1d */ /* 0x000fe20000010000 */
[----:B------:R-:W-:-:S13]  /*2ac0*/  ISETP.NE.AND P1, PT, R6, RZ, PT ;  /* 0x000000ff0600720c */ /* 0x000fda0003f25270 */
[----:B------:R-:W-:Y:S05]  /*2ad0*/  @P1 BRA `(.L_x_89) ;  /* 0x0000002c00b81947 */ /* 0x000fea0003800000 */
[C---:B------:R-:W-:Y:S02]  /*2ae0*/  ISETP.GE.AND P0, PT, R9.reuse, 0x21, PT ;  /* 0x000000210900780c */ /* 0x040fe40003f06270 */
[C---:B------:R-:W-:Y:S02]  /*2af0*/  ISETP.GE.AND P2, PT, R9.reuse, 0x41, PT ;  /* 0x000000410900780c */ /* 0x040fe40003f46270 */
[C---:B------:R-:W-:Y:S02]  /*2b00*/  ISETP.GE.AND P3, PT, R9.reuse, 0x61, PT ;  /* 0x000000610900780c */ /* 0x040fe40003f66270 */
[----:B------:R-:W-:-:S07]  /*2b10*/  ISETP.GE.AND P4, PT, R9, 0x81, PT ;  /* 0x000000810900780c */ /* 0x000fce0003f86270 */
[----:B------:R-:W-:Y:S06]  /*2b20*/  @!P0 BRA `(.L_x_102) ;  /* 0x00000000003c8947 */ /* 0x000fec0003800000 */
[----:B------:R-:W5:Y:S01]  /*2b30*/  S2UR UR5, SR_CgaCtaId ;  /* 0x00000000000579c3 */ /* 0x000f620000008800 */
[----:B------:R-:W-:Y:S01]  /*2b40*/  UMOV UR4, 0x400 ;  /* 0x0000040000047882 */ /* 0x000fe20000000000 */
[----:B------:R-:W-:Y:S01]  /*2b50*/  LOP3.LUT P5, RZ, R5, 0xff, RZ, 0xc0, !PT ;  /* 0x000000ff05ff7812 */ /* 0x000fe200078ac0ff */
[----:B-----5:R-:W-:-:S09]  /*2b60*/  ULEA UR4, UR5, UR4, 0x18 ;  /* 0x0000000405047291 */ /* 0x020fd2000f8ec0ff */
[----:B------:R-:W5:Y:S04]  /*2b70*/  LDS.U8 R6, [UR4+0x18] ;  /* 0x00001804ff067984 */ /* 0x000f680008000000 */
[----:B-1--4-:R-:W1:Y:S01]  /*2b80*/  LDS.64 R2, [UR4+0x20] ;  /* 0x00002004ff027984 */ /* 0x012e620008000a00 */
[----:B-----5:R-:W-:Y:S02]  /*2b90*/  ISETP.NE.AND P6, PT, R6, RZ, PT ;  /* 0x000000ff0600720c */ /* 0x020fe40003fc5270 */
[----:B-1----:R-:W-:Y:S02]  /*2ba0*/  ISETP.LT.U32.AND P0, PT, R2, R4, PT ;  /* 0x000000040200720c */ /* 0x002fe40003f01070 */
[----:B------:R-:W-:Y:S02]  /*2bb0*/  @P5 SEL R6, R5, 0x1, !P6 ;  /* 0x0000000105065807 */ /* 0x000fe40007000000 */
[----:B------:R-:W-:-:S02]  /*2bc0*/  ISETP.LT.AND.EX P0, PT, R3, R7, PT, P0 ;  /* 0x000000070300720c */ /* 0x000fc40003f01300 */
[----:B------:R-:W-:-:S05]  /*2bd0*/  PRMT R5, R6, 0x7610, R5 ;  /* 0x0000761006057816 */ /* 0x000fca0000000005 */
[C---:B------:R-:W-:Y:S02]  /*2be0*/  @P6 SEL R4, R2.reuse, R4, P0 ;  /* 0x0000000402046207 */ /* 0x040fe40000000000 */
[C---:B------:R-:W-:Y:S02]  /*2bf0*/  @P6 SEL R7, R3.reuse, R7, P0 ;  /* 0x0000000703076207 */ /* 0x040fe40000000000 */
[----:B------:R-:W-:Y:S02]  /*2c00*/  SEL R4, R2, R4, !P5 ;  /* 0x0000000402047207 */ /* 0x000fe40006800000 */
[----:B------:R-:W-:-:S07]  /*2c10*/  SEL R7, R3, R7, !P5 ;  /* 0x0000000703077207 */ /* 0x000fce0006800000 */
.L_x_102:
[----:B------:R-:W-:Y:S01]  /*2c20*/  ISETP.GE.AND P5, PT, R9, 0xa1, PT ;  /* 0x000000a10900780c */ /* 0x000fe20003fa6270 */
[----:B------:R-:W-:-:S12]  /*2c30*/  @!P2 BRA `(.L_x_103) ;  /* 0x00000000003ca947 */ /* 0x000fd80003800000 */
        /* <DEDUP_REMOVED lines=15> */
.L_x_103:
        /* <DEDUP_REMOVED lines=17> */
.L_x_104:
        /* <DEDUP_REMOVED lines=17> */
.L_x_105:
[----:B------:R-:W-:Y:S05]  /*2f50*/  @!P5 BRA `(.L_x_106) ;  /* 0x00000000003cd947 */ /* 0x000fea0003800000 */
        /* <DEDUP_REMOVED lines=15> */
.L_x_106:
        /* <DEDUP_REMOVED lines=16> */
.L_x_107:
        /* <DEDUP_REMOVED lines=17> */
.L_x_65:
[----:B------:R-:W0:Y:S01]  /*3260*/  S2R R6, SR_TID.X ;  /* 0x0000000000067919 */ /* 0x000e220000002100 */
[----:B------:R-:W1:Y:S01]  /*3270*/  LDCU.64 UR8, c[0x0][0x380] ;  /* 0x00007000ff0877ac */ /* 0x000e620008000a00 */
[----:B------:R-:W2:Y:S01]  /*3280*/  LDCU UR13, c[0x0][0x390] ;  /* 0x00007200ff0d77ac */ /* 0x000ea20008000800 */
[----:B------:R-:W3:Y:S01]  /*3290*/  LDCU.64 UR6, c[0x0][0x3a8] ;  /* 0x00007500ff0677ac */ /* 0x000ee20008000a00 */
[----:B0-----:R-:W-:-:S05]  /*32a0*/  IADD3 R5, P0, PT, R13, R6, RZ ;  /* 0x000000060d057210 */ /* 0x001fca0007f1e0ff */
[----:B------:R-:W-:Y:S01]  /*32b0*/  IMAD.X R8, RZ, RZ, RZ, P0 ;  /* 0x000000ffff087224 */ /* 0x000fe200000e06ff */
[----:B-1----:R-:W-:-:S04]  /*32c0*/  LEA R4, P0, R5, UR8, 0x2 ;  /* 0x0000000805047c11 */ /* 0x002fc8000f8010ff */
[----:B------:R-:W-:-:S05]  /*32d0*/  LEA.HI.X R5, R5, UR9, R8, 0x2, P0 ;  /* 0x0000000905057c11 */ /* 0x000fca00080f1408 */
[----:B------:R-:W4:Y:S04]  /*32e0*/  LDG.E R7, desc[UR10][R4.64] ;  /* 0x0000000a04077981 */ /* 0x000f28000c1e1900 */
[----:B------:R-:W5:Y:S04]  /*32f0*/  LDG.E R15, desc[UR10][R4.64+0x800] ;  /* 0x0008000a040f7981 */ /* 0x000f68000c1e1900 */
[----:B------:R-:W5:Y:S04]  /*3300*/  LDG.E R11, desc[UR10][R4.64+0x400] ;  /* 0x0004000a040b7981 */ /* 0x000f68000c1e1900 */
[----:B------:R0:W5:Y:S01]  /*3310*/  LDG.E R17, desc[UR10][R4.64+0xc00] ;  /* 0x000c000a04117981 */ /* 0x000162000c1e1900 */
[----:B--2---:R-:W-:Y:S01]  /*3320*/  IMAD.U32 R8, RZ, RZ, UR13 ;  /* 0x0000000dff087e24 */ /* 0x004fe2000f8e00ff */
[----:B---3--:R-:W-:Y:S01]  /*3330*/  IADD3 R12, P1, PT, R13, UR6, RZ ;  /* 0x000000060d0c7c10 */ /* 0x008fe2000ff3e0ff */
[----:B------:R-:W-:-:S03]  /*3340*/  VIADD R9, R6, 0x100 ;  /* 0x0000010006097836 */ /* 0x000fc60000000000 */
[----:B----4-:R-:W-:Y:S01]  /*3350*/  FSETP.NEU.AND P0, PT, R7, R8, PT ;  /* 0x000000080700720b */ /* 0x010fe20003f0d000 */
[----:B------:R-:W-:-:S03]  /*3360*/  VIADD R7, R6, 0x200 ;  /* 0x0000020006077836 */ /* 0x000fc60000000000 */
[----:B------:R-:W-:Y:S01]  /*3370*/  SEL R10, R9, R6, !P0 ;  /* 0x00000006090a7207 */ /* 0x000fe20004000000 */
[----:B------:R-:W-:Y:S01]  /*3380*/  IMAD.U32 R9, RZ, RZ, UR7 ;  /* 0x00000007ff097e24 */ /* 0x000fe2000f8e00ff */
[-C--:B------:R-:W-:Y:S02]  /*3390*/  IADD3 R19, P3, PT, R7, R12.reuse, RZ ;  /* 0x0000000c07137210 */ /* 0x080fe40007f7e0ff */
[----:B0-----:R-:W-:Y:S01]  /*33a0*/  IADD3 R4, P4, PT, R10, R12, RZ ;  /* 0x0000000c0a047210 */ /* 0x001fe20007f9e0ff */
[----:B------:R-:W-:Y:S01]  /*33b0*/  IMAD.X R7, RZ, RZ, R9, P1 ;  /* 0x000000ffff077224 */ /* 0x000fe200008e0609 */
[----:B-----5:R-:W-:Y:S02]  /*33c0*/  FSETP.NEU.AND P2, PT, R15, R8, PT ;  /* 0x000000080f00720b */ /* 0x020fe40003f4d000 */
[----:B------:R-:W-:Y:S01]  /*33d0*/  ISETP.LT.U32.AND P1, PT, R19, R4, PT ;  /* 0x000000041300720c */ /* 0x000fe20003f21070 */
[--C-:B------:R-:W-:Y:S01]  /*33e0*/  IMAD.X R10, RZ, RZ, R7.reuse, P3 ;  /* 0x000000ffff0a7224 */ /* 0x100fe200018e0607 */
[----:B------:R-:W-:Y:S01]  /*33f0*/  FSETP.EQ.AND P0, PT, R11, R8, !P0 ;  /* 0x000000080b00720b */ /* 0x000fe20004702000 */
[----:B------:R-:W-:Y:S01]  /*3400*/  IMAD.X R7, RZ, RZ, R7, P4 ;  /* 0x000000ffff077224 */ /* 0x000fe200020e0607 */
[----:B------:R-:W-:-:S02]  /*3410*/  IADD3 R11, P4, PT, R19, 0x100, RZ ;  /* 0x00000100130b7810 */ /* 0x000fc40007f9e0ff */
[----:B------:R-:W-:Y:S02]  /*3420*/  FSETP.NEU.AND P3, PT, R17, R8, PT ;  /* 0x000000081100720b */ /* 0x000fe40003f6d000 */
[----:B------:R-:W-:-:S04]  /*3430*/  ISETP.LT.AND.EX P1, PT, R10, R7, PT, P1 ;  /* 0x000000070a00720c */ /* 0x000fc80003f21310 */
[C---:B------:R-:W-:Y:S02]  /*3440*/  @P2 SEL R4, R19.reuse, R4, P1 ;  /* 0x0000000413042207 */ /* 0x040fe40000800000 */
[----:B------:R-:W-:Y:S02]  /*3450*/  @P2 SEL R7, R10, R7, P1 ;  /* 0x000000070a072207 */ /* 0x000fe40000800000 */
[----:B------:R-:W-:Y:S02]  /*3460*/  ISETP.GE.U32.AND P1, PT, R14, UR4, PT ;  /* 0x000000040e007c0c */ /* 0x000fe4000bf26070 */
[----:B------:R-:W-:Y:S02]  /*3470*/  SEL R4, R19, R4, P0 ;  /* 0x0000000413047207 */ /* 0x000fe40000000000 */
[----:B------:R-:W-:Y:S02]  /*3480*/  ISETP.GE.U32.AND.EX P1, PT, R16, UR12, PT, P1 ;  /* 0x0000000c10007c0c */ /* 0x000fe4000bf26110 */
[----:B------:R-:W-:Y:S01]  /*3490*/  SEL R7, R10, R7, P0 ;  /* 0x000000070a077207 */ /* 0x000fe20000000000 */
[----:B------:R-:W-:Y:S01]  /*34a0*/  IMAD.X R10, RZ, RZ, R10, P4 ;  /* 0x000000ffff0a7224 */ /* 0x000fe200020e060a */
[----:B------:R-:W-:-:S02]  /*34b0*/  ISETP.LT.U32.AND P2, PT, R11, R4, PT ;  /* 0x000000040b00720c */ /* 0x000fc40003f41070 */
[-C--:B------:R-:W-:Y:S02]  /*34c0*/  FSETP.EQ.AND P0, PT, R15, R8.reuse, P0 ;  /* 0x000000080f00720b */ /* 0x080fe40000702000 */
[CC--:B------:R-:W-:Y:S02]  /*34d0*/  ISETP.LT.AND.EX P2, PT, R10.reuse, R7.reuse, PT, P2 ;  /* 0x000000070a00720c */ /* 0x0c0fe40003f41320 */
[----:B------:R-:W-:Y:S02]  /*34e0*/  FSETP.NEU.OR P4, PT, R17, R8, !P0 ;  /* 0x000000081100720b */ /* 0x000fe4000478d400 */
[----:B------:R-:W-:Y:S02]  /*34f0*/  @P3 SEL R4, R11, R4, P2 ;  /* 0x000000040b043207 */ /* 0x000fe40001000000 */
[----:B------:R-:W-:Y:S02]  /*3500*/  @P3 SEL R7, R10, R7, P2 ;  /* 0x000000070a073207 */ /* 0x000fe40001000000 */
[----:B------:R-:W-:-:S02]  /*3510*/  SEL R5, RZ, 0x1, !P4 ;  /* 0x00000001ff057807 */ /* 0x000fc40006000000 */
[----:B------:R-:W-:Y:S02]  /*3520*/  SEL R4, R11, R4, P0 ;  /* 0x000000040b047207 */ /* 0x000fe40000000000 */
[----:B------:R-:W-:Y:S01]  /*3530*/  SEL R7, R10, R7, P0 ;  /* 0x000000070a077207 */ /* 0x000fe20000000000 */
[----:B------:R-:W-:Y:S06]  /*3540*/  @!P1 BRA `(.L_x_108) ;  /* 0x0000001400d89947 */ /* 0x000fec0003800000 */
[----:B------:R-:W-:Y:S01]  /*3550*/  IADD3 R11, P1, PT, R13, UR4, RZ ;  /* 0x000000040d0b7c10 */ /* 0x000fe2000ff3e0ff */
[----:B------:R-:W-:Y:S01]  /*3560*/  IMAD.MOV.U32 R14, RZ, RZ, RZ ;  /* 0x000000ffff0e7224 */ /* 0x000fe200078e00ff */
[C---:B------:R-:W-:Y:S02]  /*3570*/  IADD3 R12, P2, PT, R2.reuse, -0x400, RZ ;  /* 0xfffffc00020c7810 */ /* 0x040fe40007f5e0ff */
[----:B------:R-:W-:Y:S01]  /*3580*/  LOP3.LUT R17, RZ, R6, RZ, 0x33, !PT ;  /* 0x00000006ff117212 */ /* 0x000fe200078e33ff */
[----:B------:R-:W-:Y:S01]  /*3590*/  IMAD.X R10, RZ, RZ, UR12, P1 ;  /* 0x0000000cff0a7e24 */ /* 0x000fe200088e06ff */
[----:B------:R-:W-:Y:S02]  /*35a0*/  ISETP.GT.U32.AND P0, PT, R11, R12, PT ;  /* 0x0000000c0b00720c */ /* 0x000fe40003f04070 */
[----:B------:R-:W-:Y:S02]  /*35b0*/  IADD3.X R15, PT, PT, R3, -0x1, RZ, P2, !PT ;  /* 0xffffffff030f7810 */ /* 0x000fe400017fe4ff */
[----:B------:R-:W-:-:S02]  /*35c0*/  IADD3 R16, PT, PT, R2, -UR4, R17 ;  /* 0x8000000402107c10 */ /* 0x000fc4000fffe011 */
[----:B------:R-:W-:-:S03]  /*35d0*/  ISETP.GT.U32.AND.EX P0, PT, R10, R15, PT, P0 ;  /* 0x0000000f0a00720c */ /* 0x000fc60003f04100 */
[----:B------:R-:W-:-:S10]  /*35e0*/  IMAD.IADD R13, R16, 0x1, -R13 ;  /* 0x00000001100d7824 */ /* 0x000fd400078e0a0d */
[----:B------:R-:W-:Y:S05]  /*35f0*/  @P0 BRA `(.L_x_109) ;  /* 0x0000000400580947 */ /* 0x000fea0003800000 */
[----:B------:R-:W0:Y:S01]  /*3600*/  LDCU UR13, c[0x0][0x390] ;  /* 0x00007200ff0d77ac */ /* 0x000e220008000800 */
[----:B------:R-:W1:Y:S01]  /*3610*/  LDCU UR5, c[0x0][0x3e8] ;  /* 0x00007d00ff0577ac */ /* 0x000e620008000800 */
[----:B------:R-:W2:Y:S01]  /*3620*/  LDCU.64 UR8, c[0x0][0x380] ;  /* 0x00007000ff0877ac */ /* 0x000ea20008000a00 */
[----:B------:R-:W3:Y:S02]  /*3630*/  LDCU.64 UR6, c[0x0][0x3a8] ;  /* 0x00007500ff0677ac */ /* 0x000ee40008000a00 */
.L_x_113:
[----:B------:R-:W-:-:S05]  /*3640*/  IADD3 R17, P0, PT, R6, R11, RZ ;  /* 0x0000000b06117210 */ /* 0x000fca0007f1e0ff */
[----:B------:R-:W-:Y:S01]  /*3650*/  IMAD.X R16, RZ, RZ, R10, P0 ;  /* 0x000000ffff107224 */ /* 0x000fe200000e060a */
[----:B--2---:R-:W-:-:S04]  /*3660*/  LEA R2, P0, R17, UR8, 0x2 ;  /* 0x0000000811027c11 */ /* 0x004fc8000f8010ff */
[----:B------:R-:W-:-:S05]  /*3670*/  LEA.HI.X R3, R17, UR9, R16, 0x2, P0 ;  /* 0x0000000911037c11 */ /* 0x000fca00080f1410 */
[----:B------:R2:W5:Y:S04]  /*3680*/  LDG.E R21, desc[UR10][R2.64] ;  /* 0x0000000a02157981 */ /* 0x000568000c1e1900 */
[----:B------:R2:W5:Y:S04]  /*3690*/  LDG.E R23, desc[UR10][R2.64+0x400] ;  /* 0x0004000a02177981 */ /* 0x000568000c1e1900 */
[----:B------:R2:W5:Y:S04]  /*36a0*/  LDG.E R25, desc[UR10][R2.64+0x800] ;  /* 0x0008000a02197981 */ /* 0x000568000c1e1900 */
[----:B------:R2:W5:Y:S01]  /*36b0*/  LDG.E R19, desc[UR10][R2.64+0xc00] ;  /* 0x000c000a02137981 */ /* 0x000562000c1e1900 */
[----:B------:R-:W-:Y:S01]  /*36c0*/  LOP3.LUT P1, RZ, R5, 0xff, RZ, 0xc0, !PT ;  /* 0x000000ff05ff7812 */ /* 0x000fe2000782c0ff */
[----:B---3--:R-:W-:Y:S01]  /*36d0*/  IMAD.U32 R9, RZ, RZ, UR7 ;  /* 0x00000007ff097e24 */ /* 0x008fe2000f8e00ff */
[----:B------:R-:W-:Y:S01]  /*36e0*/  IADD3 R17, P0, PT, R17, UR6, RZ ;  /* 0x0000000611117c10 */ /* 0x000fe2000ff1e0ff */
[----:B------:R-:W-:Y:S04]  /*36f0*/  BSSY.RECONVERGENT B1, `(.L_x_110) ;  /* 0x0000011000017945 */ /* 0x000fe80003800200 */
[----:B------:R-:W-:-:S06]  /*3700*/  IMAD.X R16, R16, 0x1, R9, P0 ;  /* 0x0000000110107824 */ /* 0x000fcc00000e0609 */
[----:B--2---:R-:W-:Y:S05]  /*3710*/  @!P1 BRA `(.L_x_111) ;  /* 0x0000000000249947 */ /* 0x004fea0003800000 */
[----:B0-----:R-:W-:-:S05]  /*3720*/  IMAD.U32 R8, RZ, RZ, UR13 ;  /* 0x0000000dff087e24 */ /* 0x001fca000f8e00ff */
[----:B-----5:R-:W-:-:S13]  /*3730*/  FSETP.NEU.AND P0, PT, R21, R8, PT ;  /* 0x000000081500720b */ /* 0x020fda0003f0d000 */
[----:B------:R-:W-:Y:S05]  /*3740*/  @!P0 BRA `(.L_x_112) ;  /* 0x00000000002c8947 */ /* 0x000fea0003800000 */
[----:B------:R-:W-:Y:S01]  /*3750*/  ISETP.LT.U32.AND P0, PT, R17, R4, PT ;  /* 0x000000041100720c */ /* 0x000fe20003f01070 */
[----:B------:R-:W-:-:S03]  /*3760*/  IMAD.MOV.U32 R5, RZ, RZ, 0x1 ;  /* 0x00000001ff057424 */ /* 0x000fc600078e00ff */
[----:B------:R-:W-:-:S04]  /*3770*/  ISETP.LT.AND.EX P0, PT, R16, R7, PT, P0 ;  /* 0x000000071000720c */ /* 0x000fc80003f01300 */
[----:B------:R-:W-:Y:S02]  /*3780*/  SEL R4, R17, R4, P0 ;  /* 0x0000000411047207 */ /* 0x000fe40000000000 */
[----:B------:R-:W-:Y:S01]  /*3790*/  SEL R7, R16, R7, P0 ;  /* 0x0000000710077207 */ /* 0x000fe20000000000 */
[----:B------:R-:W-:Y:S06]  /*37a0*/  BRA `(.L_x_112) ;  /* 0x0000000000147947 */ /* 0x000fec0003800000 */
.L_x_111:
[----:B0-----:R-:W-:Y:S02]  /*37b0*/  IMAD.U32 R8, RZ, RZ, UR13 ;  /* 0x0000000dff087e24 */ /* 0x001fe4000f8e00ff */
[----:B------:R-:W-:Y:S02]  /*37c0*/  IMAD.MOV.U32 R4, RZ, RZ, R17 ;  /* 0x000000ffff047224 */ /* 0x000fe400078e0011 */
[----:B------:R-:W-:Y:S01]  /*37d0*/  IMAD.MOV.U32 R7, RZ, RZ, R16 ;  /* 0x000000ffff077224 */ /* 0x000fe200078e0010 */
[----:B-----5:R-:W-:-:S04]  /*37e0*/  FSETP.NEU.AND P0, PT, R21, R8, PT ;  /* 0x000000081500720b */ /* 0x020fc80003f0d000 */
[----:B------:R-:W-:-:S09]  /*37f0*/  SEL R5, RZ, 0x1, !P0 ;  /* 0x00000001ff057807 */ /* 0x000fd20004000000 */
.L_x_112:
[----:B-1----:R-:W-:Y:S05]  /*3800*/  BSYNC.RECONVERGENT B1 ;  /* 0x0000000000017941 */ /* 0x002fea0003800200 */
.L_x_110:
[----:B------:R-:W-:Y:S01]  /*3810*/  FSETP.NEU.AND P2, PT, R23, R8, PT ;  /* 0x000000081700720b */ /* 0x000fe20003f4d000 */
[----:B------:R-:W-:Y:S01]  /*3820*/  IMAD.MOV.U32 R23, RZ, RZ, R4 ;  /* 0x000000ffff177224 */ /* 0x000fe200078e0004 */
[----:B------:R-:W-:Y:S01]  /*3830*/  IADD3 R4, P1, PT, R17, 0x100, RZ ;  /* 0x0000010011047810 */ /* 0x000fe20007f3e0ff */
[----:B------:R-:W-:Y:S01]  /*3840*/  IMAD.MOV.U32 R18, RZ, RZ, R7 ;  /* 0x000000ffff127224 */ /* 0x000fe200078e0007 */
[----:B------:R-:W0:Y:S01]  /*3850*/  LDC.64 R2, c[0x0][0x3e0] ;  /* 0x0000f800ff027b82 */ /* 0x000e220000000a00 */
[----:B------:R-:W-:Y:S01]  /*3860*/  LOP3.LUT P4, RZ, R5, 0xff, RZ, 0xc0, !PT ;  /* 0x000000ff05ff7812 */ /* 0x000fe2000788c0ff */
[----:B------:R-:W-:Y:S01]  /*3870*/  USHF.L.U32 UR4, UR5, 0xa, URZ ;  /* 0x0000000a05047899 */ /* 0x000fe200080006ff */
[----:B------:R-:W-:Y:S01]  /*3880*/  IMAD.X R7, RZ, RZ, R16, P1 ;  /* 0x000000ffff077224 */ /* 0x000fe200008e0610 */
[----:B------:R-:W-:Y:S02]  /*3890*/  ISETP.LT.U32.AND P0, PT, R4, R23, PT ;  /* 0x000000170400720c */ /* 0x000fe40003f01070 */
[----:B------:R-:W-:Y:S01]  /*38a0*/  IADD3 R21, P3, PT, R17, 0x200, RZ ;  /* 0x0000020011157810 */ /* 0x000fe20007f7e0ff */
[----:B------:R-:W-:Y:S01]  /*38b0*/  USHF.R.S32.HI UR12, URZ, 0x1f, UR4 ;  /* 0x0000001fff0c7899 */ /* 0x000fe20008011404 */
[----:B------:R-:W-:-:S02]  /*38c0*/  ISETP.LT.AND.EX P0, PT, R7, R18, PT, P0 ;  /* 0x000000120700720c */ /* 0x000fc40003f01300 */
[----:B------:R-:W-:Y:S02]  /*38d0*/  FSETP.NEU.AND P1, PT, R25, R8, PT ;  /* 0x000000081900720b */ /* 0x000fe40003f2d000 */
[C---:B------:R-:W-:Y:S02]  /*38e0*/  @P2 SEL R23, R4.reuse, R23, P0 ;  /* 0x0000001704172207 */ /* 0x040fe40000000000 */
[C---:B------:R-:W-:Y:S02]  /*38f0*/  @P2 SEL R18, R7.reuse, R18, P0 ;  /* 0x0000001207122207 */ /* 0x040fe40000000000 */
[----:B------:R-:W-:Y:S02]  /*3900*/  SEL R4, R4, R23, !P4 ;  /* 0x0000001704047207 */ /* 0x000fe40006000000 */
[----:B------:R-:W-:Y:S01]  /*3910*/  SEL R7, R7, R18, !P4 ;  /* 0x0000001207077207 */ /* 0x000fe20006000000 */
[----:B------:R-:W-:Y:S01]  /*3920*/  IMAD.X R18, RZ, RZ, R16, P3 ;  /* 0x000000ffff127224 */ /* 0x000fe200018e0610 */
[----:B------:R-:W-:-:S02]  /*3930*/  ISETP.LT.U32.AND P0, PT, R21, R4, PT ;  /* 0x000000041500720c */ /* 0x000fc40003f01070 */
[----:B------:R-:W-:Y:S02]  /*3940*/  SEL R5, R5, 0x1, !P2 ;  /* 0x0000000105057807 */ /* 0x000fe40005000000 */
[----:B------:R-:W-:Y:S02]  /*3950*/  @!P4 SEL R5, RZ, 0x1, !P2 ;  /* 0x00000001ff05c807 */ /* 0x000fe40005000000 */
[CC--:B------:R-:W-:Y:S02]  /*3960*/  ISETP.LT.AND.EX P0, PT, R18.reuse, R7.reuse, PT, P0 ;  /* 0x000000071200720c */ /* 0x0c0fe40003f01300 */
[----:B------:R-:W-:Y:S02]  /*3970*/  LOP3.LUT P3, RZ, R5, 0xff, RZ, 0xc0, !PT ;  /* 0x000000ff05ff7812 */ /* 0x000fe4000786c0ff */
[----:B------:R-:W-:Y:S02]  /*3980*/  @P1 SEL R7, R18, R7, P0 ;  /* 0x0000000712071207 */ /* 0x000fe40000000000 */
[----:B------:R-:W-:-:S02]  /*3990*/  @P1 SEL R4, R21, R4, P0 ;  /* 0x0000000415041207 */ /* 0x000fc40000000000 */
[----:B------:R-:W-:Y:S02]  /*39a0*/  IADD3 R17, P0, PT, R17, 0x300, RZ ;  /* 0x0000030011117810 */ /* 0x000fe40007f1e0ff */
[----:B------:R-:W-:Y:S02]  /*39b0*/  SEL R7, R18, R7, !P3 ;  /* 0x0000000712077207 */ /* 0x000fe40005800000 */
[----:B0-----:R-:W-:Y:S01]  /*39c0*/  IADD3 R18, P4, PT, -R11, R2, RZ ;  /* 0x000000020b127210 */ /* 0x001fe20007f9e1ff */
[----:B------:R-:W-:Y:S01]  /*39d0*/  IMAD.X R16, RZ, RZ, R16, P0 ;  /* 0x000000ffff107224 */ /* 0x000fe200000e0610 */
[----:B------:R-:W-:Y:S02]  /*39e0*/  SEL R5, R5, 0x1, !P1 ;  /* 0x0000000105057807 */ /* 0x000fe40004800000 */
[----:B------:R-:W-:Y:S01]  /*39f0*/  ISETP.GE.U32.AND P0, PT, R18, UR4, PT ;  /* 0x0000000412007c0c */ /* 0x000fe2000bf06070 */
[----:B------:R-:W-:Y:S01]  /*3a00*/  IMAD.X R18, R3, 0x1, ~R10, P4 ;  /* 0x0000000103127824 */ /* 0x000fe200020e0e0a */
[----:B------:R-:W-:-:S02]  /*3a10*/  FSETP.NEU.AND P2, PT, R19, R8, PT ;  /* 0x000000081300720b */ /* 0x000fc40003f4d000 */
[----:B------:R-:W-:Y:S02]  /*3a20*/  @!P3 SEL R5, RZ, 0x1, !P1 ;  /* 0x00000001ff05b807 */ /* 0x000fe40004800000 */
[----:B------:R-:W-:Y:S02]  /*3a30*/  SEL R4, R21, R4, !P3 ;  /* 0x0000000415047207 */ /* 0x000fe40005800000 */
[----:B------:R-:W-:Y:S02]  /*3a40*/  ISETP.GE.U32.AND.EX P0, PT, R18, UR12, PT, P0 ;  /* 0x0000000c12007c0c */ /* 0x000fe4000bf06100 */
[----:B------:R-:W-:Y:S02]  /*3a50*/  LOP3.LUT P3, RZ, R5, 0xff, RZ, 0xc0, !PT ;  /* 0x000000ff05ff7812 */ /* 0x000fe4000786c0ff */
[----:B------:R-:W-:Y:S02]  /*3a60*/  ISETP.LT.U32.AND P1, PT, R17, R4, PT ;  /* 0x000000041100720c */ /* 0x000fe40003f21070 */
[----:B------:R-:W-:-:S02]  /*3a70*/  SEL R5, R5, 0x1, !P2 ;  /* 0x0000000105057807 */ /* 0x000fc40005000000 */
[----:B------:R-:W-:-:S04]  /*3a80*/  ISETP.LT.AND.EX P1, PT, R16, R7, PT, P1 ;  /* 0x000000071000720c */ /* 0x000fc80003f21310 */
[C---:B------:R-:W-:Y:S02]  /*3a90*/  @P2 SEL R4, R17.reuse, R4, P1 ;  /* 0x0000000411042207 */ /* 0x040fe40000800000 */
[C---:B------:R-:W-:Y:S02]  /*3aa0*/  @P2 SEL R7, R16.reuse, R7, P1 ;  /* 0x0000000710072207 */ /* 0x040fe40000800000 */
[----:B------:R-:W-:Y:S02]  /*3ab0*/  @!P3 SEL R5, RZ, 0x1, !P2 ;  /* 0x00000001ff05b807 */ /* 0x000fe40005000000 */
[----:B------:R-:W-:Y:S02]  /*3ac0*/  SEL R4, R17, R4, !P3 ;  /* 0x0000000411047207 */ /* 0x000fe40005800000 */
[----:B------:R-:W-:Y:S01]  /*3ad0*/  SEL R7, R16, R7, !P3 ;  /* 0x0000000710077207 */ /* 0x000fe20005800000 */
[----:B------:R-:W-:Y:S06]  /*3ae0*/  @!P0 BRA `(.L_x_108) ;  /* 0x0000001000708947 */ /* 0x000fec0003800000 */
[----:B------:R-:W-:Y:S01]  /*3af0*/  IADD3 R11, P0, PT, R11, UR4, RZ ;  /* 0x000000040b0b7c10 */ /* 0x000fe2000ff1e0ff */
[----:B------:R-:W-:Y:S02]  /*3b00*/  VIADD R13, R13, -UR4 ;  /* 0x800000040d0d7c36 */ /* 0x000fe40008000000 */
[----:B------:R-:W-:Y:S01]  /*3b10*/  VIADD R14, R14, 0x1 ;  /* 0x000000010e0e7836 */ /* 0x000fe20000000000 */
[----:B------:R-:W-:Y:S02]  /*3b20*/  IADD3.X R10, PT, PT, R10, UR12, RZ, P0, !PT ;  /* 0x0000000c0a0a7c10 */ /* 0x000fe400087fe4ff */
[----:B------:R-:W-:-:S04]  /*3b30*/  ISETP.GT.U32.AND P0, PT, R11, R12, PT ;  /* 0x0000000c0b00720c */ /* 0x000fc80003f04070 */
[----:B------:R-:W-:-:S13]  /*3b40*/  ISETP.GT.U32.AND.EX P0, PT, R10, R15, PT, P0 ;  /* 0x0000000f0a00720c */ /* 0x000fda0003f04100 */
[----:B------:R-:W-:Y:S05]  /*3b50*/  @!P0 BRA `(.L_x_113) ;  /* 0xfffffff800b88947 */ /* 0x000fea000383ffff */
.L_x_109:
[----:B------:R-:W-:Y:S01]  /*3b60*/  IMAD.IADD R15, R2, 0x1, -R11 ;  /* 0x00000001020f7824 */ /* 0x000fe200078e0a0b */
[----:B------:R-:W-:Y:S01]  /*3b70*/  ISETP.GE.U32.AND P1, PT, R11, R2, PT ;  /* 0x000000020b00720c */ /* 0x000fe20003f26070 */
[----:B------:R-:W-:Y:S03]  /*3b80*/  BSSY.RECONVERGENT B1, `(.L_x_108) ;  /* 0x0000112000017945 */ /* 0x000fe60003800200 */
[----:B------:R-:W-:-:S04]  /*3b90*/  ISETP.GE.AND P0, PT, R6, R15, PT ;  /* 0x0000000f0600720c */ /* 0x000fc80003f06270 */
[----:B------:R-:W-:-:S13]  /*3ba0*/  ISETP.GE.U32.OR.EX P0, PT, R10, R3, P0, P1 ;  /* 0x000000030a00720c */ /* 0x000fda0000706510 */
[----:B------:R-:W-:Y:S05]  /*3bb0*/  @P0 BRA `(.L_x_114) ;  /* 0x0000001000380947 */ /* 0x000fea0003800000 */
[----:B------:R-:W-:Y:S01]  /*3bc0*/  LOP3.LUT R3, RZ, R6, RZ, 0x33, !PT ;  /* 0x00000006ff037212 */ /* 0x000fe200078e33ff */
[----:B------:R-:W-:Y:S01]  /*3bd0*/  IMAD.SHL.U32 R15, R0, 0x400, RZ ;  /* 0x00000400000f7824 */ /* 0x000fe200078e00ff */
[----:B------:R-:W-:Y:S03]  /*3be0*/  BSSY.RECONVERGENT B2, `(.L_x_115) ;  /* 0x0000088000027945 */ /* 0x000fe60003800200 */
[----:B------:R-:W-:Y:S02]  /*3bf0*/  IMAD.IADD R12, R3, 0x1, R2 ;  /* 0x00000001030c7824 */ /* 0x000fe400078e0202 */
[----:B------:R-:W-:Y:S02]  /*3c00*/  IMAD R3, R14, UR5, RZ ;  /* 0x000000050e037c24 */ /* 0x000fe4000f8e02ff */
[----:B------:R-:W-:Y:S01]  /*3c10*/  IMAD.MOV.U32 R14, RZ, RZ, R6 ;  /* 0x000000ffff0e7224 */ /* 0x000fe200078e0006 */
[----:B------:R-:W-:-:S05]  /*3c20*/  IADD3 R2, PT, PT, R12, -UR4, -R15 ;  /* 0x800000040c027c10 */ /* 0x000fca000fffe80f */
[----:B------:R-:W-:-:S05]  /*3c30*/  IMAD R2, R3, -0x400, R2 ;  /* 0xfffffc0003027824 */ /* 0x000fca00078e0202 */
[C---:B------:R-:W-:Y:S02]  /*3c40*/  ISETP.GE.U32.AND P0, PT, R2.reuse, 0x700, PT ;  /* 0x000007000200780c */ /* 0x040fe40003f06070 */
[----:B------:R-:W-:-:S04]  /*3c50*/  LEA.HI R15, R2, 0x1, RZ, 0x18 ;  /* 0x00000001020f7811 */ /* 0x000fc800078fc0ff */
[----:B------:R-:W-:-:S04]  /*3c60*/  LOP3.LUT R20, R15, 0x7, RZ, 0xc0, !PT ;  /* 0x000000070f147812 */ /* 0x000fc800078ec0ff */
[----:B------:R-:W-:-:S03]  /*3c70*/  ISETP.NE.AND P1, PT, R20, RZ, PT ;  /* 0x000000ff1400720c */ /* 0x000fc60003f25270 */
[----:B------:R-:W-:Y:S10]  /*3c80*/  @!P0 BRA `(.L_x_116) ;  /* 0x0000000400f48947 */ /* 0x000ff40003800000 */
[----:B------:R-:W-:Y:S01]  /*3c90*/  LEA.HI R13, R13, 0x1, RZ, 0x18 ;  /* 0x000000010d0d7811 */ /* 0x000fe200078fc0ff */
[----:B------:R-:W-:-:S03]  /*3ca0*/  IMAD.MOV.U32 R14, RZ, RZ, R6 ;  /* 0x000000ffff0e7224 */ /* 0x000fc600078e0006 */
[----:B------:R-:W-:-:S05]  /*3cb0*/  LOP3.LUT R13, R13, 0x1fffff8, RZ, 0xc0, !PT ;  /* 0x01fffff80d0d7812 */ /* 0x000fca00078ec0ff */
[----:B------:R-:W-:-:S07]  /*3cc0*/  IMAD.MOV R16, RZ, RZ, -R13 ;  /* 0x000000ffff107224 */ /* 0x000fce00078e0a0d */
.L_x_117:
[----:B------:R-:W-:-:S05]  /*3cd0*/  IADD3 R18, P0, PT, R14, R11, RZ ;  /* 0x0000000b0e127210 */ /* 0x000fca0007f1e0ff */
[----:B------:R-:W-:Y:S01]  /*3ce0*/  IMAD.X R22, RZ, RZ, R10, P0 ;  /* 0x000000ffff167224 */ /* 0x000fe200000e060a */
        /* <DEDUP_REMOVED lines=10> */
[----:B------:R-:W-:Y:S01]  /*3d90*/  PRMT R24, R5, 0x7610, R24 ;  /* 0x0000761005187816 */ /* 0x000fe20000000018 */
[----:B------:R-:W-:Y:S01]  /*3da0*/  VIADD R16, R16, 0x8 ;  /* 0x0000000810107836 */ /* 0x000fe20000000000 */
[----:B------:R-:W-:Y:S01]  /*3db0*/  IADD3 R5, P2, PT, R18, UR6, RZ ;  /* 0x0000000612057c10 */ /* 0x000fe2000ff5e0ff */
[----:B------:R-:W-:Y:S01]  /*3dc0*/  VIADD R14, R14, 0x800 ;  /* 0x000008000e0e7836 */ /* 0x000fe20000000000 */
[----:B------:R-:W-:-:S03]  /*3dd0*/  LOP3.LUT P4, RZ, R24, 0xff, RZ, 0xc0, !PT ;  /* 0x000000ff18ff7812 */ /* 0x000fc6000788c0ff */
[----:B------:R-:W-:Y:S01]  /*3de0*/  IMAD.X R18, R22, 0x1, R9, P2 ;  /* 0x0000000116127824 */ /* 0x000fe200010e0609 */
[CC--:B--2---:R-:W-:Y:S02]  /*3df0*/  FSETP.NEU.AND P0, PT, R29.reuse, R8.reuse, PT ;  /* 0x000000081d00720b */ /* 0x0c4fe40003f0d000 */
[----:B------:R-:W-:-:S07]  /*3e00*/  FSETP.NEU.AND P5, PT, R29, R8, P4 ;  /* 0x000000081d00720b */ /* 0x000fce00027ad000 */
[----:B------:R-:W-:Y:S02]  /*3e10*/  @!P4 SEL R24, RZ, 0x1, !P0 ;  /* 0x00000001ff18c807 */ /* 0x000fe40004000000 */
[----:B---3--:R-:W-:Y:S02]  /*3e20*/  FSETP.NEU.AND P6, PT, R27, R8, PT ;  /* 0x000000081b00720b */ /* 0x008fe40003fcd000 */
[----:B------:R-:W-:Y:S02]  /*3e30*/  SEL R22, R24, 0x1, !P5 ;  /* 0x0000000118167807 */ /* 0x000fe40006800000 */
[----:B------:R-:W-:Y:S02]  /*3e40*/  ISETP.LT.U32.AND P0, PT, R5, R4, PT ;  /* 0x000000040500720c */ /* 0x000fe40003f01070 */
[----:B------:R-:W-:Y:S02]  /*3e50*/  LOP3.LUT P2, RZ, R22, 0xff, RZ, 0xc0, !PT ;  /* 0x000000ff16ff7812 */ /* 0x000fe4000784c0ff */
[----:B------:R-:W-:-:S02]  /*3e60*/  ISETP.LT.AND.EX P0, PT, R18, R7, PT, P0 ;  /* 0x000000071200720c */ /* 0x000fc40003f01300 */
[----:B------:R-:W-:Y:S02]  /*3e70*/  FSETP.NEU.AND P3, PT, R27, R8, P2 ;  /* 0x000000081b00720b */ /* 0x000fe4000176d000 */
[CC--:B------:R-:W-:Y:S02]  /*3e80*/  SEL R24, R5.reuse, R4.reuse, P0 ;  /* 0x0000000405187207 */ /* 0x0c0fe40000000000 */
[CC--:B------:R-:W-:Y:S02]  /*3e90*/  SEL R27, R18.reuse, R7.reuse, P0 ;  /* 0x00000007121b7207 */ /* 0x0c0fe40000000000 */
[----:B------:R-:W-:Y:S02]  /*3ea0*/  @!P5 SEL R24, R5, R4, !P4 ;  /* 0x000000040518d207 */ /* 0x000fe40006000000 */
[----:B------:R-:W-:Y:S02]  /*3eb0*/  @!P5 SEL R27, R18, R7, !P4 ;  /* 0x00000007121bd207 */ /* 0x000fe40006000000 */
[----:B------:R-:W-:-:S02]  /*3ec0*/  @!P2 SEL R22, RZ, 0x1, !P6 ;  /* 0x00000001ff16a807 */ /* 0x000fc40007000000 */
[----:B0-----:R-:W-:Y:S02]  /*3ed0*/  IADD3 R3, P0, PT, R5, 0x100, RZ ;  /* 0x0000010005037810 */ /* 0x001fe40007f1e0ff */
[----:B------:R-:W-:Y:S02]  /*3ee0*/  SEL R22, R22, 0x1, !P3 ;  /* 0x0000000116167807 */ /* 0x000fe40005800000 */
[----:B----4-:R-:W-:Y:S01]  /*3ef0*/  FSETP.NEU.AND P6, PT, R25, R8, PT ;  /* 0x000000081900720b */ /* 0x010fe20003fcd000 */
[----:B------:R-:W-:Y:S01]  /*3f00*/  IMAD.X R4, RZ, RZ, R18, P0 ;  /* 0x000000ffff047224 */ /* 0x000fe200000e0612 */
[----:B------:R-:W-:Y:S02]  /*3f10*/  LOP3.LUT P4, RZ, R22, 0xff, RZ, 0xc0, !PT ;  /* 0x000000ff16ff7812 */ /* 0x000fe4000788c0ff */
[----:B------:R-:W-:Y:S02]  /*3f20*/  ISETP.LT.U32.AND P0, PT, R3, R24, PT ;  /* 0x000000180300720c */ /* 0x000fe40003f01070 */
[----:B------:R-:W-:-:S02]  /*3f30*/  FSETP.NEU.AND P5, PT, R25, R8, P4 ;  /* 0x000000081900720b */ /* 0x000fc400027ad000 */
[----:B------:R-:W-:-:S04]  /*3f40*/  ISETP.LT.AND.EX P0, PT, R4, R27, PT, P0 ;  /* 0x0000001b0400720c */ /* 0x000fc80003f01300 */
[CC--:B------:R-:W-:Y:S02]  /*3f50*/  SEL R2, R3.reuse, R24.reuse, P0 ;  /* 0x0000001803027207 */ /* 0x0c0fe40000000000 */
[-C--:B------:R-:W-:Y:S02]  /*3f60*/  SEL R25, R4, R27.reuse, P0 ;  /* 0x0000001b04197207 */ /* 0x080fe40000000000 */
[----:B------:R-:W-:Y:S02]  /*3f70*/  @!P4 SEL R22, RZ, 0x1, !P6 ;  /* 0x00000001ff16c807 */ /* 0x000fe40007000000 */
[----:B------:R-:W-:Y:S02]  /*3f80*/  @!P3 SEL R2, R3, R24, !P2 ;  /* 0x000000180302b207 */ /* 0x000fe40005000000 */
[----:B------:R-:W-:Y:S02]  /*3f90*/  SEL R22, R22, 0x1, !P5 ;  /* 0x0000000116167807 */ /* 0x000fe40006800000 */
[----:B------:R-:W-:-:S02]  /*3fa0*/  @!P3 SEL R25, R4, R27, !P2 ;  /* 0x0000001b0419b207 */ /* 0x000fc40005000000 */
[----:B------:R-:W-:Y:S02]  /*3fb0*/  LOP3.LUT P2, RZ, R22, 0xff, RZ, 0xc0, !PT ;  /* 0x000000ff16ff7812 */ /* 0x000fe4000784c0ff */
[----:B------:R-:W-:Y:S02]  /*3fc0*/  IADD3 R3, P0, PT, R5, 0x200, RZ ;  /* 0x0000020005037810 */ /* 0x000fe40007f1e0ff */
[CC--:B-----5:R-:W-:Y:S02]  /*3fd0*/  FSETP.NEU.AND P6, PT, R21.reuse, R8.reuse, PT ;  /* 0x000000081500720b */ /* 0x0e0fe40003fcd000 */
[----:B------:R-:W-:Y:S01]  /*3fe0*/  FSETP.NEU.AND P3, PT, R21, R8, P2 ;  /* 0x000000081500720b */ /* 0x000fe2000176d000 */
[----:B------:R-:W-:Y:S01]  /*3ff0*/  IMAD.X R4, RZ, RZ, R18, P0 ;  /* 0x000000ffff047224 */ /* 0x000fe200000e0612 */
[----:B------:R-:W-:-:S04]  /*4000*/  ISETP.LT.U32.AND P0, PT, R3, R2, PT ;  /* 0x000000020300720c */ /* 0x000fc80003f01070 */
[-C--:B------:R-:W-:Y:S02]  /*4010*/  ISETP.LT.AND.EX P0, PT, R4, R25.reuse, PT, P0 ;  /* 0x000000190400720c */ /* 0x080fe40003f01300 */
[----:B------:R-:W-:Y:S02]  /*4020*/  @!P2 SEL R22, RZ, 0x1, !P6 ;  /* 0x00000001ff16a807 */ /* 0x000fe40007000000 */
[CC--:B------:R-:W-:Y:S02]  /*4030*/  SEL R7, R3.reuse, R2.reuse, P0 ;  /* 0x0000000203077207 */ /* 0x0c0fe40000000000 */
[----:B------:R-:W-:Y:S02]  /*4040*/  SEL R22, R22, 0x1, !P3 ;  /* 0x0000000116167807 */ /* 0x000fe40005800000 */
[----:B------:R-:W-:Y:S02]  /*4050*/  @!P5 SEL R7, R3, R2, !P4 ;  /* 0x000000020307d207 */ /* 0x000fe40006000000 */
[----:B------:R-:W-:-:S02]  /*4060*/  SEL R24, R4, R25, P0 ;  /* 0x0000001904187207 */ /* 0x000fc40000000000 */
[----:B------:R-:W-:Y:S02]  /*4070*/  IADD3 R2, P0, PT, R5, 0x300, RZ ;  /* 0x0000030005027810 */ /* 0x000fe40007f1e0ff */
[----:B------:R-:W-:Y:S02]  /*4080*/  @!P5 SEL R24, R4, R25, !P4 ;  /* 0x000000190418d207 */ /* 0x000fe40006000000 */
[----:B------:R-:W-:Y:S01]  /*4090*/  LOP3.LUT P4, RZ, R22, 0xff, RZ, 0xc0, !PT ;  /* 0x000000ff16ff7812 */ /* 0x000fe2000788c0ff */
[----:B------:R-:W-:Y:S01]  /*40a0*/  IMAD.X R3, RZ, RZ, R18, P0 ;  /* 0x000000ffff037224 */ /* 0x000fe200000e0612 */
[----:B------:R-:W-:Y:S02]  /*40b0*/  ISETP.LT.U32.AND P0, PT, R2, R7, PT ;  /* 0x000000070200720c */ /* 0x000fe40003f01070 */
[----:B------:R-:W-:Y:S02]  /*40c0*/  FSETP.NEU.AND P6, PT, R13, R8, PT ;  /* 0x000000080d00720b */ /* 0x000fe40003fcd000 */
[----:B------:R-:W-:-:S02]  /*40d0*/  ISETP.LT.AND.EX P0, PT, R3, R24, PT, P0 ;  /* 0x000000180300720c */ /* 0x000fc40003f01300 */
[----:B------:R-:W-:Y:S02]  /*40e0*/  FSETP.NEU.AND P5, PT, R13, R8, P4 ;  /* 0x000000080d00720b */ /* 0x000fe400027ad000 */
[CC--:B------:R-:W-:Y:S02]  /*40f0*/  SEL R21, R2.reuse, R7.reuse, P0 ;  /* 0x0000000702157207 */ /* 0x0c0fe40000000000 */
[----:B------:R-:W-:Y:S02]  /*4100*/  @!P3 SEL R21, R2, R7, !P2 ;  /* 0x000000070215b207 */ /* 0x000fe40005000000 */
[----:B------:R-:W-:Y:S02]  /*4110*/  @!P4 SEL R22, RZ, 0x1, !P6 ;  /* 0x00000001ff16c807 */ /* 0x000fe40007000000 */
[----:B------:R-:W-:Y:S02]  /*4120*/  SEL R4, R3, R24, P0 ;  /* 0x0000001803047207 */ /* 0x000fe40000000000 */
[----:B------:R-:W-:-:S02]  /*4130*/  IADD3 R2, P0, PT, R5, 0x400, RZ ;  /* 0x0000040005027810 */ /* 0x000fc40007f1e0ff */
[----:B------:R-:W-:Y:S02]  /*4140*/  SEL R22, R22, 0x1, !P5 ;  /* 0x0000000116167807 */ /* 0x000fe40006800000 */
[----:B------:R-:W-:Y:S01]  /*4150*/  @!P3 SEL R4, R3, R24, !P2 ;  /* 0x000000180304b207 */ /* 0x000fe20005000000 */
[----:B------:R-:W-:Y:S01]  /*4160*/  IMAD.X R3, RZ, RZ, R18, P0 ;  /* 0x000000ffff037224 */ /* 0x000fe200000e0612 */
[----:B------:R-:W-:Y:S02]  /*4170*/  ISETP.LT.U32.AND P0, PT, R2, R21, PT ;  /* 0x000000150200720c */ /* 0x000fe40003f01070 */
[----:B------:R-:W-:Y:S02]  /*4180*/  LOP3.LUT P2, RZ, R22, 0xff, RZ, 0xc0, !PT ;  /* 0x000000ff16ff7812 */ /* 0x000fe4000784c0ff */
[----:B------:R-:W-:-:S04]  /*4190*/  ISETP.LT.AND.EX P0, PT, R3, R4, PT, P0 ;  /* 0x000000040300720c */ /* 0x000fc80003f01300 */
[CC--:B------:R-:W-:Y:S02]  /*41a0*/  SEL R7, R2.reuse, R21.reuse, P0 ;  /* 0x0000001502077207 */ /* 0x0c0fe40000000000 */
[----:B------:R-:W-:Y:S02]  /*41b0*/  SEL R26, R3, R4, P0 ;  /* 0x00000004031a7207 */ /* 0x000fe40000000000 */
[----:B------:R-:W-:Y:S02]  /*41c0*/  FSETP.NEU.AND P0, PT, R19, R8, PT ;  /* 0x000000081300720b */ /* 0x000fe40003f0d000 */
[----:B------:R-:W-:Y:S02]  /*41d0*/  @!P5 SEL R7, R2, R21, !P4 ;  /* 0x000000150207d207 */ /* 0x000fe40006000000 */
[----:B------:R-:W-:Y:S02]  /*41e0*/  @!P5 SEL R26, R3, R4, !P4 ;  /* 0x00000004031ad207 */ /* 0x000fe40006000000 */
[----:B------:R-:W-:-:S02]  /*41f0*/  FSETP.NEU.AND P4, PT, R19, R8, P2 ;  /* 0x000000081300720b */ /* 0x000fc4000178d000 */
[----:B------:R-:W-:Y:S02]  /*4200*/  @!P2 SEL R22, RZ, 0x1, !P0 ;  /* 0x00000001ff16a807 */ /* 0x000fe40004000000 */
[----:B------:R-:W-:Y:S02]  /*4210*/  IADD3 R2, P3, PT, R5, 0x500, RZ ;  /* 0x0000050005027810 */ /* 0x000fe40007f7e0ff */
[----:B------:R-:W-:Y:S02]  /*4220*/  SEL R22, R22, 0x1, !P4 ;  /* 0x0000000116167807 */ /* 0x000fe40006000000 */
[----:B------:R-:W-:Y:S01]  /*4230*/  ISETP.LT.U32.AND P0, PT, R2, R7, PT ;  /* 0x000000070200720c */ /* 0x000fe20003f01070 */
[----:B------:R-:W-:Y:S01]  /*4240*/  IMAD.X R3, RZ, RZ, R18, P3 ;  /* 0x000000ffff037224 */ /* 0x000fe200018e0612 */
[----:B------:R-:W-:-:S04]  /*4250*/  LOP3.LUT P3, RZ, R22, 0xff, RZ, 0xc0, !PT ;  /* 0x000000ff16ff7812 */ /* 0x000fc8000786c0ff */
[----:B------:R-:W-:-:S04]  /*4260*/  ISETP.LT.AND.EX P0, PT, R3, R26, PT, P0 ;  /* 0x0000001a0300720c */ /* 0x000fc80003f01300 */
[CC--:B------:R-:W-:Y:S02]  /*4270*/  SEL R19, R2.reuse, R7.reuse, P0 ;  /* 0x0000000702137207 */ /* 0x0c0fe40000000000 */
[CC--:B------:R-:W-:Y:S02]  /*4280*/  SEL R24, R3.reuse, R26.reuse, P0 ;  /* 0x0000001a03187207 */ /* 0x0c0fe40000000000 */
[----:B------:R-:W-:Y:S02]  /*4290*/  @!P4 SEL R19, R2, R7, !P2 ;  /* 0x000000070213c207 */ /* 0x000fe40005000000 */
[----:B------:R-:W-:Y:S02]  /*42a0*/  @!P4 SEL R24, R3, R26, !P2 ;  /* 0x0000001a0318c207 */ /* 0x000fe40005000000 */
[----:B------:R-:W-:Y:S02]  /*42b0*/  IADD3 R4, P0, PT, R5, 0x600, RZ ;  /* 0x0000060005047810 */ /* 0x000fe40007f1e0ff */
[----:B------:R-:W-:-:S02]  /*42c0*/  FSETP.NEU.AND P2, PT, R17, R8, PT ;  /* 0x000000081100720b */ /* 0x000fc40003f4d000 */
[----:B------:R-:W-:Y:S01]  /*42d0*/  FSETP.NEU.AND P4, PT, R17, R8, P3 ;  /* 0x000000081100720b */ /* 0x000fe20001f8d000 */
[----:B------:R-:W-:Y:S01]  /*42e0*/  IMAD.X R7, RZ, RZ, R18, P0 ;  /* 0x000000ffff077224 */ /* 0x000fe200000e0612 */
[----:B------:R-:W-:Y:S02]  /*42f0*/  @!P3 SEL R22, RZ, 0x1, !P2 ;  /* 0x00000001ff16b807 */ /* 0x000fe40005000000 */
[----:B------:R-:W-:Y:S02]  /*4300*/  ISETP.LT.U32.AND P0, PT, R4, R19, PT ;  /* 0x000000130400720c */ /* 0x000fe40003f01070 */
[----:B------:R-:W-:Y:S02]  /*4310*/  SEL R22, R22, 0x1, !P4 ;  /* 0x0000000116167807 */ /* 0x000fe40006000000 */
[----:B------:R-:W-:Y:S02]  /*4320*/  IADD3 R2, P5, PT, R5, 0x700, RZ ;  /* 0x0000070005027810 */ /* 0x000fe40007fbe0ff */
[----:B------:R-:W-:-:S02]  /*4330*/  ISETP.LT.AND.EX P0, PT, R7, R24, PT, P0 ;  /* 0x000000180700720c */ /* 0x000fc40003f01300 */
[----:B------:R-:W-:Y:S01]  /*4340*/  LOP3.LUT P2, RZ, R22, 0xff, RZ, 0xc0, !PT ;  /* 0x000000ff16ff7812 */ /* 0x000fe2000784c0ff */
[----:B------:R-:W-:Y:S01]  /*4350*/  IMAD.X R18, RZ, RZ, R18, P5 ;  /* 0x000000ffff127224 */ /* 0x000fe200028e0612 */
[-C--:B------:R-:W-:Y:S02]  /*4360*/  SEL R3, R4, R19.reuse, P0 ;  /* 0x0000001304037207 */ /* 0x080fe40000000000 */
[CC--:B------:R-:W-:Y:S02]  /*4370*/  SEL R13, R7.reuse, R24.reuse, P0 ;  /* 0x00000018070d7207 */ /* 0x0c0fe40000000000 */
[----:B------:R-:W-:Y:S02]  /*4380*/  ISETP.NE.AND P5, PT, R16, RZ, PT ;  /* 0x000000ff1000720c */ /* 0x000fe40003fa5270 */
[----:B------:R-:W-:Y:S02]  /*4390*/  @!P4 SEL R3, R4, R19, !P3 ;  /* 0x000000130403c207 */ /* 0x000fe40005800000 */
[----:B------:R-:W-:-:S02]  /*43a0*/  @!P4 SEL R13, R7, R24, !P3 ;  /* 0x00000018070dc207 */ /* 0x000fc40005800000 */
[CC--:B------:R-:W-:Y:S02]  /*43b0*/  FSETP.NEU.AND P4, PT, R23.reuse, R8.reuse, P2 ;  /* 0x000000081700720b */ /* 0x0c0fe4000178d000 */
[----:B------:R-:W-:Y:S02]  /*43c0*/  ISETP.LT.U32.AND P0, PT, R2, R3, PT ;  /* 0x000000030200720c */ /* 0x000fe40003f01070 */
[----:B------:R-:W-:Y:S02]  /*43d0*/  FSETP.NEU.AND P3, PT, R23, R8, PT ;  /* 0x000000081700720b */ /* 0x000fe40003f6d000 */
[----:B------:R-:W-:Y:S02]  /*43e0*/  ISETP.LT.AND.EX P0, PT, R18, R13, PT, P0 ;  /* 0x0000000d1200720c */ /* 0x000fe40003f01300 */
[----:B------:R-:W-:Y:S02]  /*43f0*/  @!P2 SEL R22, RZ, 0x1, !P3 ;  /* 0x00000001ff16a807 */ /* 0x000fe40005800000 */
[----:B------:R-:W-:-:S02]  /*4400*/  SEL R4, R2, R3, P0 ;  /* 0x0000000302047207 */ /* 0x000fc40000000000 */
[----:B------:R-:W-:Y:S02]  /*4410*/  SEL R7, R18, R13, P0 ;  /* 0x0000000d12077207 */ /* 0x000fe40000000000 */
[----:B------:R-:W-:Y:S02]  /*4420*/  SEL R5, R22, 0x1, !P4 ;  /* 0x0000000116057807 */ /* 0x000fe40006000000 */
[----:B------:R-:W-:Y:S02]  /*4430*/  @!P4 SEL R4, R2, R3, !P2 ;  /* 0x000000030204c207 */ /* 0x000fe40005000000 */
[----:B------:R-:W-:Y:S01]  /*4440*/  @!P4 SEL R7, R18, R13, !P2 ;  /* 0x0000000d1207c207 */ /* 0x000fe20005000000 */
[----:B------:R-:W-:Y:S06]  /*4450*/  @P5 BRA `(.L_x_117) ;  /* 0xfffffff8001c5947 */ /* 0x000fec000383ffff */
.L_x_116:
[----:B------:R-:W-:Y:S05]  /*4460*/  BSYNC.RECONVERGENT B2 ;  /* 0x0000000000027941 */ /* 0x000fea0003800200 */
.L_x_115:
[----:B------:R-:W-:Y:S05]  /*4470*/  @!P1 BRA `(.L_x_114) ;  /* 0x0000000800089947 */ /* 0x000fea0003800000 */
[----:B------:R-:W-:Y:S01]  /*4480*/  ISETP.GE.U32.AND P0, PT, R20, 0x4, PT ;  /* 0x000000041400780c */ /* 0x000fe20003f06070 */
[----:B------:R-:W-:Y:S01]  /*4490*/  BSSY.RECONVERGENT B2, `(.L_x_118) ;  /* 0x0000043000027945 */ /* 0x000fe20003800200 */
[----:B------:R-:W-:-:S11]  /*44a0*/  LOP3.LUT P1, R15, R15, 0x3, RZ, 0xc0, !PT ;  /* 0x000000030f0f7812 */ /* 0x000fd6000782c0ff */
[----:B------:R-:W-:Y:S05]  /*44b0*/  @!P0 BRA `(.L_x_119) ;  /* 0x0000000400008947 */ /* 0x000fea0003800000 */
[----:B------:R-:W-:-:S05]  /*44c0*/  IADD3 R23, P0, PT, R14, R11, RZ ;  /* 0x0000000b0e177210 */ /* 0x000fca0007f1e0ff */
[----:B------:R-:W-:Y:S01]  /*44d0*/  IMAD.X R18, RZ, RZ, R10, P0 ;  /* 0x000000ffff127224 */ /* 0x000fe200000e060a */
[----:B------:R-:W-:-:S04]  /*44e0*/  LEA R2, P0, R23, UR8, 0x2 ;  /* 0x0000000817027c11 */ /* 0x000fc8000f8010ff */
[----:B------:R-:W-:-:S05]  /*44f0*/  LEA.HI.X R3, R23, UR9, R18, 0x2, P0 ;  /* 0x0000000917037c11 */ /* 0x000fca00080f1412 */
[----:B------:R-:W2:Y:S04]  /*4500*/  LDG.E R19, desc[UR10][R2.64] ;  /* 0x0000000a02137981 */ /* 0x000ea8000c1e1900 */
[----:B------:R-:W3:Y:S04]  /*4510*/  LDG.E R21, desc[UR10][R2.64+0x400] ;  /* 0x0004000a02157981 */ /* 0x000ee8000c1e1900 */
[----:B------:R-:W4:Y:S04]  /*4520*/  LDG.E R17, desc[UR10][R2.64+0x800] ;  /* 0x0008000a02117981 */ /* 0x000f28000c1e1900 */
[----:B------:R0:W5:Y:S01]  /*4530*/  LDG.E R13, desc[UR10][R2.64+0xc00] ;  /* 0x000c000a020d7981 */ /* 0x000162000c1e1900 */
[----:B------:R-:W-:-:S02]  /*4540*/  LOP3.LUT P4, RZ, R5, 0xff, RZ, 0xc0, !PT ;  /* 0x000000ff05ff7812 */ /* 0x000fc4000788c0ff */
[----:B------:R-:W-:-:S05]  /*4550*/  IADD3 R23, P2, PT, R23, UR6, RZ ;  /* 0x0000000617177c10 */ /* 0x000fca000ff5e0ff */
[----:B------:R-:W-:Y:S02]  /*4560*/  IMAD.X R18, R18, 0x1, R9, P2 ;  /* 0x0000000112127824 */ /* 0x000fe400010e0609 */
[----:B0-----:R-:W-:-:S05]  /*4570*/  VIADD R2, R14, 0x100 ;  /* 0x000001000e027836 */ /* 0x001fca0000000000 */
[----:B------:R-:W-:Y:S01]  /*4580*/  IADD3 R3, P5, P6, R11, UR6, R2 ;  /* 0x000000060b037c10 */ /* 0x000fe2000febe002 */
[----:B------:R-:W-:Y:S01]  /*4590*/  VIADD R2, R14, 0x200 ;  /* 0x000002000e027836 */ /* 0x000fe20000000000 */
[CC--:B--2---:R-:W-:Y:S02]  /*45a0*/  FSETP.NEU.AND P0, PT, R19.reuse, R8.reuse, PT ;  /* 0x000000081300720b */ /* 0x0c4fe40003f0d000 */
[----:B------:R-:W-:Y:S02]  /*45b0*/  FSETP.NEU.AND P3, PT, R19, R8, P4 ;  /* 0x000000081300720b */ /* 0x000fe4000276d000 */
[----:B------:R-:W-:Y:S02]  /*45c0*/  @!P4 SEL R5, RZ, 0x1, !P0 ;  /* 0x00000001ff05c807 */ /* 0x000fe40004000000 */
[----:B------:R-:W-:Y:S02]  /*45d0*/  ISETP.LT.U32.AND P0, PT, R23, R4, PT ;  /* 0x000000041700720c */ /* 0x000fe40003f01070 */
[----:B------:R-:W-:-:S02]  /*45e0*/  SEL R5, R5, 0x1, !P3 ;  /* 0x0000000105057807 */ /* 0x000fc40005800000 */
[CC--:B------:R-:W-:Y:S02]  /*45f0*/  ISETP.LT.AND.EX P0, PT, R18.reuse, R7.reuse, PT, P0 ;  /* 0x000000071200720c */ /* 0x0c0fe40003f01300 */
[----:B------:R-:W-:Y:S02]  /*4600*/  LOP3.LUT P2, RZ, R5, 0xff, RZ, 0xc0, !PT ;  /* 0x000000ff05ff7812 */ /* 0x000fe4000784c0ff */
[----:B------:R-:W-:Y:S02]  /*4610*/  SEL R16, R23, R4, P0 ;  /* 0x0000000417107207 */ /* 0x000fe40000000000 */
[----:B------:R-:W-:Y:S02]  /*4620*/  SEL R19, R18, R7, P0 ;  /* 0x0000000712137207 */ /* 0x000fe40000000000 */
[----:B---3--:R-:W-:Y:S02]  /*4630*/  FSETP.NEU.AND P0, PT, R21, R8, PT ;  /* 0x000000081500720b */ /* 0x008fe40003f0d000 */
[----:B------:R-:W-:-:S02]  /*4640*/  @!P3 SEL R16, R23, R4, !P4 ;  /* 0x000000041710b207 */ /* 0x000fc40006000000 */
[----:B------:R-:W-:Y:S02]  /*4650*/  @!P3 SEL R19, R18, R7, !P4 ;  /* 0x000000071213b207 */ /* 0x000fe40006000000 */
[----:B------:R-:W-:Y:S02]  /*4660*/  FSETP.NEU.AND P3, PT, R21, R8, P2 ;  /* 0x000000081500720b */ /* 0x000fe4000176d000 */
[----:B------:R-:W-:Y:S02]  /*4670*/  @!P2 SEL R5, RZ, 0x1, !P0 ;  /* 0x00000001ff05a807 */ /* 0x000fe40004000000 */
[----:B------:R-:W-:Y:S02]  /*4680*/  IADD3.X R4, PT, PT, R10, R9, RZ, P5, P6 ;  /* 0x000000090a047210 */ /* 0x000fe40002fec4ff */
[----:B------:R-:W-:Y:S02]  /*4690*/  SEL R5, R5, 0x1, !P3 ;  /* 0x0000000105057807 */ /* 0x000fe40005800000 */
[----:B------:R-:W-:-:S02]  /*46a0*/  ISETP.LT.U32.AND P0, PT, R3, R16, PT ;  /* 0x000000100300720c */ /* 0x000fc40003f01070 */
[----:B------:R-:W-:Y:S02]  /*46b0*/  LOP3.LUT P4, RZ, R5, 0xff, RZ, 0xc0, !PT ;  /* 0x000000ff05ff7812 */ /* 0x000fe4000788c0ff */
[----:B------:R-:W-:-:S04]  /*46c0*/  ISETP.LT.AND.EX P0, PT, R4, R19, PT, P0 ;  /* 0x000000130400720c */ /* 0x000fc80003f01300 */
[CC--:B------:R-:W-:Y:S02]  /*46d0*/  SEL R18, R3.reuse, R16.reuse, P0 ;  /* 0x0000001003127207 */ /* 0x0c0fe40000000000 */
[CC--:B------:R-:W-:Y:S02]  /*46e0*/  SEL R7, R4.reuse, R19.reuse, P0 ;  /* 0x0000001304077207 */ /* 0x0c0fe40000000000 */
[----:B------:R-:W-:Y:S02]  /*46f0*/  @!P3 SEL R18, R3, R16, !P2 ;  /* 0x000000100312b207 */ /* 0x000fe40005000000 */
[----:B------:R-:W-:Y:S02]  /*4700*/  @!P3 SEL R7, R4, R19, !P2 ;  /* 0x000000130407b207 */ /* 0x000fe40005000000 */
[-C--:B----4-:R-:W-:Y:S02]  /*4710*/  FSETP.NEU.AND P3, PT, R17, R8.reuse, PT ;  /* 0x000000081100720b */ /* 0x090fe40003f6d000 */
[----:B------:R-:W-:Y:S01]  /*4720*/  IADD3 R3, P5, P0, R11, UR6, R2 ;  /* 0x000000060b037c10 */ /* 0x000fe2000f8be002 */
[C---:B------:R-:W-:Y:S01]  /*4730*/  VIADD R2, R14.reuse, 0x300 ;  /* 0x000003000e027836 */ /* 0x040fe20000000000 */
[----:B------:R-:W-:Y:S01]  /*4740*/  FSETP.NEU.AND P2, PT, R17, R8, P4 ;  /* 0x000000081100720b */ /* 0x000fe2000274d000 */
[----:B------:R-:W-:Y:S01]  /*4750*/  VIADD R14, R14, 0x400 ;  /* 0x000004000e0e7836 */ /* 0x000fe20000000000 */
[----:B------:R-:W-:-:S02]  /*4760*/  @!P4 SEL R5, RZ, 0x1, !P3 ;  /* 0x00000001ff05c807 */ /* 0x000fc40005800000 */
[----:B------:R-:W-:Y:S02]  /*4770*/  IADD3.X R4, PT, PT, R10, R9, RZ, P5, P0 ;  /* 0x000000090a047210 */ /* 0x000fe40002fe04ff */
        /* <DEDUP_REMOVED lines=8> */
[----:B------:R-:W-:Y:S02]  /*4800*/  IADD3 R2, P5, P6, R11, UR6, R2 ;  /* 0x000000060b027c10 */ /* 0x000fe4000febe002 */
[----:B-----5:R-:W-:Y:S02]  /*4810*/  FSETP.NEU.AND P4, PT, R13, R8, P3 ;  /* 0x000000080d00720b */ /* 0x020fe40001f8d000 */
[----:B------:R-:W-:-:S02]  /*4820*/  IADD3.X R3, PT, PT, R10, R9, RZ, P5, P6 ;  /* 0x000000090a037210 */ /* 0x000fc40002fec4ff */
[CC--:B------:R-:W-:Y:S02]  /*4830*/  ISETP.LT.U32.AND P0, PT, R2.reuse, R17.reuse, PT ;  /* 0x000000110200720c */ /* 0x0c0fe40003f01070 */
[----:B------:R-:W-:Y:S02]  /*4840*/  FSETP.NEU.AND P2, PT, R13, R8, PT ;  /* 0x000000080d00720b */ /* 0x000fe40003f4d000 */
[CC--:B------:R-:W-:Y:S02]  /*4850*/  ISETP.LT.AND.EX P0, PT, R3.reuse, R16.reuse, PT, P0 ;  /* 0x000000100300720c */ /* 0x0c0fe40003f01300 */
[----:B------:R-:W-:Y:S02]  /*4860*/  @!P3 SEL R5, RZ, 0x1, !P2 ;  /* 0x00000001ff05b807 */ /* 0x000fe40005000000 */
[----:B------:R-:W-:Y:S02]  /*4870*/  SEL R4, R2, R17, P0 ;  /* 0x0000001102047207 */ /* 0x000fe40000000000 */
[----:B------:R-:W-:-:S02]  /*4880*/  SEL R7, R3, R16, P0 ;  /* 0x0000001003077207 */ /* 0x000fc40000000000 */
[----:B------:R-:W-:Y:S02]  /*4890*/  SEL R5, R5, 0x1, !P4 ;  /* 0x0000000105057807 */ /* 0x000fe40006000000 */
[----:B------:R-:W-:Y:S02]  /*48a0*/  @!P4 SEL R4, R2, R17, !P3 ;  /* 0x000000110204c207 */ /* 0x000fe40005800000 */
[----:B------:R-:W-:-:S07]  /*48b0*/  @!P4 SEL R7, R3, R16, !P3 ;  /* 0x000000100307c207 */ /* 0x000fce0005800000 */
.L_x_119:
[----:B------:R-:W-:Y:S05]  /*48c0*/  BSYNC.RECONVERGENT B2 ;  /* 0x0000000000027941 */ /* 0x000fea0003800200 */
.L_x_118:
[----:B------:R-:W-:Y:S05]  /*48d0*/  @!P1 BRA `(.L_x_114) ;  /* 0x0000000000f09947 */ /* 0x000fea0003800000 */
[----:B------:R-:W-:Y:S01]  /*48e0*/  ISETP.NE.AND P0, PT, R15, 0x1, PT ;  /* 0x000000010f00780c */ /* 0x000fe20003f05270 */
[----:B------:R-:W-:Y:S01]  /*48f0*/  BSSY.RECONVERGENT B2, `(.L_x_120) ;  /* 0x0000025000027945 */ /* 0x000fe20003800200 */
[----:B------:R-:W-:-:S11]  /*4900*/  LOP3.LUT P1, RZ, R12, 0x100, RZ, 0xc0, !PT ;  /* 0x000001000cff7812 */ /* 0x000fd6000782c0ff */
[----:B------:R-:W-:Y:S05]  /*4910*/  @!P0 BRA `(.L_x_121) ;  /* 0x0000000000888947 */ /* 0x000fea0003800000 */
[----:B------:R-:W-:-:S05]  /*4920*/  IADD3 R12, P0, PT, R14, R11, RZ ;  /* 0x0000000b0e0c7210 */ /* 0x000fca0007f1e0ff */
[----:B------:R-:W-:Y:S01]  /*4930*/  IMAD.X R13, RZ, RZ, R10, P0 ;  /* 0x000000ffff0d7224 */ /* 0x000fe200000e060a */
[----:B------:R-:W-:-:S04]  /*4940*/  LEA R2, P0, R12, UR8, 0x2 ;  /* 0x000000080c027c11 */ /* 0x000fc8000f8010ff */
[----:B------:R-:W-:-:S05]  /*4950*/  LEA.HI.X R3, R12, UR9, R13, 0x2, P0 ;  /* 0x000000090c037c11 */ /* 0x000fca00080f140d */
[----:B------:R-:W2:Y:S04]  /*4960*/  LDG.E R17, desc[UR10][R2.64] ;  /* 0x0000000a02117981 */ /* 0x000ea8000c1e1900 */
[----:B------:R0:W3:Y:S01]  /*4970*/  LDG.E R19, desc[UR10][R2.64+0x400] ;  /* 0x0004000a02137981 */ /* 0x0000e2000c1e1900 */
[----:B------:R-:W-:Y:S01]  /*4980*/  LOP3.LUT P2, RZ, R5, 0xff, RZ, 0xc0, !PT ;  /* 0x000000ff05ff7812 */ /* 0x000fe2000784c0ff */
[----:B------:R-:W-:Y:S01]  /*4990*/  VIADD R16, R14, 0x100 ;  /* 0x000001000e107836 */ /* 0x000fe20000000000 */
[----:B------:R-:W-:Y:S01]  /*49a0*/  IADD3 R15, P0, PT, R12, UR6, RZ ;  /* 0x000000060c0f7c10 */ /* 0x000fe2000ff1e0ff */
[----:B------:R-:W-:-:S04]  /*49b0*/  VIADD R14, R14, 0x200 ;  /* 0x000002000e0e7836 */ /* 0x000fc80000000000 */
[----:B------:R-:W-:Y:S01]  /*49c0*/  IMAD.X R12, R13, 0x1, R9, P0 ;  /* 0x000000010d0c7824 */ /* 0x000fe200000e0609 */
[----:B------:R-:W-:Y:S02]  /*49d0*/  ISETP.LT.U32.AND P0, PT, R15, R4, PT ;  /* 0x000000040f00720c */ /* 0x000fe40003f01070 */
[----:B------:R-:W-:Y:S02]  /*49e0*/  IADD3 R13, P5, P6, R11, UR6, R16 ;  /* 0x000000060b0d7c10 */ /* 0x000fe4000febe010 */
[----:B------:R-:W-:-:S04]  /*49f0*/  ISETP.LT.AND.EX P0, PT, R12, R7, PT, P0 ;  /* 0x000000070c00720c */ /* 0x000fc80003f01300 */
[----:B0-----:R-:W-:Y:S02]  /*4a00*/  SEL R2, R15, R4, P0 ;  /* 0x000000040f027207 */ /* 0x001fe40000000000 */
[----:B------:R-:W-:Y:S02]  /*4a10*/  SEL R3, R12, R7, P0 ;  /* 0x000000070c037207 */ /* 0x000fe40000000000 */
[CC--:B--2---:R-:W-:Y:S02]  /*4a20*/  FSETP.NEU.AND P4, PT, R17.reuse, R8.reuse, PT ;  /* 0x000000081100720b */ /* 0x0c4fe40003f8d000 */
[----:B------:R-:W-:Y:S02]  /*4a30*/  FSETP.NEU.AND P3, PT, R17, R8, P2 ;  /* 0x000000081100720b */ /* 0x000fe4000176d000 */
[----:B------:R-:W-:-:S04]  /*4a40*/  @!P2 SEL R5, RZ, 0x1, !P4 ;  /* 0x00000001ff05a807 */ /* 0x000fc80006000000 */
[----:B------:R-:W-:-:S04]  /*4a50*/  SEL R5, R5, 0x1, !P3 ;  /* 0x0000000105057807 */ /* 0x000fc80005800000 */
[----:B------:R-:W-:-:S03]  /*4a60*/  LOP3.LUT P4, RZ, R5, 0xff, RZ, 0xc0, !PT ;  /* 0x000000ff05ff7812 */ /* 0x000fc6000788c0ff */
[----:B------:R-:W-:Y:S02]  /*4a70*/  @!P3 SEL R2, R15, R4, !P2 ;  /* 0x000000040f02b207 */ /* 0x000fe40005000000 */
[----:B------:R-:W-:Y:S02]  /*4a80*/  @!P3 SEL R3, R12, R7, !P2 ;  /* 0x000000070c03b207 */ /* 0x000fe40005000000 */
[----:B---3--:R-:W-:Y:S02]  /*4a90*/  FSETP.NEU.AND P3, PT, R19, R8, P4 ;  /* 0x000000081300720b */ /* 0x008fe4000276d000 */
[----:B------:R-:W-:Y:S02]  /*4aa0*/  IADD3.X R12, PT, PT, R10, R9, RZ, P5, P6 ;  /* 0x000000090a0c7210 */ /* 0x000fe40002fec4ff */
[----:B------:R-:W-:Y:S02]  /*4ab0*/  ISETP.LT.U32.AND P0, PT, R13, R2, PT ;  /* 0x000000020d00720c */ /* 0x000fe40003f01070 */
[----:B------:R-:W-:-:S02]  /*4ac0*/  FSETP.NEU.AND P2, PT, R19, R8, PT ;  /* 0x000000081300720b */ /* 0x000fc40003f4d000 */
[CC--:B------:R-:W-:Y:S02]  /*4ad0*/  ISETP.LT.AND.EX P0, PT, R12.reuse, R3.reuse, PT, P0 ;  /* 0x000000030c00720c */ /* 0x0c0fe40003f01300 */
[----:B------:R-:W-:Y:S02]  /*4ae0*/  @!P4 SEL R5, RZ, 0x1, !P2 ;  /* 0x00000001ff05c807 */ /* 0x000fe40005000000 */
[-C--:B------:R-:W-:Y:S02]  /*4af0*/  SEL R4, R13, R2.reuse, P0 ;  /* 0x000000020d047207 */ /* 0x080fe40000000000 */
[----:B------:R-:W-:Y:S02]  /*4b00*/  SEL R7, R12, R3, P0 ;  /* 0x000000030c077207 */ /* 0x000fe40000000000 */
[----:B------:R-:W-:Y:S02]  /*4b10*/  SEL R5, R5, 0x1, !P3 ;  /* 0x0000000105057807 */ /* 0x000fe40005800000 */
[----:B------:R-:W-:-:S02]  /*4b20*/  @!P3 SEL R4, R13, R2, !P4 ;  /* 0x000000020d04b207 */ /* 0x000fc40006000000 */
[----:B------:R-:W-:-:S07]  /*4b30*/  @!P3 SEL R7, R12, R3, !P4 ;  /* 0x000000030c07b207 */ /* 0x000fce0006000000 */
.L_x_121:
[----:B------:R-:W-:Y:S05]  /*4b40*/  BSYNC.RECONVERGENT B2 ;  /* 0x0000000000027941 */ /* 0x000fea0003800200 */
.L_x_120:
[----:B------:R-:W-:Y:S05]  /*4b50*/  @P1 BRA `(.L_x_114) ;  /* 0x0000000000501947 */ /* 0x000fea0003800000 */
[----:B------:R-:W-:-:S05]  /*4b60*/  IADD3 R11, P0, PT, R14, R11, RZ ;  /* 0x0000000b0e0b7210 */ /* 0x000fca0007f1e0ff */
[----:B------:R-:W-:Y:S01]  /*4b70*/  IMAD.X R10, RZ, RZ, R10, P0 ;  /* 0x000000ffff0a7224 */ /* 0x000fe200000e060a */
[----:B------:R-:W-:-:S04]  /*4b80*/  LEA R2, P0, R11, UR8, 0x2 ;  /* 0x000000080b027c11 */ /* 0x000fc8000f8010ff */
[----:B------:R-:W-:-:S06]  /*4b90*/  LEA.HI.X R3, R11, UR9, R10, 0x2, P0 ;  /* 0x000000090b037c11 */ /* 0x000fcc00080f140a */
[----:B------:R-:W2:Y:S01]  /*4ba0*/  LDG.E R3, desc[UR10][R2.64] ;  /* 0x0000000a02037981 */ /* 0x000ea2000c1e1900 */
[----:B------:R-:W-:Y:S02]  /*4bb0*/  LOP3.LUT P3, RZ, R5, 0xff, RZ, 0xc0, !PT ;  /* 0x000000ff05ff7812 */ /* 0x000fe4000786c0ff */
[----:B------:R-:W-:-:S05]  /*4bc0*/  IADD3 R11, P0, PT, R11, UR6, RZ ;  /* 0x000000060b0b7c10 */ /* 0x000fca000ff1e0ff */
[----:B------:R-:W-:Y:S01]  /*4bd0*/  IMAD.X R10, R10, 0x1, R9, P0 ;  /* 0x000000010a0a7824 */ /* 0x000fe200000e0609 */
[----:B------:R-:W-:-:S04]  /*4be0*/  ISETP.LT.U32.AND P0, PT, R11, R4, PT ;  /* 0x000000040b00720c */ /* 0x000fc80003f01070 */
[----:B------:R-:W-:-:S04]  /*4bf0*/  ISETP.LT.AND.EX P0, PT, R10, R7, PT, P0 ;  /* 0x000000070a00720c */ /* 0x000fc80003f01300 */
[----:B------:R-:W-:Y:S02]  /*4c00*/  SEL R9, R10, R7, P0 ;  /* 0x000000070a097207 */ /* 0x000fe40000000000 */
[CC--:B--2---:R-:W-:Y:S02]  /*4c10*/  FSETP.NEU.AND P2, PT, R3.reuse, R8.reuse, P3 ;  /* 0x000000080300720b */ /* 0x0c4fe40001f4d000 */
[----:B------:R-:W-:Y:S02]  /*4c20*/  FSETP.NEU.AND P1, PT, R3, R8, PT ;  /* 0x000000080300720b */ /* 0x000fe40003f2d000 */
[----:B------:R-:W-:Y:S02]  /*4c30*/  SEL R8, R11, R4, P0 ;  /* 0x000000040b087207 */ /* 0x000fe40000000000 */
[----:B------:R-:W-:-:S04]  /*4c40*/  @!P3 SEL R5, RZ, 0x1, !P1 ;  /* 0x00000001ff05b807 */ /* 0x000fc80004800000 */
[----:B------:R-:W-:-:S03]  /*4c50*/  SEL R5, R5, 0x1, !P2 ;  /* 0x0000000105057807 */ /* 0x000fc60005000000 */
[----:B------:R-:W-:Y:S02]  /*4c60*/  @!P2 SEL R8, R11, R4, !P3 ;  /* 0x000000040b08a207 */ /* 0x000fe40005800000 */
[----:B------:R-:W-:-:S03]  /*4c70*/  @!P2 SEL R9, R10, R7, !P3 ;  /* 0x000000070a09a207 */ /* 0x000fc60005800000 */
[----:B------:R-:W-:Y:S02]  /*4c80*/  IMAD.MOV.U32 R4, RZ, RZ, R8 ;  /* 0x000000ffff047224 */ /* 0x000fe400078e0008 */
[----:B------:R-:W-:-:S07]  /*4c90*/  IMAD.MOV.U32 R7, RZ, RZ, R9 ;  /* 0x000000ffff077224 */ /* 0x000fce00078e0009 */
.L_x_114:
[----:B------:R-:W-:Y:S05]  /*4ca0*/  BSYNC.RECONVERGENT B1 ;  /* 0x0000000000017941 */ /* 0x000fea0003800200 */
.L_x_108:
        /* <DEDUP_REMOVED lines=24> */
.L_x_123:
[----:B------:R-:W-:Y:S05]  /*4e30*/  BSYNC.RECONVERGENT B1 ;  /* 0x0000000000017941 */ /* 0x000fea0003800200 */
.L_x_122:
        /* <DEDUP_REMOVED lines=23> */
.L_x_125:
[----:B------:R-:W-:Y:S05]  /*4fb0*/  BSYNC.RECONVERGENT B1 ;  /* 0x0000000000017941 */ /* 0x000fea0003800200 */
.L_x_124:
        /* <DEDUP_REMOVED lines=20> */
.L_x_127:
[----:B------:R-:W-:Y:S05]  /*5100*/  BSYNC.RECONVERGENT B1 ;  /* 0x0000000000017941 */ /* 0x000fea0003800200 */
.L_x_126:
        /* <DEDUP_REMOVED lines=20> */
.L_x_129:
[----:B------:R-:W-:Y:S05]  /*5250*/  BSYNC.RECONVERGENT B1 ;  /* 0x0000000000017941 */ /* 0x000fea0003800200 */
.L_x_128:
        /* <DEDUP_REMOVED lines=20> */
.L_x_131:
[----:B------:R-:W-:Y:S05]  /*53a0*/  BSYNC.RECONVERGENT B1 ;  /* 0x0000000000017941 */ /* 0x000fea0003800200 */
.L_x_130:
        /* <DEDUP_REMOVED lines=12> */
.L_x_133:
[----:B------:R-:W-:Y:S05]  /*5470*/  BSYNC.RECONVERGENT B1 ;  /* 0x0000000000017941 */ /* 0x000fea0003800200 */
.L_x_132:
        /* <DEDUP_REMOVED lines=83> */
[----:B------:R-:W-:-:S07]  /*59b0*/  SEL R7, R3, R9, !P2 ;  /* 0x0000000903077207 */ /* 0x000fce0005000000 */
.L_x_89:
[----:B------:R-:W-:Y:S05]  /*59c0*/  BSYNC.RECONVERGENT B0 ;  /* 0x0000000000007941 */ /* 0x000fea0003800200 */
.L_x_64:
[----:B------:R-:W-:Y:S05]  /*59d0*/  @P1 EXIT ;  /* 0x000000000000194d */ /* 0x000fea0003800000 */
[----:B01--4-:R-:W0:Y:S01]  /*59e0*/  LDC.64 R2, c[0x0][0x3b0] ;  /* 0x0000ec00ff027b82 */ /* 0x013e220000000a00 */
[----:B------:R-:W-:Y:S02]  /*59f0*/  IMAD.MOV.U32 R6, RZ, RZ, R4 ;  /* 0x000000ffff067224 */ /* 0x000fe400078e0004 */
[----:B0-----:R-:W-:-:S05]  /*5a00*/  IMAD.WIDE.U32 R2, R0, 0x10, R2 ;  /* 0x0000001000027825 */ /* 0x001fca00078e0002 */
[----:B------:R-:W-:Y:S04]  /*5a10*/  STG.E.64 desc[UR10][R2.64+0x8], R6 ;  /* 0x0000080602007986 */ /* 0x000fe8000c101b0a */
[----:B------:R-:W-:Y:S01]  /*5a20*/  STG.E.U8 desc[UR10][R2.64], R5 ;  /* 0x0000000502007986 */ /* 0x000fe2000c10110a */
[----:B------:R-:W-:Y:S05]  /*5a30*/  EXIT ;  /* 0x000000000000794d */ /* 0x000fea0003800000 */
.L_x_134:
        /* <DEDUP_REMOVED lines=12> */
.L_x_717:


//--------------------- .text._ZN3cub18CUB_300001_SM_10006detail6reduce28DeviceReduceSingleTileKernelINS2_10policy_hubIN4cuda3std3__45tupleIJblEEEyN6thrust24THRUST_300001_SM_1000_NS8cuda_cub9__find_if7functorIS9_EEE10Policy1000ENSB_12zip_iteratorINS8_IJNSD_26transform_input_iterator_tIbNSC_6detail35transform_pair_of_input_iterators_tIbNSB_6detail15normal_iteratorINSB_10device_ptrIfEEEENSB_17constant_iteratorIfNSB_11use_defaultESS_EENS7_8equal_toIfEEEENS7_10__not_fn_tINS7_10__identityEEEEENSB_17counting_iteratorIlSS_SS_SS_EEEEEEEPS9_ySF_S9_S9_SY_EEvT0_T1_T2_T3_T4_T6_ --------------------------
	.section	.text._ZN3cub18CUB_300001_SM_10006detail6reduce28DeviceReduceSingleTileKernelINS2_10policy_hubIN4cuda3std3__45tupleIJblEEEyN6thrust24THRUST_300001_SM_1000_NS8cuda_cub9__find_if7functorIS9_EEE10Policy1000ENSB_12zip_iteratorINS8_IJNSD_26transform_input_iterator_tIbNSC_6detail35transform_pair_of_input_iterators_tIbNSB_6detail15normal_iteratorINSB_10device_ptrIfEEEENSB_17constant_iteratorIfNSB_11use_defaultESS_EENS7_8equal_toIfEEEENS7_10__not_fn_tINS7_10__identityEEEEENSB_17counting_iteratorIlSS_SS_SS_EEEEEEEPS9_ySF_S9_S9_SY_EEvT0_T1_T2_T3_T4_T6_,"ax",@progbits
	.align	128
        .global         _ZN3cub18CUB_300001_SM_10006detail6reduce28DeviceReduceSingleTileKernelINS2_10policy_hubIN4cuda3std3__45tupleIJblEEEyN6thrust24THRUST_300001_SM_1000_NS8cuda_cub9__find_if7functorIS9_EEE10Policy1000ENSB_12zip_iteratorINS8_IJNSD_26transform_input_iterator_tIbNSC_6detail35transform_pair_of_input_iterators_tIbNSB_6detail15normal_iteratorINSB_10device_ptrIfEEEENSB_17constant_iteratorIfNSB_11use_defaultESS_EENS7_8equal_toIfEEEENS7_10__not_fn_tINS7_10__identityEEEEENSB_17counting_iteratorIlSS_SS_SS_EEEEEEEPS9_ySF_S9_S9_SY_EEvT0_T1_T2_T3_T4_T6_
        .type           _ZN3cub18CUB_300001_SM_10006detail6reduce28DeviceReduceSingleTileKernelINS2_10policy_hubIN4cuda3std3__45tupleIJblEEEyN6thrust24THRUST_300001_SM_1000_NS8cuda_cub9__find_if7functorIS9_EEE10Policy1000ENSB_12zip_iteratorINS8_IJNSD_26transform_input_iterator_tIbNSC_6detail35transform_pair_of_input_iterators_tIbNSB_6detail15normal_iteratorINSB_10device_ptrIfEEEENSB_17constant_iteratorIfNSB_11use_defaultESS_EENS7_8equal_toIfEEEENS7_10__not_fn_tINS7_10__identityEEEEENSB_17counting_iteratorIlSS_SS_SS_EEEEEEEPS9_ySF_S9_S9_SY_EEvT0_T1_T2_T3_T4_T6_,@function
        .size           _ZN3cub18CUB_300001_SM_10006detail6reduce28DeviceReduceSingleTileKernelINS2_10policy_hubIN4cuda3std3__45tupleIJblEEEyN6thrust24THRUST_300001_SM_1000_NS8cuda_cub9__find_if7functorIS9_EEE10Policy1000ENSB_12zip_iteratorINS8_IJNSD_26transform_input_iterator_tIbNSC_6detail35transform_pair_of_input_iterators_tIbNSB_6detail15normal_iteratorINSB_10device_ptrIfEEEENSB_17constant_iteratorIfNSB_11use_defaultESS_EENS7_8equal_toIfEEEENS7_10__not_fn_tINS7_10__identityEEEEENSB_17counting_iteratorIlSS_SS_SS_EEEEEEEPS9_ySF_S9_S9_SY_EEvT0_T1_T2_T3_T4_T6_,(.L_x_718 - _ZN3cub18CUB_300001_SM_10006detail6reduce28DeviceReduceSingleTileKernelINS2_10policy_hubIN4cuda3std3__45tupleIJblEEEyN6thrust24THRUST_300001_SM_1000_NS8cuda_cub9__find_if7functorIS9_EEE10Policy1000ENSB_12zip_iteratorINS8_IJNSD_26transform_input_iterator_tIbNSC_6detail35transform_pair_of_input_iterators_tIbNSB_6detail15normal_iteratorINSB_10device_ptrIfEEEENSB_17constant_iteratorIfNSB_11use_defaultESS_EENS7_8equal_toIfEEEENS7_10__not_fn_tINS7_10__identityEEEEENSB_17counting_iteratorIlSS_SS_SS_EEEEEEEPS9_ySF_S9_S9_SY_EEvT0_T1_T2_T3_T4_T6_)
        .other          _ZN3cub18CUB_300001_SM_10006detail6reduce28DeviceReduceSingleTileKernelINS2_10policy_hubIN4cuda3std3__45tupleIJblEEEyN6thrust24THRUST_300001_SM_1000_NS8cuda_cub9__find_if7functorIS9_EEE10Policy1000ENSB_12zip_iteratorINS8_IJNSD_26transform_input_iterator_tIbNSC_6detail35transform_pair_of_input_iterators_tIbNSB_6detail15normal_iteratorINSB_10device_ptrIfEEEENSB_17constant_iteratorIfNSB_11use_defaultESS_EENS7_8equal_toIfEEEENS7_10__not_fn_tINS7_10__identityEEEEENSB_17counting_iteratorIlSS_SS_SS_EEEEEEEPS9_ySF_S9_S9_SY_EEvT0_T1_T2_T3_T4_T6_,@"STO_CUDA_ENTRY STV_DEFAULT"
_ZN3cub18CUB_300001_SM_10006detail6reduce28DeviceReduceSingleTileKernelINS2_10policy_hubIN4cuda3std3__45tupleIJblEEEyN6thrust24THRUST_300001_SM_1000_NS8cuda_cub9__find_if7functorIS9_EEE10Policy1000ENSB_12zip_iteratorINS8_IJNSD_26transform_input_iterator_tIbNSC_6detail35transform_pair_of_input_iterators_tIbNSB_6detail15normal_iteratorINSB_10device_ptrIfEEEENSB_17constant_iteratorIfNSB_11use_defaultESS_EENS7_8equal_toIfEEEENS7_10__not_fn_tINS7_10__identityEEEEENSB_17counting_iteratorIlSS_SS_SS_EEEEEEEPS9_ySF_S9_S9_SY_EEvT0_T1_T2_T3_T4_T6_:
.text._ZN3cub18CUB_300001_SM_10006detail6reduce28DeviceReduceSingleTileKernelINS2_10policy_hubIN4cuda3std3__45tupleIJblEEEyN6thrust24THRUST_300001_SM_1000_NS8cuda_cub9__find_if7functorIS9_EEE10Policy1000ENSB_12zip_iteratorINS8_IJNSD_26transform_input_iterator_tIbNSC_6detail35transform_pair_of_input_iterators_tIbNSB_6detail15normal_iteratorINSB_10device_ptrIfEEEENSB_17constant_iteratorIfNSB_11use_defaultESS_EENS7_8equal_toIfEEEENS7_10__not_fn_tINS7_10__identityEEEEENSB_17counting_iteratorIlSS_SS_SS_EEEEEEEPS9_ySF_S9_S9_SY_EEvT0_T1_T2_T3_T4_T6_:
[----:B------:R-:W-:Y:S01]  /*0000*/  LDC R1, c[0x0][0x37c] ;  /* 0x0000df00ff017b82 */ /* 0x000fe20000000800 */
[----:B------:R-:W0:Y:S07]  /*0010*/  LDCU.64 UR4, c[0x0][0x3b8] ;  /* 0x00007700ff0477ac */ /* 0x000e2e0008000a00 */
[----:B------:R-:W1:Y:S01]  /*0020*/  LDC.U8 R0, c[0x0][0x3c8] ;  /* 0x0000f200ff007b82 */ /* 0x000e620000000000 */
[----:B------:R-:W2:Y:S01]  /*0030*/  LDCU.64 UR8, c[0x0][0x358] ;  /* 0x00006b00ff0877ac */ /* 0x000ea20008000a00 */
[----:B0-----:R-:W-:-:S04]  /*0040*/  UISETP.NE.U32.AND UP0, UPT, UR4, URZ, UPT ;  /* 0x000000ff0400728c */ /* 0x001fc8000bf05070 */
[----:B------:R-:W-:-:S09]  /*0050*/  UISETP.NE.AND.EX UP0, UPT, UR5, URZ, UPT, UP0 ;  /* 0x000000ff0500728c */ /* 0x000fd2000bf05300 */
        /* <DEDUP_REMOVED lines=9> */
.L_x_135:
[----:B------:R-:W-:Y:S01]  /*00f0*/  UISETP.GT.U32.AND UP0, UPT, UR4, 0x3ff, UPT ;  /* 0x000003ff0400788c */ /* 0x000fe2000bf04070 */
[----:B------:R-:W-:Y:S03]  /*0100*/  BSSY.RECONVERGENT B0, `(.L_x_136) ;  /* 0x000055e000007945 */ /* 0x000fe60003800200 */
[----:B------:R-:W-:-:S09]  /*0110*/  UISETP.GT.U32.AND.EX UP0, UPT, UR5, URZ, UPT, UP0 ;  /* 0x000000ff0500728c */ /* 0x000fd2000bf04100 */
[----:B------:R-:W-:Y:S05]  /*0120*/  BRA.U UP0, `(.L_x_137) ;  /* 0x0000002d00e87547 */ /* 0x000fea000b800000 */
[----:B------:R-:W0:Y:S01]  /*0130*/  S2R R7, SR_TID.X ;  /* 0x0000000000077919 */ /* 0x000e220000002100 */
[----:B------:R-:W-:Y:S01]  /*0140*/  IMAD.MOV.U32 R5, RZ, RZ, RZ ;  /* 0x000000ffff057224 */ /* 0x000fe200078e00ff */
[----:B------:R-:W2:Y:S01]  /*0150*/  LDCU UR10, c[0x0][0x390] ;  /* 0x00007200ff0a77ac */ /* 0x000ea20008000800 */
[----:B------:R-:W3:Y:S01]  /*0160*/  LDCU.64 UR6, c[0x0][0x3a8] ;  /* 0x00007500ff0677ac */ /* 0x000ee20008000a00 */
[----:B0-----:R-:W-:-:S13]  /*0170*/  ISETP.GE.U32.AND P1, PT, R7, UR4, PT ;  /* 0x0000000407007c0c */ /* 0x001fda000bf26070 */
[----:B------:R-:W0:Y:S08]  /*0180*/  @!P1 LDC.64 R2, c[0x0][0x380] ;  /* 0x0000e000ff029b82 */ /* 0x000e300000000a00 */
[----:B------:R-:W4:Y:S08]  /*0190*/  @!P1 LDC R13, c[0x0][0x390] ;  /* 0x0000e400ff0d9b82 */ /* 0x000f300000000800 */
[----:B------:R-:W5:Y:S01]  /*01a0*/  @!P1 LDC.64 R8, c[0x0][0x3a8] ;  /* 0x0000ea00ff089b82 */ /* 0x000f620000000a00 */
[----:B0-----:R-:W-:-:S06]  /*01b0*/  @!P1 IMAD.WIDE.U32 R2, R7, 0x4, R2 ;  /* 0x0000000407029825 */ /* 0x001fcc00078e0002 */
[----:B------:R-:W4:Y:S01]  /*01c0*/  @!P1 LDG.E R2, desc[UR8][R2.64] ;  /* 0x0000000802029981 */ /* 0x000f22000c1e1900 */
[----:B------:R-:W-:Y:S01]  /*01d0*/  IMAD.MOV.U32 R11, RZ, RZ, R7 ;  /* 0x000000ffff0b7224 */ /* 0x000fe200078e0007 */
[----:B------:R-:W-:Y:S01]  /*01e0*/  PRMT R4, RZ, 0x7610, R4 ;  /* 0x00007610ff047816 */ /* 0x000fe20000000004 */
[----:B------:R-:W-:Y:S01]  /*01f0*/  @!P1 VIADD R11, R7, 0x100 ;  /* 0x00000100070b9836 */ /* 0x000fe20000000000 */
[----:B------:R-:W-:Y:S01]  /*0200*/  BSSY.RECONVERGENT B1, `(.L_x_138) ;  /* 0x000010e000017945 */ /* 0x000fe20003800200 */
[----:B------:R-:W-:-:S03]  /*0210*/  IMAD.MOV.U32 R6, RZ, RZ, RZ ;  /* 0x000000ffff067224 */ /* 0x000fc600078e00ff */
[----:B------:R-:W-:Y:S02]  /*0220*/  ISETP.GE.U32.AND P2, PT, R11, UR4, PT ;  /* 0x000000040b007c0c */ /* 0x000fe4000bf46070 */
[----:B-----5:R-:W-:-:S05]  /*0230*/  @!P1 IADD3 R5, P3, PT, R7, R8, RZ ;  /* 0x0000000807059210 */ /* 0x020fca0007f7e0ff */
[----:B------:R-:W-:Y:S01]  /*0240*/  @!P1 IMAD.X R6, RZ, RZ, R9, P3 ;  /* 0x000000ffff069224 */ /* 0x000fe200018e0609 */
[----:B----4-:R-:W-:-:S04]  /*0250*/  @!P1 FSETP.NEU.AND P0, PT, R2, R13, PT ;  /* 0x0000000d0200920b */ /* 0x010fc80003f0d000 */
[----:B------:R-:W-:-:S04]  /*0260*/  @!P1 SEL R2, RZ, 0x1, !P0 ;  /* 0x00000001ff029807 */ /* 0x000fc80004000000 */
[----:B------:R-:W-:Y:S01]  /*0270*/  @!P1 PRMT R4, R2, 0x7610, R4 ;  /* 0x0000761002049816 */ /* 0x000fe20000000004 */
[----:B--23--:R-:W-:Y:S06]  /*0280*/  @P2 BRA `(.L_x_139) ;  /* 0x0000001000142947 */ /* 0x00cfec0003800000 */
[----:B------:R-:W-:Y:S01]  /*0290*/  LOP3.LUT R10, RZ, R11, RZ, 0x33, !PT ;  /* 0x0000000bff0a7212 */ /* 0x000fe200078e33ff */
[----:B------:R-:W-:Y:S04]  /*02a0*/  BSSY.RECONVERGENT B2, `(.L_x_140) ;  /* 0x0000080000027945 */ /* 0x000fe80003800200 */
[----:B------:R-:W-:-:S05]  /*02b0*/  VIADD R10, R10, UR4 ;  /* 0x000000040a0a7c36 */ /* 0x000fca0008000000 */
[C---:B------:R-:W-:Y:S02]  /*02c0*/  ISETP.GE.U32.AND P0, PT, R10.reuse, 0x700, PT ;  /* 0x000007000a00780c */ /* 0x040fe40003f06070 */
[----:B------:R-:W-:-:S04]  /*02d0*/  LEA.HI R12, R10, 0x1, RZ, 0x18 ;  /* 0x000000010a0c7811 */ /* 0x000fc800078fc0ff */
[----:B------:R-:W-:-:S04]  /*02e0*/  LOP3.LUT R23, R12, 0x7, RZ, 0xc0, !PT ;  /* 0x000000070c177812 */ /* 0x000fc800078ec0ff */
[----:B------:R-:W-:-:S03]  /*02f0*/  ISETP.NE.AND P1, PT, R23, RZ, PT ;  /* 0x000000ff1700720c */ /* 0x000fc60003f25270 */
[----:B------:R-:W-:Y:S10]  /*0300*/  @!P0 BRA `(.L_x_141) ;  /* 0x0000000400e48947 */ /* 0x000ff40003800000 */
[----:B------:R-:W0:Y:S01]  /*0310*/  LDC.64 R2, c[0x0][0x380] ;  /* 0x0000e000ff027b82 */ /* 0x000e220000000a00 */
[----:B------:R-:W-:-:S05]  /*0320*/  LOP3.LUT R13, R12, 0x1fffff8, RZ, 0xc0, !PT ;  /* 0x01fffff80c0d7812 */ /* 0x000fca00078ec0ff */
[----:B------:R-:W-:-:S07]  /*0330*/  IMAD.MOV R13, RZ, RZ, -R13 ;  /* 0x000000ffff0d7224 */ /* 0x000fce00078e0a0d */
.L_x_142:
[----:B0-----:R-:W-:-:S05]  /*0340*/  IMAD.WIDE.U32 R8, R11, 0x4, R2 ;  /* 0x000000040b087825 */ /* 0x001fca00078e0002 */
        /* <DEDUP_REMOVED lines=10> */
[C---:B------:R-:W-:Y:S01]  /*03f0*/  IADD3 R4, P3, PT, R11.reuse, UR6, RZ ;  /* 0x000000060b047c10 */ /* 0x040fe2000ff7e0ff */
[----:B------:R-:W-:Y:S01]  /*0400*/  VIADD R11, R11, 0x800 ;  /* 0x000008000b0b7836 */ /* 0x000fe20000000000 */
[----:B------:R-:W-:-:S02]  /*0410*/  LOP3.LUT P5, RZ, R21, 0xff, RZ, 0xc0, !PT ;  /* 0x000000ff15ff7812 */ /* 0x000fc400078ac0ff */
[C---:B--2---:R-:W-:Y:S02]  /*0420*/  FSETP.NEU.AND P0, PT, R17.reuse, UR10, PT ;  /* 0x0000000a11007c0b */ /* 0x044fe4000bf0d000 */
[----:B------:R-:W-:Y:S01]  /*0430*/  FSETP.NEU.AND P2, PT, R17, UR10, P5 ;  /* 0x0000000a11007c0b */ /* 0x000fe2000af4d000 */
[----:B------:R-:W-:-:S08]  /*0440*/  IMAD.X R17, RZ, RZ, UR7, P3 ;  /* 0x00000007ff117e24 */ /* 0x000fd000098e06ff */
[----:B------:R-:W-:Y:S02]  /*0450*/  @!P5 SEL R21, RZ, 0x1, !P0 ;  /* 0x00000001ff15d807 */ /* 0x000fe40004000000 */
[----:B---3--:R-:W-:Y:S02]  /*0460*/  FSETP.NEU.AND P6, PT, R22, UR10, PT ;  /* 0x0000000a16007c0b */ /* 0x008fe4000bfcd000 */
[----:B------:R-:W-:Y:S02]  /*0470*/  SEL R21, R21, 0x1, !P2 ;  /* 0x0000000115157807 */ /* 0x000fe40005000000 */
[----:B------:R-:W-:Y:S02]  /*0480*/  ISETP.LT.U32.AND P0, PT, R4, R5, PT ;  /* 0x000000050400720c */ /* 0x000fe40003f01070 */
[----:B------:R-:W-:Y:S02]  /*0490*/  LOP3.LUT P3, RZ, R21, 0xff, RZ, 0xc0, !PT ;  /* 0x000000ff15ff7812 */ /* 0x000fe4000786c0ff */
[----:B------:R-:W-:-:S02]  /*04a0*/  ISETP.LT.AND.EX P0, PT, R17, R6, PT, P0 ;  /* 0x000000061100720c */ /* 0x000fc40003f01300 */
[----:B------:R-:W-:Y:S02]  /*04b0*/  FSETP.NEU.AND P4, PT, R22, UR10, P3 ;  /* 0x0000000a16007c0b */ /* 0x000fe40009f8d000 */
[CC--:B0-----:R-:W-:Y:S02]  /*04c0*/  SEL R8, R4.reuse, R5.reuse, P0 ;  /* 0x0000000504087207 */ /* 0x0c1fe40000000000 */
[CC--:B------:R-:W-:Y:S02]  /*04d0*/  SEL R9, R17.reuse, R6.reuse, P0 ;  /* 0x0000000611097207 */ /* 0x0c0fe40000000000 */
[----:B------:R-:W-:Y:S02]  /*04e0*/  @!P2 SEL R8, R4, R5, !P5 ;  /* 0x000000050408a207 */ /* 0x000fe40006800000 */
[----:B------:R-:W-:Y:S02]  /*04f0*/  @!P2 SEL R9, R17, R6, !P5 ;  /* 0x000000061109a207 */ /* 0x000fe40006800000 */
[----:B------:R-:W-:-:S02]  /*0500*/  @!P3 SEL R21, RZ, 0x1, !P6 ;  /* 0x00000001ff15b807 */ /* 0x000fc40007000000 */
[----:B------:R-:W-:Y:S02]  /*0510*/  IADD3 R5, P0, PT, R4, 0x100, RZ ;  /* 0x0000010004057810 */ /* 0x000fe40007f1e0ff */
[----:B------:R-:W-:Y:S02]  /*0520*/  SEL R21, R21, 0x1, !P4 ;  /* 0x0000000115157807 */ /* 0x000fe40006000000 */
[C---:B----4-:R-:W-:Y:S01]  /*0530*/  FSETP.NEU.AND P6, PT, R20.reuse, UR10, PT ;  /* 0x0000000a14007c0b */ /* 0x050fe2000bfcd000 */
[----:B------:R-:W-:Y:S01]  /*0540*/  IMAD.X R6, RZ, RZ, R17, P0 ;  /* 0x000000ffff067224 */ /* 0x000fe200000e0611 */
[----:B------:R-:W-:Y:S02]  /*0550*/  LOP3.LUT P2, RZ, R21, 0xff, RZ, 0xc0, !PT ;  /* 0x000000ff15ff7812 */ /* 0x000fe4000784c0ff */
[----:B------:R-:W-:Y:S02]  /*0560*/  ISETP.LT.U32.AND P0, PT, R5, R8, PT ;  /* 0x000000080500720c */ /* 0x000fe40003f01070 */
[----:B------:R-:W-:-:S02]  /*0570*/  FSETP.NEU.AND P5, PT, R20, UR10, P2 ;  /* 0x0000000a14007c0b */ /* 0x000fc400097ad000 */
[----:B------:R-:W-:-:S04]  /*0580*/  ISETP.LT.AND.EX P0, PT, R6, R9, PT, P0 ;  /* 0x000000090600720c */ /* 0x000fc80003f01300 */
[CC--:B------:R-:W-:Y:S02]  /*0590*/  SEL R22, R5.reuse, R8.reuse, P0 ;  /* 0x0000000805167207 */ /* 0x0c0fe40000000000 */
[CC--:B------:R-:W-:Y:S02]  /*05a0*/  SEL R25, R6.reuse, R9.reuse, P0 ;  /* 0x0000000906197207 */ /* 0x0c0fe40000000000 */
[----:B------:R-:W-:Y:S02]  /*05b0*/  @!P2 SEL R21, RZ, 0x1, !P6 ;  /* 0x00000001ff15a807 */ /* 0x000fe40007000000 */
[----:B------:R-:W-:Y:S02]  /*05c0*/  @!P4 SEL R22, R5, R8, !P3 ;  /* 0x000000080516c207 */ /* 0x000fe40005800000 */
[----:B------:R-:W-:Y:S02]  /*05d0*/  SEL R21, R21, 0x1, !P5 ;  /* 0x0000000115157807 */ /* 0x000fe40006800000 */
[----:B------:R-:W-:-:S02]  /*05e0*/  @!P4 SEL R25, R6, R9, !P3 ;  /* 0x000000090619c207 */ /* 0x000fc40005800000 */
[----:B------:R-:W-:Y:S02]  /*05f0*/  LOP3.LUT P3, RZ, R21, 0xff, RZ, 0xc0, !PT ;  /* 0x000000ff15ff7812 */ /* 0x000fe4000786c0ff */
[----:B------:R-:W-:Y:S02]  /*0600*/  IADD3 R5, P0, PT, R4, 0x200, RZ ;  /* 0x0000020004057810 */ /* 0x000fe40007f1e0ff */
[C---:B-----5:R-:W-:Y:S02]  /*0610*/  FSETP.NEU.AND P6, PT, R19.reuse, UR10, PT ;  /* 0x0000000a13007c0b */ /* 0x060fe4000bfcd000 */
[----:B------:R-:W-:Y:S01]  /*0620*/  FSETP.NEU.AND P4, PT, R19, UR10, P3 ;  /* 0x0000000a13007c0b */ /* 0x000fe20009f8d000 */
[----:B------:R-:W-:Y:S01]  /*0630*/  IMAD.X R6, RZ, RZ, R17, P0 ;  /* 0x000000ffff067224 */ /* 0x000fe200000e0611 */
[----:B------:R-:W-:-:S04]  /*0640*/  ISETP.LT.U32.AND P0, PT, R5, R22, PT ;  /* 0x000000160500720c */ /* 0x000fc80003f01070 */
[CC--:B------:R-:W-:Y:S02]  /*0650*/  ISETP.LT.AND.EX P0, PT, R6.reuse, R25.reuse, PT, P0 ;  /* 0x000000190600720c */ /* 0x0c0fe40003f01300 */
[----:B------:R-:W-:Y:S02]  /*0660*/  @!P3 SEL R21, RZ, 0x1, !P6 ;  /* 0x00000001ff15b807 */ /* 0x000fe40007000000 */
[-C--:B------:R-:W-:Y:S02]  /*0670*/  SEL R8, R5, R22.reuse, P0 ;  /* 0x0000001605087207 */ /* 0x080fe40000000000 */
        /* <DEDUP_REMOVED lines=8> */
[----:B------:R-:W-:Y:S02]  /*0700*/  FSETP.NEU.AND P6, PT, R18, UR10, PT ;  /* 0x0000000a12007c0b */ /* 0x000fe4000bfcd000 */
[----:B------:R-:W-:-:S02]  /*0710*/  ISETP.LT.AND.EX P0, PT, R6, R9, PT, P0 ;  /* 0x000000090600720c */ /* 0x000fc40003f01300 */
[----:B------:R-:W-:Y:S02]  /*0720*/  FSETP.NEU.AND P5, PT, R18, UR10, P2 ;  /* 0x0000000a12007c0b */ /* 0x000fe400097ad000 */
        /* <DEDUP_REMOVED lines=10> */
[----:B------:R-:W-:Y:S02]  /*07d0*/  ISETP.LT.AND.EX P0, PT, R6, R19, PT, P0 ;  /* 0x000000130600720c */ /* 0x000fe40003f01300 */
[----:B------:R-:W-:-:S02]  /*07e0*/  FSETP.NEU.AND P4, PT, R16, UR10, P3 ;  /* 0x0000000a10007c0b */ /* 0x000fc40009f8d000 */
[CC--:B------:R-:W-:Y:S02]  /*07f0*/  SEL R8, R5.reuse, R20.reuse, P0 ;  /* 0x0000001405087207 */ /* 0x0c0fe40000000000 */
[----:B------:R-:W-:Y:S02]  /*0800*/  SEL R9, R6, R19, P0 ;  /* 0x0000001306097207 */ /* 0x000fe40000000000 */
[----:B------:R-:W-:Y:S02]  /*0810*/  FSETP.NEU.AND P0, PT, R16, UR10, PT ;  /* 0x0000000a10007c0b */ /* 0x000fe4000bf0d000 */
[----:B------:R-:W-:Y:S02]  /*0820*/  @!P5 SEL R8, R5, R20, !P2 ;  /* 0x000000140508d207 */ /* 0x000fe40005000000 */
[----:B------:R-:W-:Y:S02]  /*0830*/  @!P3 SEL R21, RZ, 0x1, !P0 ;  /* 0x00000001ff15b807 */ /* 0x000fe40004000000 */
        /* <DEDUP_REMOVED lines=8> */
[CC--:B------:R-:W-:Y:S02]  /*08c0*/  SEL R19, R6.reuse, R9.reuse, P0 ;  /* 0x0000000906137207 */ /* 0x0c0fe40000000000 */
[----:B------:R-:W-:Y:S02]  /*08d0*/  @!P4 SEL R16, R5, R8, !P3 ;  /* 0x000000080510c207 */ /* 0x000fe40005800000 */
[----:B------:R-:W-:Y:S02]  /*08e0*/  @!P4 SEL R19, R6, R9, !P3 ;  /* 0x000000090613c207 */ /* 0x000fe40005800000 */
[----:B------:R-:W-:Y:S02]  /*08f0*/  IADD3 R5, P0, PT, R4, 0x600, RZ ;  /* 0x0000060004057810 */ /* 0x000fe40007f1e0ff */
[----:B------:R-:W-:-:S02]  /*0900*/  FSETP.NEU.AND P3, PT, R14, UR10, PT ;  /* 0x0000000a0e007c0b */ /* 0x000fc4000bf6d000 */
[----:B------:R-:W-:Y:S01]  /*0910*/  FSETP.NEU.AND P4, PT, R14, UR10, P2 ;  /* 0x0000000a0e007c0b */ /* 0x000fe2000978d000 */
        /* <DEDUP_REMOVED lines=13> */
[C---:B------:R-:W-:Y:S02]  /*09f0*/  FSETP.NEU.AND P4, PT, R15.reuse, UR10, P3 ;  /* 0x0000000a0f007c0b */ /* 0x040fe40009f8d000 */
[CC--:B------:R-:W-:Y:S02]  /*0a00*/  ISETP.LT.U32.AND P0, PT, R8.reuse, R9.reuse, PT ;  /* 0x000000090800720c */ /* 0x0c0fe40003f01070 */
        /* <DEDUP_REMOVED lines=9> */
.L_x_141:
[----:B------:R-:W-:Y:S05]  /*0aa0*/  BSYNC.RECONVERGENT B2 ;  /* 0x0000000000027941 */ /* 0x000fea0003800200 */
.L_x_140:
[----:B------:R-:W-:Y:S05]  /*0ab0*/  @!P1 BRA `(.L_x_139) ;  /* 0x0000000800089947 */ /* 0x000fea0003800000 */
[----:B------:R-:W-:Y:S01]  /*0ac0*/  ISETP.GE.U32.AND P0, PT, R23, 0x4, PT ;  /* 0x000000041700780c */ /* 0x000fe20003f06070 */
[----:B------:R-:W-:Y:S01]  /*0ad0*/  BSSY.RECONVERGENT B2, `(.L_x_143) ;  /* 0x0000043000027945 */ /* 0x000fe20003800200 */
[----:B------:R-:W-:-:S11]  /*0ae0*/  LOP3.LUT P1, R12, R12, 0x3, RZ, 0xc0, !PT ;  /* 0x000000030c0c7812 */ /* 0x000fd6000782c0ff */
[----:B------:R-:W-:Y:S05]  /*0af0*/  @!P0 BRA `(.L_x_144) ;  /* 0x0000000400008947 */ /* 0x000fea0003800000 */
[----:B------:R-:W0:Y:S01]  /*0b00*/  LDC.64 R8, c[0x0][0x380] ;  /* 0x0000e000ff087b82 */ /* 0x000e220000000a00 */
[----:B------:R-:W2:Y:S01]  /*0b10*/  LDCU UR11, c[0x0][0x390] ;  /* 0x00007200ff0b77ac */ /* 0x000ea20008000800 */
[----:B------:R-:W3:Y:S01]  /*0b20*/  LDCU.64 UR12, c[0x0][0x3a8] ;  /* 0x00007500ff0c77ac */ /* 0x000ee20008000a00 */
[----:B0-----:R-:W-:-:S05]  /*0b30*/  IMAD.WIDE.U32 R8, R11, 0x4, R8 ;  /* 0x000000040b087825 */ /* 0x001fca00078e0008 */
[----:B------:R-:W2:Y:S04]  /*0b40*/  LDG.E R3, desc[UR8][R8.64] ;  /* 0x0000000808037981 */ /* 0x000ea8000c1e1900 */
[----:B------:R-:W4:Y:S04]  /*0b50*/  LDG.E R13, desc[UR8][R8.64+0x400] ;  /* 0x00040008080d7981 */ /* 0x000f28000c1e1900 */
[----:B------:R-:W5:Y:S04]  /*0b60*/  LDG.E R14, desc[UR8][R8.64+0x800] ;  /* 0x00080008080e7981 */ /* 0x000f68000c1e1900 */
[----:B------:R0:W5:Y:S01]  /*0b70*/  LDG.E R2, desc[UR8][R8.64+0xc00] ;  /* 0x000c000808027981 */ /* 0x000162000c1e1900 */
[----:B------:R-:W-:-:S02]  /*0b80*/  LOP3.LUT P3, RZ, R4, 0xff, RZ, 0xc0, !PT ;  /* 0x000000ff04ff7812 */ /* 0x000fc4000786c0ff */
[----:B---3--:R-:W-:-:S05]  /*0b90*/  IADD3 R18, P2, PT, R11, UR12, RZ ;  /* 0x0000000c0b127c10 */ /* 0x008fca000ff5e0ff */
[----:B------:R-:W-:Y:S01]  /*0ba0*/  IMAD.X R15, RZ, RZ, UR13, P2 ;  /* 0x0000000dff0f7e24 */ /* 0x000fe200090e06ff */
        /* <DEDUP_REMOVED lines=8> */
[CC--:B------:R-:W-:Y:S02]  /*0c30*/  SEL R16, R18.reuse, R5.reuse, P0 ;  /* 0x0000000512107207 */ /* 0x0c0fe40000000000 */
[----:B0-----:R-:W-:Y:S02]  /*0c40*/  SEL R9, R15, R6, P0 ;  /* 0x000000060f097207 */ /* 0x001fe40000000000 */
[----:B----4-:R-:W-:Y:S02]  /*0c50*/  FSETP.NEU.AND P0, PT, R13, UR11, PT ;  /* 0x0000000b0d007c0b */ /* 0x010fe4000bf0d000 */
[----:B------:R-:W-:-:S02]  /*0c60*/  @!P4 SEL R16, R18, R5, !P3 ;  /* 0x000000051210c207 */ /* 0x000fc40005800000 */
[----:B------:R-:W-:Y:S02]  /*0c70*/  @!P4 SEL R9, R15, R6, !P3 ;  /* 0x000000060f09c207 */ /* 0x000fe40005800000 */
[----:B------:R-:W-:Y:S02]  /*0c80*/  FSETP.NEU.AND P4, PT, R13, UR11, P2 ;  /* 0x0000000b0d007c0b */ /* 0x000fe4000978d000 */
[----:B------:R-:W-:Y:S02]  /*0c90*/  @!P2 SEL R4, RZ, 0x1, !P0 ;  /* 0x00000001ff04a807 */ /* 0x000fe40004000000 */
[----:B------:R-:W-:Y:S01]  /*0ca0*/  IADD3 R5, P5, PT, R3, UR12, RZ ;  /* 0x0000000c03057c10 */ /* 0x000fe2000ffbe0ff */
[----:B------:R-:W-:Y:S01]  /*0cb0*/  VIADD R3, R11, 0x200 ;  /* 0x000002000b037836 */ /* 0x000fe20000000000 */
[----:B------:R-:W-:Y:S02]  /*0cc0*/  SEL R4, R4, 0x1, !P4 ;  /* 0x0000000104047807 */ /* 0x000fe40006000000 */
[----:B------:R-:W-:Y:S01]  /*0cd0*/  ISETP.LT.U32.AND P0, PT, R5, R16, PT ;  /* 0x000000100500720c */ /* 0x000fe20003f01070 */
[----:B------:R-:W-:Y:S01]  /*0ce0*/  IMAD.X R6, RZ, RZ, UR13, P5 ;  /* 0x0000000dff067e24 */ /* 0x000fe2000a8e06ff */
[----:B------:R-:W-:-:S04]  /*0cf0*/  LOP3.LUT P3, RZ, R4, 0xff, RZ, 0xc0, !PT ;  /* 0x000000ff04ff7812 */ /* 0x000fc8000786c0ff */
[----:B------:R-:W-:-:S04]  /*0d00*/  ISETP.LT.AND.EX P0, PT, R6, R9, PT, P0 ;  /* 0x000000090600720c */ /* 0x000fc80003f01300 */
[CC--:B------:R-:W-:Y:S02]  /*0d10*/  SEL R8, R5.reuse, R16.reuse, P0 ;  /* 0x0000001005087207 */ /* 0x0c0fe40000000000 */
[CC--:B------:R-:W-:Y:S02]  /*0d20*/  SEL R13, R6.reuse, R9.reuse, P0 ;  /* 0x00000009060d7207 */ /* 0x0c0fe40000000000 */
[----:B------:R-:W-:Y:S02]  /*0d30*/  @!P4 SEL R8, R5, R16, !P2 ;  /* 0x000000100508c207 */ /* 0x000fe40005000000 */
[----:B------:R-:W-:Y:S02]  /*0d40*/  @!P4 SEL R13, R6, R9, !P2 ;  /* 0x00000009060dc207 */ /* 0x000fe40005000000 */
[----:B------:R-:W-:Y:S01]  /*0d50*/  IADD3 R5, P0, PT, R3, UR12, RZ ;  /* 0x0000000c03057c10 */ /* 0x000fe2000ff1e0ff */
[C---:B------:R-:W-:Y:S01]  /*0d60*/  VIADD R3, R11.reuse, 0x300 ;  /* 0x000003000b037836 */ /* 0x040fe20000000000 */
[C---:B-----5:R-:W-:Y:S01]  /*0d70*/  FSETP.NEU.AND P2, PT, R14.reuse, UR11, PT ;  /* 0x0000000b0e007c0b */ /* 0x060fe2000bf4d000 */
[----:B------:R-:W-:Y:S01]  /*0d80*/  VIADD R11, R11, 0x400 ;  /* 0x000004000b0b7836 */ /* 0x000fe20000000000 */
[----:B------:R-:W-:Y:S01]  /*0d90*/  FSETP.NEU.AND P4, PT, R14, UR11, P3 ;  /* 0x0000000b0e007c0b */ /* 0x000fe20009f8d000 */
[----:B------:R-:W-:Y:S01]  /*0da0*/  IMAD.X R6, RZ, RZ, UR13, P0 ;  /* 0x0000000dff067e24 */ /* 0x000fe200080e06ff */
[----:B------:R-:W-:-:S02]  /*0db0*/  @!P3 SEL R4, RZ, 0x1, !P2 ;  /* 0x00000001ff04b807 */ /* 0x000fc40005000000 */
[-C--:B------:R-:W-:Y:S02]  /*0dc0*/  ISETP.LT.U32.AND P0, PT, R5, R8.reuse, PT ;  /* 0x000000080500720c */ /* 0x080fe40003f01070 */
[----:B------:R-:W-:Y:S02]  /*0dd0*/  SEL R4, R4, 0x1, !P4 ;  /* 0x0000000104047807 */ /* 0x000fe40006000000 */
[----:B------:R-:W-:Y:S02]  /*0de0*/  ISETP.LT.AND.EX P0, PT, R6, R13, PT, P0 ;  /* 0x0000000d0600720c */ /* 0x000fe40003f01300 */
[----:B------:R-:W-:Y:S02]  /*0df0*/  LOP3.LUT P2, RZ, R4, 0xff, RZ, 0xc0, !PT ;  /* 0x000000ff04ff7812 */ /* 0x000fe4000784c0ff */
[----:B------:R-:W-:Y:S02]  /*0e00*/  IADD3 R3, P5, PT, R3, UR12, RZ ;  /* 0x0000000c03037c10 */ /* 0x000fe4000ffbe0ff */
[----:B------:R-:W-:-:S02]  /*0e10*/  SEL R14, R5, R8, P0 ;  /* 0x00000008050e7207 */ /* 0x000fc40000000000 */
[CC--:B------:R-:W-:Y:S02]  /*0e20*/  SEL R9, R6.reuse, R13.reuse, P0 ;  /* 0x0000000d06097207 */ /* 0x0c0fe40000000000 */
[----:B------:R-:W-:Y:S01]  /*0e30*/  @!P4 SEL R14, R5, R8, !P3 ;  /* 0x00000008050ec207 */ /* 0x000fe20005800000 */
[----:B------:R-:W-:Y:S01]  /*0e40*/  IMAD.X R8, RZ, RZ, UR13, P5 ;  /* 0x0000000dff087e24 */ /* 0x000fe2000a8e06ff */
[----:B------:R-:W-:Y:S02]  /*0e50*/  @!P4 SEL R9, R6, R13, !P3 ;  /* 0x0000000d0609c207 */ /* 0x000fe40005800000 */
[C---:B------:R-:W-:Y:S02]  /*0e60*/  FSETP.NEU.AND P4, PT, R2.reuse, UR11, P2 ;  /* 0x0000000b02007c0b */ /* 0x040fe4000978d000 */
[----:B------:R-:W-:Y:S02]  /*0e70*/  ISETP.LT.U32.AND P0, PT, R3, R14, PT ;  /* 0x0000000e0300720c */ /* 0x000fe40003f01070 */
[----:B------:R-:W-:-:S02]  /*0e80*/  FSETP.NEU.AND P3, PT, R2, UR11, PT ;  /* 0x0000000b02007c0b */ /* 0x000fc4000bf6d000 */
[CC--:B------:R-:W-:Y:S02]  /*0e90*/  ISETP.LT.AND.EX P0, PT, R8.reuse, R9.reuse, PT, P0 ;  /* 0x000000090800720c */ /* 0x0c0fe40003f01300 */
[----:B------:R-:W-:Y:S02]  /*0ea0*/  @!P2 SEL R4, RZ, 0x1, !P3 ;  /* 0x00000001ff04a807 */ /* 0x000fe40005800000 */
[CC--:B------:R-:W-:Y:S02]  /*0eb0*/  SEL R5, R3.reuse, R14.reuse, P0 ;  /* 0x0000000e03057207 */ /* 0x0c0fe40000000000 */
[----:B------:R-:W-:Y:S02]  /*0ec0*/  SEL R6, R8, R9, P0 ;  /* 0x0000000908067207 */ /* 0x000fe40000000000 */
[----:B------:R-:W-:Y:S02]  /*0ed0*/  SEL R4, R4, 0x1, !P4 ;  /* 0x0000000104047807 */ /* 0x000fe40006000000 */
[----:B------:R-:W-:-:S02]  /*0ee0*/  @!P4 SEL R5, R3, R14, !P2 ;  /* 0x0000000e0305c207 */ /* 0x000fc40005000000 */
[----:B------:R-:W-:-:S07]  /*0ef0*/  @!P4 SEL R6, R8, R9, !P2 ;  /* 0x000000090806c207 */ /* 0x000fce0005000000 */
.L_x_144:
[----:B------:R-:W-:Y:S05]  /*0f00*/  BSYNC.RECONVERGENT B2 ;  /* 0x0000000000027941 */ /* 0x000fea0003800200 */
.L_x_143:
[----:B------:R-:W-:Y:S05]  /*0f10*/  @!P1 BRA `(.L_x_139) ;  /* 0x0000000000f09947 */ /* 0x000fea0003800000 */
[----:B------:R-:W-:Y:S01]  /*0f20*/  ISETP.NE.AND P0, PT, R12, 0x1, PT ;  /* 0x000000010c00780c */ /* 0x000fe20003f05270 */
[----:B------:R-:W-:Y:S01]  /*0f30*/  BSSY.RECONVERGENT B2, `(.L_x_145) ;  /* 0x0000025000027945 */ /* 0x000fe20003800200 */
[----:B------:R-:W-:-:S11]  /*0f40*/  LOP3.LUT P1, RZ, R10, 0x100, RZ, 0xc0, !PT ;  /* 0x000001000aff7812 */ /* 0x000fd6000782c0ff */
[----:B------:R-:W-:Y:S05]  /*0f50*/  @!P0 BRA `(.L_x_146) ;  /* 0x0000000000888947 */ /* 0x000fea0003800000 */
[----:B------:R-:W0:Y:S01]  /*0f60*/  LDC.64 R2, c[0x0][0x380] ;  /* 0x0000e000ff027b82 */ /* 0x000e220000000a00 */
[----:B------:R-:W2:Y:S01]  /*0f70*/  LDCU.64 UR12, c[0x0][0x3a8] ;  /* 0x00007500ff0c77ac */ /* 0x000ea20008000a00 */
[----:B------:R-:W3:Y:S01]  /*0f80*/  LDCU UR11, c[0x0][0x390] ;  /* 0x00007200ff0b77ac */ /* 0x000ee20008000800 */
[----:B0-----:R-:W-:-:S05]  /*0f90*/  IMAD.WIDE.U32 R2, R11, 0x4, R2 ;  /* 0x000000040b027825 */ /* 0x001fca00078e0002 */
[----:B------:R-:W3:Y:S04]  /*0fa0*/  LDG.E R9, desc[UR8][R2.64] ;  /* 0x0000000802097981 */ /* 0x000ee8000c1e1900 */
[----:B------:R0:W4:Y:S01]  /*0fb0*/  LDG.E R12, desc[UR8][R2.64+0x400] ;  /* 0x00040008020c7981 */ /* 0x000122000c1e1900 */
[----:B------:R-:W-:Y:S01]  /*0fc0*/  LOP3.LUT P2, RZ, R4, 0xff, RZ, 0xc0, !PT ;  /* 0x000000ff04ff7812 */ /* 0x000fe2000784c0ff */
[C---:B------:R-:W-:Y:S01]  /*0fd0*/  VIADD R10, R11.reuse, 0x100 ;  /* 0x000001000b0a7836 */ /* 0x040fe20000000000 */
[C---:B--2---:R-:W-:Y:S01]  /*0fe0*/  IADD3 R8, P4, PT, R11.reuse, UR12, RZ ;  /* 0x0000000c0b087c10 */ /* 0x044fe2000ff9e0ff */
[----:B------:R-:W-:-:S03]  /*0ff0*/  VIADD R11, R11, 0x200 ;  /* 0x000002000b0b7836 */ /* 0x000fc60000000000 */
[----:B------:R-:W-:Y:S02]  /*1000*/  ISETP.LT.U32.AND P0, PT, R8, R5, PT ;  /* 0x000000050800720c */ /* 0x000fe40003f01070 */
[C---:B---3--:R-:W-:Y:S02]  /*1010*/  FSETP.NEU.AND P5, PT, R9.reuse, UR11, PT ;  /* 0x0000000b09007c0b */ /* 0x048fe4000bfad000 */
[----:B------:R-:W-:Y:S01]  /*1020*/  FSETP.NEU.AND P3, PT, R9, UR11, P2 ;  /* 0x0000000b09007c0b */ /* 0x000fe2000976d000 */
[----:B------:R-:W-:Y:S02]  /*1030*/  IMAD.X R9, RZ, RZ, UR13, P4 ;  /* 0x0000000dff097e24 */ /* 0x000fe4000a0e06ff */
[----:B------:R-:W-:Y:S02]  /*1040*/  @!P2 SEL R4, RZ, 0x1, !P5 ;  /* 0x00000001ff04a807 */ /* 0x000fe40006800000 */
[----:B------:R-:W-:Y:S02]  /*1050*/  IADD3 R13, P5, PT, R10, UR12, RZ ;  /* 0x0000000c0a0d7c10 */ /* 0x000fe4000ffbe0ff */
[----:B------:R-:W-:-:S02]  /*1060*/  SEL R4, R4, 0x1, !P3 ;  /* 0x0000000104047807 */ /* 0x000fc40005800000 */
[CC--:B------:R-:W-:Y:S02]  /*1070*/  ISETP.LT.AND.EX P0, PT, R9.reuse, R6.reuse, PT, P0 ;  /* 0x000000060900720c */ /* 0x0c0fe40003f01300 */
[----:B------:R-:W-:Y:S02]  /*1080*/  LOP3.LUT P4, RZ, R4, 0xff, RZ, 0xc0, !PT ;  /* 0x000000ff04ff7812 */ /* 0x000fe4000788c0ff */
[CC--:B0-----:R-:W-:Y:S02]  /*1090*/  SEL R2, R8.reuse, R5.reuse, P0 ;  /* 0x0000000508027207 */ /* 0x0c1fe40000000000 */
[CC--:B------:R-:W-:Y:S02]  /*10a0*/  SEL R3, R9.reuse, R6.reuse, P0 ;  /* 0x0000000609037207 */ /* 0x0c0fe40000000000 */
[----:B------:R-:W-:Y:S01]  /*10b0*/  @!P3 SEL R2, R8, R5, !P2 ;  /* 0x000000050802b207 */ /* 0x000fe20005000000 */
[----:B------:R-:W-:Y:S01]  /*10c0*/  IMAD.X R8, RZ, RZ, UR13, P5 ;  /* 0x0000000dff087e24 */ /* 0x000fe2000a8e06ff */
[----:B------:R-:W-:-:S02]  /*10d0*/  @!P3 SEL R3, R9, R6, !P2 ;  /* 0x000000060903b207 */ /* 0x000fc40005000000 */
[C---:B----4-:R-:W-:Y:S02]  /*10e0*/  FSETP.NEU.AND P3, PT, R12.reuse, UR11, P4 ;  /* 0x0000000b0c007c0b */ /* 0x050fe4000a76d000 */
        /* <DEDUP_REMOVED lines=8> */
[----:B------:R-:W-:-:S07]  /*1170*/  @!P3 SEL R6, R8, R3, !P4 ;  /* 0x000000030806b207 */ /* 0x000fce0006000000 */
.L_x_146:
[----:B------:R-:W-:Y:S05]  /*1180*/  BSYNC.RECONVERGENT B2 ;  /* 0x0000000000027941 */ /* 0x000fea0003800200 */
.L_x_145:
[----:B------:R-:W-:Y:S05]  /*1190*/  @P1 BRA `(.L_x_139) ;  /* 0x0000000000501947 */ /* 0x000fea0003800000 */
[----:B------:R-:W0:Y:S01]  /*11a0*/  LDC.64 R2, c[0x0][0x380] ;  /* 0x0000e000ff027b82 */ /* 0x000e220000000a00 */
[----:B------:R-:W2:Y:S01]  /*11b0*/  LDCU.64 UR12, c[0x0][0x3a8] ;  /* 0x00007500ff0c77ac */ /* 0x000ea20008000a00 */
[----:B------:R-:W3:Y:S01]  /*11c0*/  LDCU UR11, c[0x0][0x390] ;  /* 0x00007200ff0b77ac */ /* 0x000ee20008000800 */
[----:B0-----:R-:W-:-:S06]  /*11d0*/  IMAD.WIDE.U32 R2, R11, 0x4, R2 ;  /* 0x000000040b027825 */ /* 0x001fcc00078e0002 */
[----:B------:R-:W3:Y:S01]  /*11e0*/  LDG.E R2, desc[UR8][R2.64] ;  /* 0x0000000802027981 */ /* 0x000ee2000c1e1900 */
[----:B------:R-:W-:Y:S02]  /*11f0*/  LOP3.LUT P3, RZ, R4, 0xff, RZ, 0xc0, !PT ;  /* 0x000000ff04ff7812 */ /* 0x000fe4000786c0ff */
[----:B--2---:R-:W-:-:S05]  /*1200*/  IADD3 R10, P0, PT, R11, UR12, RZ ;  /* 0x0000000c0b0a7c10 */ /* 0x004fca000ff1e0ff */
[----:B------:R-:W-:Y:S01]  /*1210*/  IMAD.X R9, RZ, RZ, UR13, P0 ;  /* 0x0000000dff097e24 */ /* 0x000fe200080e06ff */
[----:B------:R-:W-:-:S04]  /*1220*/  ISETP.LT.U32.AND P0, PT, R10, R5, PT ;  /* 0x000000050a00720c */ /* 0x000fc80003f01070 */
[----:B------:R-:W-:-:S04]  /*1230*/  ISETP.LT.AND.EX P0, PT, R9, R6, PT, P0 ;  /* 0x000000060900720c */ /* 0x000fc80003f01300 */
[----:B------:R-:W-:Y:S02]  /*1240*/  SEL R8, R10, R5, P0 ;  /* 0x000000050a087207 */ /* 0x000fe40000000000 */
[C---:B---3--:R-:W-:Y:S02]  /*1250*/  FSETP.NEU.AND P2, PT, R2.reuse, UR11, P3 ;  /* 0x0000000b02007c0b */ /* 0x048fe40009f4d000 */
        /* <DEDUP_REMOVED lines=8> */
.L_x_139:
[----:B------:R-:W-:Y:S05]  /*12e0*/  BSYNC.RECONVERGENT B1 ;  /* 0x0000000000017941 */ /* 0x000fea0003800200 */
.L_x_138:
[----:B------:R-:W-:-:S04]  /*12f0*/  UISETP.GE.U32.AND UP0, UPT, UR4, 0x100, UPT ;  /* 0x000001000400788c */ /* 0x000fc8000bf06070 */
[----:B------:R-:W-:-:S09]  /*1300*/  UISETP.GE.U32.AND.EX UP0, UPT, UR5, URZ, UPT, UP0 ;  /* 0x000000ff0500728c */ /* 0x000fd2000bf06100 */
[----:B------:R-:W-:Y:S05]  /*1310*/  BRA.U !UP0, `(.L_x_147) ;  /* 0x0000000d08487547 */ /* 0x000fea000b800000 */
[----:B------:R-:W0:Y:S01]  /*1320*/  S2R R10, SR_LANEID ;  /* 0x00000000000a7919 */ /* 0x000e220000000000 */
[----:B------:R-:W-:Y:S01]  /*1330*/  LOP3.LUT R2, R4, 0xff, RZ, 0xc0, !PT ;  /* 0x000000ff04027812 */ /* 0x000fe200078ec0ff */
[----:B------:R-:W-:Y:S01]  /*1340*/  BSSY.RECONVERGENT B1, `(.L_x_148) ;  /* 0x0000016000017945 */ /* 0x000fe20003800200 */
[----:B------:R2:W3:Y:S04]  /*1350*/  SHFL.DOWN PT, R8, R5, 0x1, 0x1f ;  /* 0x08201f0005087f89 */ /* 0x0004e800000e0000 */
[----:B------:R2:W4:Y:S04]  /*1360*/  SHFL.DOWN PT, R9, R6, 0x1, 0x1f ;  /* 0x08201f0006097f89 */ /* 0x00052800000e0000 */
[----:B------:R2:W1:Y:S01]  /*1370*/  SHFL.DOWN PT, R3, R2, 0x1, 0x1f ;  /* 0x08201f0002037f89 */ /* 0x00046200000e0000 */
        /* <DEDUP_REMOVED lines=18> */
.L_x_149:
[----:B------:R-:W-:Y:S05]  /*14a0*/  BSYNC.RECONVERGENT B1 ;  /* 0x0000000000017941 */ /* 0x000fea0003800200 */
.L_x_148:
        /* <DEDUP_REMOVED lines=19> */
[C---:B------:R-:W-:Y:S02]  /*15e0*/  @!P0 SEL R6, R9.reuse, R6, P3 ;  /* 0x0000000609068207 */ /* 0x040fe40001800000 */
[----:B------:R-:W-:Y:S02]  /*15f0*/  @P0 PRMT R4, R2, 0x7610, R4 ;  /* 0x0000761002040816 */ /* 0x000fe40000000004 */
[----:B------:R-:W-:Y:S02]  /*1600*/  @P0 SEL R5, R8, R5, !P6 ;  /* 0x0000000508050207 */ /* 0x000fe40007000000 */
[----:B------:R-:W-:-:S07]  /*1610*/  @P0 SEL R6, R9, R6, !P6 ;  /* 0x0000000609060207 */ /* 0x000fce0007000000 */
.L_x_151:
[----:B------:R-:W-:Y:S05]  /*1620*/  BSYNC.RECONVERGENT B1 ;  /* 0x0000000000017941 */ /* 0x000fea0003800200 */
.L_x_150:
        /* <DEDUP_REMOVED lines=16> */
[C---:B------:R-:W-:Y:S02]  /*1730*/  @!P0 SEL R6, R9.reuse, R6, P2 ;  /* 0x0000000609068207 */ /* 0x040fe40001000000 */
[----:B------:R-:W-:Y:S02]  /*1740*/  @P0 PRMT R4, R2, 0x7610, R4 ;  /* 0x0000761002040816 */ /* 0x000fe40000000004 */
[----:B------:R-:W-:Y:S02]  /*1750*/  @P0 SEL R5, R8, R5, !P3 ;  /* 0x0000000508050207 */ /* 0x000fe40005800000 */
[----:B------:R-:W-:-:S07]  /*1760*/  @P0 SEL R6, R9, R6, !P3 ;  /* 0x0000000609060207 */ /* 0x000fce0005800000 */
.L_x_153:
[----:B------:R-:W-:Y:S05]  /*1770*/  BSYNC.RECONVERGENT B1 ;  /* 0x0000000000017941 */ /* 0x000fea0003800200 */
.L_x_152:
        /* <DEDUP_REMOVED lines=16> */
[C---:B------:R-:W-:Y:S02]  /*1880*/  @!P0 SEL R6, R9.reuse, R6, P2 ;  /* 0x0000000609068207 */ /* 0x040fe40001000000 */
[----:B------:R-:W-:Y:S02]  /*1890*/  @P0 PRMT R4, R2, 0x7610, R4 ;  /* 0x0000761002040816 */ /* 0x000fe40000000004 */
[----:B------:R-:W-:Y:S02]  /*18a0*/  @P0 SEL R5, R8, R5, !P3 ;  /* 0x0000000508050207 */ /* 0x000fe40005800000 */
[----:B------:R-:W-:-:S07]  /*18b0*/  @P0 SEL R6, R9, R6, !P3 ;  /* 0x0000000609060207 */ /* 0x000fce0005800000 */
.L_x_155:
[----:B------:R-:W-:Y:S05]  /*18c0*/  BSYNC.RECONVERGENT B1 ;  /* 0x0000000000017941 */ /* 0x000fea0003800200 */
.L_x_154:
        /* <DEDUP_REMOVED lines=20> */
.L_x_157:
[----:B------:R-:W-:Y:S05]  /*1a10*/  BSYNC.RECONVERGENT B1 ;  /* 0x0000000000017941 */ /* 0x000fea0003800200 */
.L_x_156:
[----:B------:R-:W-:Y:S04]  /*1a20*/  BSSY.RECONVERGENT B1, `(.L_x_158) ;  /* 0x000000c000017945 */ /* 0x000fe80003800200 */
[----:B------:R-:W-:Y:S05]  /*1a30*/  @P1 BRA `(.L_x_159) ;  /* 0x0000000000281947 */ /* 0x000fea0003800000 */
[----:B----4-:R-:W4:Y:S01]  /*1a40*/  S2R R8, SR_CgaCtaId ;  /* 0x0000000000087919 */ /* 0x010f220000008800 */
[----:B0-----:R-:W-:Y:S02]  /*1a50*/  MOV R3, 0x400 ;  /* 0x0000040000037802 */ /* 0x001fe40000000f00 */
[----:B------:R-:W-:-:S04]  /*1a60*/  SHF.R.U32.HI R2, RZ, 0x1, R7 ;  /* 0x00000001ff027819 */ /* 0x000fc80000011607 */
[----:B------:R-:W-:Y:S02]  /*1a70*/  LOP3.LUT R2, R2, 0x1f0, RZ, 0xc0, !PT ;  /* 0x000001f002027812 */ /* 0x000fe400078ec0ff */
[----:B----4-:R-:W-:-:S05]  /*1a80*/  LEA R3, R8, R3, 0x18 ;  /* 0x0000000308037211 */ /* 0x010fca00078ec0ff */
[----:B--2---:R-:W-:Y:S02]  /*1a90*/  IMAD.IADD R9, R2, 0x1, R3 ;  /* 0x0000000102097824 */ /* 0x004fe400078e0203 */
[----:B------:R-:W-:Y:S02]  /*1aa0*/  IMAD.MOV.U32 R2, RZ, RZ, R5 ;  /* 0x000000ffff027224 */ /* 0x000fe400078e0005 */
[----:B------:R-:W-:Y:S01]  /*1ab0*/  IMAD.MOV.U32 R3, RZ, RZ, R6 ;  /* 0x000000ffff037224 */ /* 0x000fe200078e0006 */
[----:B------:R0:W-:Y:S04]  /*1ac0*/  STS.U8 [R9+0x8], R4 ;  /* 0x0000080409007388 */ /* 0x0001e80000000000 */
[----:B------:R0:W-:Y:S02]  /*1ad0*/  STS.64 [R9+0x10], R2 ;  /* 0x0000100209007388 */ /* 0x0001e40000000a00 */
.L_x_159:
[----:B------:R-:W-:Y:S05]  /*1ae0*/  BSYNC.RECONVERGENT B1 ;  /* 0x0000000000017941 */ /* 0x000fea0003800200 */
.L_x_158:
        /* <DEDUP_REMOVED lines=8> */
[----:B0-2-4-:R-:W0:Y:S04]  /*1b70*/  LDS.64 R8, [UR6+0x20] ;  /* 0x00002006ff087984 */ /* 0x015e280008000a00 */
[----:B------:R-:W2:Y:S04]  /*1b80*/  LDS.U8 R16, [UR6+0x28] ;  /* 0x00002806ff107984 */ /* 0x000ea80008000000 */
[----:B------:R-:W4:Y:S04]  /*1b90*/  LDS.64 R12, [UR6+0x30] ;  /* 0x00003006ff0c7984 */ /* 0x000f280008000a00 */
[----:B------:R-:W4:Y:S04]  /*1ba0*/  LDS.U8 R17, [UR6+0x38] ;  /* 0x00003806ff117984 */ /* 0x000f280008000000 */
[----:B------:R-:W4:Y:S04]  /*1bb0*/  LDS.64 R10, [UR6+0x40] ;  /* 0x00004006ff0a7984 */ /* 0x000f280008000a00 */
[----:B------:R-:W4:Y:S04]  /*1bc0*/  LDS.U8 R14, [UR6+0x48] ;  /* 0x00004806ff0e7984 */ /* 0x000f280008000000 */
[----:B------:R-:W4:Y:S04]  /*1bd0*/  LDS.64 R2, [UR6+0x50] ;  /* 0x00005006ff027984 */ /* 0x000f280008000a00 */
[----:B------:R-:W4:Y:S01]  /*1be0*/  LDS.U8 R18, [UR6+0x58] ;  /* 0x00005806ff127984 */ /* 0x000f220008000000 */
[----:B-----5:R-:W-:-:S02]  /*1bf0*/  ISETP.NE.AND P2, PT, R7, RZ, PT ;  /* 0x000000ff0700720c */ /* 0x020fc40003f45270 */
[----:B0-----:R-:W-:Y:S02]  /*1c00*/  ISETP.LT.U32.AND P0, PT, R8, R5, PT ;  /* 0x000000050800720c */ /* 0x001fe40003f01070 */
[----:B------:R-:W-:Y:S02]  /*1c10*/  @P4 SEL R7, R4, 0x1, !P2 ;  /* 0x0000000104074807 */ /* 0x000fe40005000000 */
[----:B------:R-:W-:Y:S02]  /*1c20*/  ISETP.LT.AND.EX P0, PT, R9, R6, PT, P0 ;  /* 0x000000060900720c */ /* 0x000fe40003f01300 */
[----:B------:R-:W-:Y:S02]  /*1c30*/  LOP3.LUT P3, RZ, R7, 0xff, RZ, 0xc0, !PT ;  /* 0x000000ff07ff7812 */ /* 0x000fe4000786c0ff */
[----:B--2---:R-:W-:-:S03]  /*1c40*/  ISETP.NE.AND P5, PT, R16, RZ, PT ;  /* 0x000000ff1000720c */ /* 0x004fc60003fa5270 */
[C---:B-1-3--:R-:W-:Y:S02]  /*1c50*/  @P2 SEL R5, R8.reuse, R5, P0 ;  /* 0x0000000508052207 */ /* 0x04afe40000000000 */
[C---:B------:R-:W-:Y:S02]  /*1c60*/  @P2 SEL R6, R9.reuse, R6, P0 ;  /* 0x0000000609062207 */ /* 0x040fe40000000000 */
[----:B------:R-:W-:Y:S02]  /*1c70*/  SEL R5, R8, R5, !P4 ;  /* 0x0000000508057207 */ /* 0x000fe40006000000 */
[----:B------:R-:W-:Y:S02]  /*1c80*/  SEL R15, R9, R6, !P4 ;  /* 0x00000006090f7207 */ /* 0x000fe40006000000 */
[----:B----4-:R-:W-:Y:S01]  /*1c90*/  ISETP.LT.U32.AND P0, PT, R12, R5, PT ;  /* 0x000000050c00720c */ /* 0x010fe20003f01070 */
[----:B------:R-:W0:Y:S01]  /*1ca0*/  LDS.64 R8, [UR6+0x60] ;  /* 0x00006006ff087984 */ /* 0x000e220008000a00 */
[----:B------:R-:W-:-:S02]  /*1cb0*/  @P3 SEL R16, R7, 0x1, !P5 ;  /* 0x0000000107103807 */ /* 0x000fc40006800000 */
[----:B------:R-:W-:Y:S02]  /*1cc0*/  ISETP.LT.AND.EX P0, PT, R13, R15, PT, P0 ;  /* 0x0000000f0d00720c */ /* 0x000fe40003f01300 */
[----:B------:R-:W-:Y:S02]  /*1cd0*/  LOP3.LUT P2, RZ, R16, 0xff, RZ, 0xc0, !PT ;  /* 0x000000ff10ff7812 */ /* 0x000fe4000784c0ff */
[C---:B------:R-:W-:Y:S02]  /*1ce0*/  @P5 SEL R5, R12.reuse, R5, P0 ;  /* 0x000000050c055207 */ /* 0x040fe40000000000 */
        /* <DEDUP_REMOVED lines=15> */
[----:B------:R-:W3:Y:S01]  /*1de0*/  LDS.U8 R10, [UR6+0x78] ;  /* 0x00007806ff0a7984 */ /* 0x000ee20008000000 */
[----:B------:R-:W-:Y:S02]  /*1df0*/  ISETP.LT.U32.AND P0, PT, R2, R13, PT ;  /* 0x0000000d0200720c */ /* 0x000fe40003f01070 */
[----:B------:R-:W-:Y:S01]  /*1e00*/  @P5 SEL R14, R17, 0x1, !P3 ;  /* 0x00000001110e5807 */ /* 0x000fe20005800000 */
[----:B------:R-:W4:Y:S01]  /*1e10*/  LDS.64 R6, [UR6+0x80] ;  /* 0x00008006ff067984 */ /* 0x000f220008000a00 */
[----:B------:R-:W-:-:S02]  /*1e20*/  ISETP.LT.AND.EX P0, PT, R3, R15, PT, P0 ;  /* 0x0000000f0300720c */ /* 0x000fc40003f01300 */
[----:B------:R-:W-:Y:S02]  /*1e30*/  LOP3.LUT P4, RZ, R14, 0xff, RZ, 0xc0, !PT ;  /* 0x000000ff0eff7812 */ /* 0x000fe4000788c0ff */
[----:B------:R-:W-:Y:S02]  /*1e40*/  @P3 SEL R13, R2, R13, P0 ;  /* 0x0000000d020d3207 */ /* 0x000fe40000000000 */
[----:B------:R-:W-:Y:S02]  /*1e50*/  ISETP.NE.AND P2, PT, R18, RZ, PT ;  /* 0x000000ff1200720c */ /* 0x000fe40003f45270 */
[C---:B------:R-:W-:Y:S02]  /*1e60*/  @P3 SEL R15, R3.reuse, R15, P0 ;  /* 0x0000000f030f3207 */ /* 0x040fe40000000000 */
[----:B------:R-:W-:Y:S02]  /*1e70*/  SEL R11, R2, R13, !P5 ;  /* 0x0000000d020b7207 */ /* 0x000fe40006800000 */
[----:B------:R-:W-:-:S02]  /*1e80*/  SEL R13, R3, R15, !P5 ;  /* 0x0000000f030d7207 */ /* 0x000fc40006800000 */
[----:B0-----:R-:W-:Y:S02]  /*1e90*/  ISETP.LT.U32.AND P0, PT, R8, R11, PT ;  /* 0x0000000b0800720c */ /* 0x001fe40003f01070 */
        /* <DEDUP_REMOVED lines=11> */
[----:B---3--:R-:W-:Y:S02]  /*1f50*/  ISETP.NE.AND P4, PT, R10, RZ, PT ;  /* 0x000000ff0a00720c */ /* 0x008fe40003f85270 */
[----:B------:R-:W-:Y:S02]  /*1f60*/  @P3 SEL R3, R4, R3, P0 ;  /* 0x0000000304033207 */ /* 0x000fe40000000000 */
[----:B------:R-:W-:Y:S02]  /*1f70*/  LOP3.LUT P2, RZ, R12, 0xff, RZ, 0xc0, !PT ;  /* 0x000000ff0cff7812 */ /* 0x000fe4000784c0ff */
[C---:B------:R-:W-:Y:S02]  /*1f80*/  @P3 SEL R9, R5.reuse, R9, P0 ;  /* 0x0000000905093207 */ /* 0x040fe40000000000 */
[----:B------:R-:W-:Y:S02]  /*1f90*/  SEL R3, R4, R3, !P5 ;  /* 0x0000000304037207 */ /* 0x000fe40006800000 */
[----:B------:R-:W-:-:S02]  /*1fa0*/  SEL R9, R5, R9, !P5 ;  /* 0x0000000905097207 */ /* 0x000fc40006800000 */
[----:B----4-:R-:W-:-:S04]  /*1fb0*/  ISETP.LT.U32.AND P0, PT, R6, R3, PT ;  /* 0x000000030600720c */ /* 0x010fc80003f01070 */
        /* <DEDUP_REMOVED lines=8> */
.L_x_147:
[----:B------:R-:W0:Y:S01]  /*2040*/  S2R R13, SR_LANEID ;  /* 0x00000000000d7919 */ /* 0x000e220000000000 */
[----:B------:R-:W-:Y:S01]  /*2050*/  LOP3.LUT R2, R7, 0x3e0, RZ, 0xc0, !PT ;  /* 0x000003e007027812 */ /* 0x000fe200078ec0ff */
[----:B------:R-:W-:Y:S04]  /*2060*/  BSSY.RECONVERGENT B1, `(.L_x_161) ;  /* 0x0000022000017945 */ /* 0x000fe80003800200 */
[----:B------:R-:W-:Y:S01]  /*2070*/  VIADD R3, R2, 0x20 ;  /* 0x0000002002037836 */ /* 0x000fe20000000000 */
[----:B------:R-:W-:-:S04]  /*2080*/  LOP3.LUT R2, RZ, R2, RZ, 0x33, !PT ;  /* 0x00000002ff027212 */ /* 0x000fc800078e33ff */
[----:B------:R-:W-:Y:S01]  /*2090*/  ISETP.GT.U32.AND P0, PT, R3, UR4, PT ;  /* 0x0000000403007c0c */ /* 0x000fe2000bf04070 */
[----:B------:R-:W-:-:S05]  /*20a0*/  VIADD R2, R2, UR4 ;  /* 0x0000000402027c36 */ /* 0x000fca0008000000 */
[----:B------:R-:W-:-:S05]  /*20b0*/  SEL R2, R2, 0x1f, P0 ;  /* 0x0000001f02027807 */ /* 0x000fca0000000000 */
[----:B------:R2:W3:Y:S01]  /*20c0*/  SHFL.DOWN PT, R8, R5, 0x1, R2 ;  /* 0x0820000005087989 */ /* 0x0004e200000e0002 */
[C---:B0-----:R-:W-:Y:S01]  /*20d0*/  VIADD R3, R13.reuse, 0x2 ;  /* 0x000000020d037836 */ /* 0x041fe20000000000 */
[CC--:B------:R-:W-:Y:S01]  /*20e0*/  ISETP.GE.AND P0, PT, R13.reuse, R2.reuse, PT ;  /* 0x000000020d00720c */ /* 0x0c0fe20003f06270 */
[C---:B------:R-:W-:Y:S01]  /*20f0*/  VIADD R11, R13.reuse, 0x8 ;  /* 0x000000080d0b7836 */ /* 0x040fe20000000000 */
[C---:B------:R-:W-:Y:S01]  /*2100*/  ISETP.NE.AND P1, PT, R13.reuse, RZ, PT ;  /* 0x000000ff0d00720c */ /* 0x040fe20003f25270 */
[----:B------:R-:W-:Y:S01]  /*2110*/  VIADD R9, R13, 0x4 ;  /* 0x000000040d097836 */ /* 0x000fe20000000000 */
[-C--:B------:R-:W-:Y:S02]  /*2120*/  ISETP.GT.AND P5, PT, R3, R2.reuse, PT ;  /* 0x000000020300720c */ /* 0x080fe40003fa4270 */
[----:B------:R-:W-:Y:S02]  /*2130*/  LOP3.LUT R3, R4, 0xff, RZ, 0xc0, !PT ;  /* 0x000000ff04037812 */ /* 0x000fe400078ec0ff */
[----:B------:R-:W-:-:S02]  /*2140*/  ISETP.GT.AND P2, PT, R11, R2, PT ;  /* 0x000000020b00720c */ /* 0x000fc40003f44270 */
[----:B------:R2:W0:Y:S01]  /*2150*/  SHFL.DOWN PT, R11, R6, 0x1, R2 ;  /* 0x08200000060b7989 */ /* 0x00042200000e0002 */
        /* <DEDUP_REMOVED lines=8> */
[-C--:B------:R-:W-:Y:S02]  /*21e0*/  @!P0 ISETP.LT.U32.AND P4, PT, R8, R5.reuse, PT ;  /* 0x000000050800820c */ /* 0x080fe40003f81070 */
[----:B------:R-:W-:Y:S02]  /*21f0*/  @P0 ISETP.NE.AND P6, PT, R10, RZ, PT ;  /* 0x000000ff0a00020c */ /* 0x000fe40003fc5270 */
[----:B------:R-:W-:Y:S02]  /*2200*/  @!P0 PRMT R4, R12, 0x7610, R4 ;  /* 0x000076100c048816 */ /* 0x000fe40000000004 */
[----:B0-----:R-:W-:Y:S02]  /*2210*/  @!P0 ISETP.LT.AND.EX P4, PT, R11, R6, PT, P4 ;  /* 0x000000060b00820c */ /* 0x001fe40003f81340 */
[----:B------:R-:W-:Y:S02]  /*2220*/  @P0 SEL R3, R3, R4, !P6 ;  /* 0x0000000403030207 */ /* 0x000fe40007000000 */
[----:B--2---:R-:W-:-:S02]  /*2230*/  @!P0 SEL R5, R8, R5, P4 ;  /* 0x0000000508058207 */ /* 0x004fc40002000000 */
[----:B------:R-:W-:Y:S02]  /*2240*/  @!P0 SEL R6, R11, R6, P4 ;  /* 0x000000060b068207 */ /* 0x000fe40002000000 */
[----:B------:R-:W-:Y:S02]  /*2250*/  @P0 PRMT R4, R3, 0x7610, R4 ;  /* 0x0000761003040816 */ /* 0x000fe40000000004 */
[----:B------:R-:W-:Y:S02]  /*2260*/  @P0 SEL R5, R8, R5, !P6 ;  /* 0x0000000508050207 */ /* 0x000fe40007000000 */
[----:B------:R-:W-:-:S07]  /*2270*/  @P0 SEL R6, R11, R6, !P6 ;  /* 0x000000060b060207 */ /* 0x000fce0007000000 */
.L_x_162:
[----:B------:R-:W-:Y:S05]  /*2280*/  BSYNC.RECONVERGENT B1 ;  /* 0x0000000000017941 */ /* 0x000fea0003800200 */
.L_x_161:
        /* <DEDUP_REMOVED lines=14> */
[----:B------:R-:W-:Y:S02]  /*2370*/  @!P0 ISETP.LT.AND.EX P5, PT, R9, R6, PT, P5 ;  /* 0x000000060900820c */ /* 0x000fe40003fa1350 */
[----:B------:R-:W-:Y:S02]  /*2380*/  @P0 SEL R3, R3, R4, !P6 ;  /* 0x0000000403030207 */ /* 0x000fe40007000000 */
[----:B--23--:R-:W-:-:S02]  /*2390*/  @!P0 SEL R5, R8, R5, P5 ;  /* 0x0000000508058207 */ /* 0x00cfc40002800000 */
[----:B------:R-:W-:Y:S02]  /*23a0*/  @!P0 SEL R6, R9, R6, P5 ;  /* 0x0000000609068207 */ /* 0x000fe40002800000 */
[----:B------:R-:W-:Y:S02]  /*23b0*/  @P0 PRMT R4, R3, 0x7610, R4 ;  /* 0x0000761003040816 */ /* 0x000fe40000000004 */
[----:B------:R-:W-:Y:S02]  /*23c0*/  @P0 SEL R5, R8, R5, !P6 ;  /* 0x0000000508050207 */ /* 0x000fe40007000000 */
[----:B------:R-:W-:-:S07]  /*23d0*/  @P0 SEL R6, R9, R6, !P6 ;  /* 0x0000000609060207 */ /* 0x000fce0007000000 */
.L_x_164:
[----:B------:R-:W-:Y:S05]  /*23e0*/  BSYNC.RECONVERGENT B1 ;  /* 0x0000000000017941 */ /* 0x000fea0003800200 */
.L_x_163:
[----:B0-----:R-:W-:Y:S01]  /*23f0*/  LOP3.LUT R3, R4, 0xff, RZ, 0xc0, !PT ;  /* 0x000000ff04037812 */ /* 0x001fe200078ec0ff */
[----:B----4-:R0:W4:Y:S01]  /*2400*/  SHFL.DOWN PT, R8, R5, 0x4, R2 ;  /* 0x0880000005087989 */ /* 0x01012200000e0002 */
[----:B------:R-:W-:Y:S03]  /*2410*/  BSSY.RECONVERGENT B1, `(.L_x_165) ;  /* 0x0000012000017945 */ /* 0x000fe60003800200 */
        /* <DEDUP_REMOVED lines=17> */
.L_x_166:
[----:B------:R-:W-:Y:S05]  /*2530*/  BSYNC.RECONVERGENT B1 ;  /* 0x0000000000017941 */ /* 0x000fea0003800200 */
.L_x_165:
        /* <DEDUP_REMOVED lines=20> */
.L_x_168:
[----:B------:R-:W-:Y:S05]  /*2680*/  BSYNC.RECONVERGENT B1 ;  /* 0x0000000000017941 */ /* 0x000fea0003800200 */
.L_x_167:
        /* <DEDUP_REMOVED lines=8> */
[----:B--23--:R-:W-:-:S04]  /*2710*/  LOP3.LUT P2, R2, R4, 0xff, RZ, 0xc0, !PT ;  /* 0x000000ff04027812 */ /* 0x00cfc8000784c0ff */
[----:B------:R-:W-:-:S13]  /*2720*/  PLOP3.LUT P0, PT, P2, P0, PT, 0x2f, 0xf2 ;  /* 0x0000000000f2781c */ /* 0x000fda0001700577 */
[-C--:B----4-:R-:W-:Y:S02]  /*2730*/  @!P0 ISETP.LT.U32.AND P2, PT, R8, R5.reuse, PT ;  /* 0x000000050800820c */ /* 0x090fe40003f41070 */
        /* <DEDUP_REMOVED lines=9> */
.L_x_170:
[----:B------:R-:W-:Y:S05]  /*27d0*/  BSYNC.RECONVERGENT B1 ;  /* 0x0000000000017941 */ /* 0x000fea0003800200 */
.L_x_169:
[----:B------:R-:W-:Y:S04]  /*27e0*/  BSSY.RECONVERGENT B1, `(.L_x_171) ;  /* 0x000000c000017945 */ /* 0x000fe80003800200 */
[----:B------:R-:W-:Y:S05]  /*27f0*/  @P1 BRA `(.L_x_172) ;  /* 0x0000000000281947 */ /* 0x000fea0003800000 */
[----:B----4-:R-:W4:Y:S01]  /*2800*/  S2R R8, SR_CgaCtaId ;  /* 0x0000000000087919 */ /* 0x010f220000008800 */
[----:B0-----:R-:W-:Y:S02]  /*2810*/  MOV R3, 0x400 ;  /* 0x0000040000037802 */ /* 0x001fe40000000f00 */
[----:B--23--:R-:W-:-:S04]  /*2820*/  SHF.R.U32.HI R2, RZ, 0x1, R7 ;  /* 0x00000001ff027819 */ /* 0x00cfc80000011607 */
[----:B------:R-:W-:Y:S02]  /*2830*/  LOP3.LUT R2, R2, 0x1f0, RZ, 0xc0, !PT ;  /* 0x000001f002027812 */ /* 0x000fe400078ec0ff */
[----:B----4-:R-:W-:-:S05]  /*2840*/  LEA R3, R8, R3, 0x18 ;  /* 0x0000000308037211 */ /* 0x010fca00078ec0ff */
[----:B------:R-:W-:Y:S02]  /*2850*/  IMAD.IADD R9, R2, 0x1, R3 ;  /* 0x0000000102097824 */ /* 0x000fe400078e0203 */
[----:B------:R-:W-:Y:S02]  /*2860*/  IMAD.MOV.U32 R2, RZ, RZ, R5 ;  /* 0x000000ffff027224 */ /* 0x000fe400078e0005 */
[----:B------:R-:W-:Y:S01]  /*2870*/  IMAD.MOV.U32 R3, RZ, RZ, R6 ;  /* 0x000000ffff037224 */ /* 0x000fe200078e0006 */
[----:B------:R0:W-:Y:S04]  /*2880*/  STS.U8 [R9+0x8], R4 ;  /* 0x0000080409007388 */ /* 0x0001e80000000000 */
[----:B------:R0:W-:Y:S02]  /*2890*/  STS.64 [R9+0x10], R2 ;  /* 0x0000100209007388 */ /* 0x0001e40000000a00 */
.L_x_172:
[----:B------:R-:W-:Y:S05]  /*28a0*/  BSYNC.RECONVERGENT B1 ;  /* 0x0000000000017941 */ /* 0x000fea0003800200 */
.L_x_171:
[----:B------:R-:W-:Y:S01]  /*28b0*/  BAR.SYNC.DEFER_BLOCKING 0x0 ;  /* 0x0000000000007b1d */ /* 0x000fe20000010000 */
[----:B------:R-:W-:-:S13]  /*28c0*/  ISETP.NE.AND P1, PT, R7, RZ, PT ;  /* 0x000000ff0700720c */ /* 0x000fda0003f25270 */
[----:B------:R-:W-:Y:S05]  /*28d0*/  @P1 BRA `(.L_x_160) ;  /* 0x0000002c00801947 */ /* 0x000fea0003800000 */
[----:B------:R-:W-:Y:S02]  /*28e0*/  UISETP.GE.U32.AND UP3, UPT, UR4, 0x21, UPT ;  /* 0x000000210400788c */ /* 0x000fe4000bf66070 */
[----:B------:R-:W-:Y:S02]  /*28f0*/  UISETP.GE.U32.AND UP2, UPT, UR4, 0x41, UPT ;  /* 0x000000410400788c */ /* 0x000fe4000bf46070 */
[----:B------:R-:W-:Y:S02]  /*2900*/  UISETP.GE.U32.AND.EX UP3, UPT, UR5, URZ, UPT, UP3 ;  /* 0x000000ff0500728c */ /* 0x000fe4000bf66130 */
[----:B------:R-:W-:Y:S02]  /*2910*/  UISETP.GE.U32.AND UP1, UPT, UR4, 0x61, UPT ;  /* 0x000000610400788c */ /* 0x000fe4000bf26070 */
[----:B------:R-:W-:Y:S02]  /*2920*/  UISETP.GE.U32.AND UP0, UPT, UR4, 0x81, UPT ;  /* 0x000000810400788c */ /* 0x000fe4000bf06070 */
[----:B------:R-:W-:-:S02]  /*2930*/  UISETP.GE.U32.AND UP6, UPT, UR4, 0xa1, UPT ;  /* 0x000000a10400788c */ /* 0x000fc4000bfc6070 */
[----:B------:R-:W-:Y:S02]  /*2940*/  UISETP.GE.U32.AND UP4, UPT, UR4, 0xc1, UPT ;  /* 0x000000c10400788c */ /* 0x000fe4000bf86070 */
[----:B------:R-:W-:Y:S02]  /*2950*/  UISETP.GE.U32.AND UP5, UPT, UR4, 0xe1, UPT ;  /* 0x000000e10400788c */ /* 0x000fe4000bfa6070 */
[----:B------:R-:W-:Y:S02]  /*2960*/  UISETP.GE.U32.AND.EX UP2, UPT, UR5, URZ, UPT, UP2 ;  /* 0x000000ff0500728c */ /* 0x000fe4000bf46120 */
[----:B------:R-:W-:Y:S02]  /*2970*/  UISETP.GE.U32.AND.EX UP1, UPT, UR5, URZ, UPT, UP1 ;  /* 0x000000ff0500728c */ /* 0x000fe4000bf26110 */
[----:B------:R-:W-:Y:S02]  /*2980*/  UISETP.GE.U32.AND.EX UP0, UPT, UR5, URZ, UPT, UP0 ;  /* 0x000000ff0500728c */ /* 0x000fe4000bf06100 */
[----:B------:R-:W-:-:S02]  /*2990*/  UISETP.GE.U32.AND.EX UP6, UPT, UR5, URZ, UPT, UP6 ;  /* 0x000000ff0500728c */ /* 0x000fc4000bfc6160 */
[----:B------:R-:W-:Y:S02]  /*29a0*/  UISETP.GE.U32.AND.EX UP4, UPT, UR5, URZ, UPT, UP4 ;  /* 0x000000ff0500728c */ /* 0x000fe4000bf86140 */
[----:B------:R-:W-:Y:S01]  /*29b0*/  UISETP.GE.U32.AND.EX UP5, UPT, UR5, URZ, UPT, UP5 ;  /* 0x000000ff0500728c */ /* 0x000fe2000bfa6150 */
[----:B------:R-:W-:Y:S10]  /*29c0*/  BRA.U !UP3, `(.L_x_173) ;  /* 0x000000010b3c7547 */ /* 0x000ff4000b800000 */
[----:B------:R-:W5:Y:S01]  /*29d0*/  S2UR UR7, SR_CgaCtaId ;  /* 0x00000000000779c3 */ /* 0x000f620000008800 */
[----:B------:R-:W-:Y:S01]  /*29e0*/  UMOV UR6, 0x400 ;  /* 0x0000040000067882 */ /* 0x000fe20000000000 */
[----:B------:R-:W-:Y:S01]  /*29f0*/  LOP3.LUT P3, RZ, R4, 0xff, RZ, 0xc0, !PT ;  /* 0x000000ff04ff7812 */ /* 0x000fe2000786c0ff */
[----:B-----5:R-:W-:-:S09]  /*2a00*/  ULEA UR6, UR7, UR6, 0x18 ;  /* 0x0000000607067291 */ /* 0x020fd2000f8ec0ff */
[----:B------:R-:W5:Y:S04]  /*2a10*/  LDS.U8 R7, [UR6+0x18] ;  /* 0x00001806ff077984 */ /* 0x000f680008000000 */
[----:B0-23--:R-:W0:Y:S01]  /*2a20*/  LDS.64 R2, [UR6+0x20] ;  /* 0x00002006ff027984 */ /* 0x00de220008000a00 */
        /* <DEDUP_REMOVED lines=9> */
.L_x_173:
[----:B------:R-:W-:Y:S05]  /*2ac0*/  BRA.U !UP2, `(.L_x_174) ;  /* 0x000000010a3c7547 */ /* 0x000fea000b800000 */
        /* <DEDUP_REMOVED lines=15> */
.L_x_174:
        /* <DEDUP_REMOVED lines=16> */
.L_x_175:
        /* <DEDUP_REMOVED lines=16> */
.L_x_176:
        /* <DEDUP_REMOVED lines=16> */
.L_x_177:
        /* <DEDUP_REMOVED lines=16> */
.L_x_178:
        /* <DEDUP_REMOVED lines=17> */
.L_x_137:
[----:B------:R-:W0:Y:S01]  /*30d0*/  S2R R7, SR_TID.X ;  /* 0x0000000000077919 */ /* 0x000e220000002100 */
[----:B------:R-:W0:Y:S01]  /*30e0*/  LDC.64 R2, c[0x0][0x380] ;  /* 0x0000e000ff027b82 */ /* 0x000e220000000a00 */
[----:B------:R-:W2:Y:S01]  /*30f0*/  LDCU UR10, c[0x0][0x390] ;  /* 0x00007200ff0a77ac */ /* 0x000ea20008000800 */
[----:B------:R-:W3:Y:S01]  /*3100*/  LDCU.64 UR6, c[0x0][0x3a8] ;  /* 0x00007500ff0677ac */ /* 0x000ee20008000a00 */
[----:B0-----:R-:W-:-:S05]  /*3110*/  IMAD.WIDE.U32 R2, R7, 0x4, R2 ;  /* 0x0000000407027825 */ /* 0x001fca00078e0002 */
[----:B------:R-:W4:Y:S04]  /*3120*/  LDG.E R5, desc[UR8][R2.64] ;  /* 0x0000000802057981 */ /* 0x000f28000c1e1900 */
[----:B------:R-:W5:Y:S04]  /*3130*/  LDG.E R11, desc[UR8][R2.64+0x800] ;  /* 0x00080008020b7981 */ /* 0x000f68000c1e1900 */
[----:B------:R-:W5:Y:S04]  /*3140*/  LDG.E R9, desc[UR8][R2.64+0x400] ;  /* 0x0004000802097981 */ /* 0x000f68000c1e1900 */
[----:B------:R-:W5:Y:S01]  /*3150*/  LDG.E R13, desc[UR8][R2.64+0xc00] ;  /* 0x000c0008020d7981 */ /* 0x000f62000c1e1900 */
[----:B--2---:R-:W-:Y:S01]  /*3160*/  IMAD.U32 R8, RZ, RZ, UR10 ;  /* 0x0000000aff087e24 */ /* 0x004fe2000f8e00ff */
[----:B------:R-:W-:Y:S01]  /*3170*/  UIADD3 UR10, UP0, UPT, UR4, -0x400, URZ ;  /* 0xfffffc00040a7890 */ /* 0x000fe2000ff1e0ff */
[----:B------:R-:W-:-:S02]  /*3180*/  VIADD R6, R7, 0x100 ;  /* 0x0000010007067836 */ /* 0x000fc40000000000 */
[----:B------:R-:W-:Y:S01]  /*3190*/  VIADD R4, R7, 0x200 ;  /* 0x0000020007047836 */ /* 0x000fe20000000000 */
[----:B------:R-:W-:Y:S02]  /*31a0*/  UIADD3.X UR11, UPT, UPT, UR5, -0x1, URZ, UP0, !UPT ;  /* 0xffffffff050b7890 */ /* 0x000fe400087fe4ff */
[----:B------:R-:W-:Y:S02]  /*31b0*/  UISETP.GE.U32.AND UP0, UPT, UR10, 0x400, UPT ;  /* 0x000004000a00788c */ /* 0x000fe4000bf06070 */
[----:B---3--:R-:W-:Y:S02]  /*31c0*/  IADD3 R10, P1, PT, R4, UR6, RZ ;  /* 0x00000006040a7c10 */ /* 0x008fe4000ff3e0ff */
[----:B------:R-:W-:-:S03]  /*31d0*/  UISETP.GE.U32.AND.EX UP0, UPT, UR11, URZ, UPT, UP0 ;  /* 0x000000ff0b00728c */ /* 0x000fc6000bf06100 */
[----:B------:R-:W-:Y:S01]  /*31e0*/  IMAD.X R15, RZ, RZ, UR7, P1 ;  /* 0x00000007ff0f7e24 */ /* 0x000fe200088e06ff */
[----:B----4-:R-:W-:-:S04]  /*31f0*/  FSETP.NEU.AND P0, PT, R5, R8, PT ;  /* 0x000000080500720b */ /* 0x010fc80003f0d000 */
[----:B------:R-:W-:Y:S02]  /*3200*/  SEL R5, R6, R7, !P0 ;  /* 0x0000000706057207 */ /* 0x000fe40004000000 */
[-C--:B-----5:R-:W-:Y:S02]  /*3210*/  FSETP.NEU.AND P2, PT, R11, R8.reuse, PT ;  /* 0x000000080b00720b */ /* 0x0a0fe40003f4d000 */
[----:B------:R-:W-:Y:S02]  /*3220*/  IADD3 R5, P3, PT, R5, UR6, RZ ;  /* 0x0000000605057c10 */ /* 0x000fe4000ff7e0ff */
[----:B------:R-:W-:Y:S02]  /*3230*/  FSETP.EQ.AND P0, PT, R9, R8, !P0 ;  /* 0x000000080900720b */ /* 0x000fe40004702000 */
[C---:B------:R-:W-:Y:S01]  /*3240*/  ISETP.LT.U32.AND P1, PT, R10.reuse, R5, PT ;  /* 0x000000050a00720c */ /* 0x040fe20003f21070 */
[----:B------:R-:W-:Y:S01]  /*3250*/  IMAD.X R6, RZ, RZ, UR7, P3 ;  /* 0x00000007ff067e24 */ /* 0x000fe200098e06ff */
[----:B------:R-:W-:-:S04]  /*3260*/  IADD3 R4, P3, PT, R10, 0x100, RZ ;  /* 0x000001000a047810 */ /* 0x000fc80007f7e0ff */
[----:B------:R-:W-:Y:S01]  /*3270*/  ISETP.LT.AND.EX P1, PT, R15, R6, PT, P1 ;  /* 0x000000060f00720c */ /* 0x000fe20003f21310 */
[----:B------:R-:W-:-:S03]  /*3280*/  IMAD.X R9, RZ, RZ, R15, P3 ;  /* 0x000000ffff097224 */ /* 0x000fc600018e060f */
[C---:B------:R-:W-:Y:S02]  /*3290*/  @P2 SEL R5, R10.reuse, R5, P1 ;  /* 0x000000050a052207 */ /* 0x040fe40000800000 */
[----:B------:R-:W-:Y:S02]  /*32a0*/  @P2 SEL R6, R15, R6, P1 ;  /* 0x000000060f062207 */ /* 0x000fe40000800000 */
[----:B------:R-:W-:Y:S02]  /*32b0*/  FSETP.NEU.AND P2, PT, R13, R8, PT ;  /* 0x000000080d00720b */ /* 0x000fe40003f4d000 */
[----:B------:R-:W-:Y:S01]  /*32c0*/  SEL R5, R10, R5, P0 ;  /* 0x000000050a057207 */ /* 0x000fe20000000000 */
[----:B------:R-:W-:Y:S01]  /*32d0*/  IMAD.MOV.U32 R10, RZ, RZ, 0x400 ;  /* 0x00000400ff0a7424 */ /* 0x000fe200078e00ff */
[----:B------:R-:W-:Y:S02]  /*32e0*/  SEL R6, R15, R6, P0 ;  /* 0x000000060f067207 */ /* 0x000fe40000000000 */
[----:B------:R-:W-:-:S02]  /*32f0*/  ISETP.LT.U32.AND P1, PT, R4, R5, PT ;  /* 0x000000050400720c */ /* 0x000fc40003f21070 */
[----:B------:R-:W-:Y:S02]  /*3300*/  FSETP.EQ.AND P0, PT, R11, R8, P0 ;  /* 0x000000080b00720b */ /* 0x000fe40000702000 */
[----:B------:R-:W-:Y:S02]  /*3310*/  ISETP.LT.AND.EX P1, PT, R9, R6, PT, P1 ;  /* 0x000000060900720c */ /* 0x000fe40003f21310 */
[----:B------:R-:W-:Y:S02]  /*3320*/  FSETP.NEU.OR P3, PT, R13, R8, !P0 ;  /* 0x000000080d00720b */ /* 0x000fe4000476d400 */
[C---:B------:R-:W-:Y:S02]  /*3330*/  @P2 SEL R5, R4.reuse, R5, P1 ;  /* 0x0000000504052207 */ /* 0x040fe40000800000 */
[----:B------:R-:W-:Y:S02]  /*3340*/  @P2 SEL R6, R9, R6, P1 ;  /* 0x0000000609062207 */ /* 0x000fe40000800000 */
[----:B------:R-:W-:-:S02]  /*3350*/  SEL R5, R4, R5, P0 ;  /* 0x0000000504057207 */ /* 0x000fc40000000000 */
[----:B------:R-:W-:Y:S01]  /*3360*/  SEL R6, R9, R6, P0 ;  /* 0x0000000609067207 */ /* 0x000fe20000000000 */
[----:B------:R-:W-:Y:S01]  /*3370*/  IMAD.MOV.U32 R9, RZ, RZ, RZ ;  /* 0x000000ffff097224 */ /* 0x000fe200078e00ff */
[----:B------:R-:W-:Y:S01]  /*3380*/  SEL R4, RZ, 0x1, !P3 ;  /* 0x00000001ff047807 */ /* 0x000fe20005800000 */
[----:B------:R-:W-:Y:S06]  /*3390*/  BRA.U !UP0, `(.L_x_179) ;  /* 0x00000005083c7547 */ /* 0x000fec000b800000 */
[----:B------:R-:W-:Y:S01]  /*33a0*/  IMAD.MOV.U32 R10, RZ, RZ, 0x400 ;  /* 0x00000400ff0a7424 */ /* 0x000fe200078e00ff */
[----:B------:R-:W0:Y:S01]  /*33b0*/  LDCU UR12, c[0x0][0x390] ;  /* 0x00007200ff0c77ac */ /* 0x000e220008000800 */
[----:B------:R-:W-:Y:S01]  /*33c0*/  IMAD.MOV.U32 R9, RZ, RZ, RZ ;  /* 0x000000ffff097224 */ /* 0x000fe200078e00ff */
[----:B------:R-:W2:Y:S01]  /*33d0*/  LDCU.64 UR6, c[0x0][0x3a8] ;  /* 0x00007500ff0677ac */ /* 0x000ea20008000a00 */
[----:B------:R-:W3:Y:S05]  /*33e0*/  LDCU.64 UR4, c[0x0][0x3b8] ;  /* 0x00007700ff0477ac */ /* 0x000eea0008000a00 */
.L_x_184:
[----:B------:R-:W-:-:S04]  /*33f0*/  LEA R14, P0, R10, R2, 0x2 ;  /* 0x000000020a0e7211 */ /* 0x000fc800078010ff */
[----:B------:R-:W-:-:S05]  /*3400*/  LEA.HI.X R15, R10, R3, R9, 0x2, P0 ;  /* 0x000000030a0f7211 */ /* 0x000fca00000f1409 */
[----:B------:R4:W5:Y:S04]  /*3410*/  LDG.E R13, desc[UR8][R14.64] ;  /* 0x000000080e0d7981 */ /* 0x000968000c1e1900 */
[----:B------:R4:W5:Y:S04]  /*3420*/  LDG.E R17, desc[UR8][R14.64+0x400] ;  /* 0x000400080e117981 */ /* 0x000968000c1e1900 */
[----:B------:R4:W5:Y:S04]  /*3430*/  LDG.E R19, desc[UR8][R14.64+0x800] ;  /* 0x000800080e137981 */ /* 0x000968000c1e1900 */
[----:B------:R4:W5:Y:S01]  /*3440*/  LDG.E R21, desc[UR8][R14.64+0xc00] ;  /* 0x000c00080e157981 */ /* 0x000962000c1e1900 */
[----:B------:R-:W-:Y:S01]  /*3450*/  LOP3.LUT P2, RZ, R4, 0xff, RZ, 0xc0, !PT ;  /* 0x000000ff04ff7812 */ /* 0x000fe2000784c0ff */
[----:B------:R-:W-:Y:S01]  /*3460*/  BSSY.RECONVERGENT B1, `(.L_x_180) ;  /* 0x0000012000017945 */ /* 0x000fe20003800200 */
[----:B--2---:R-:W-:-:S04]  /*3470*/  IADD3 R12, P0, P1, R10, UR6, R7 ;  /* 0x000000060a0c7c10 */ /* 0x004fc8000f91e007 */
[----:B------:R-:W-:-:S07]  /*3480*/  IADD3.X R11, PT, PT, R9, UR7, RZ, P0, P1 ;  /* 0x00000007090b7c10 */ /* 0x000fce00087e24ff */
[----:B----4-:R-:W-:Y:S05]  /*3490*/  @!P2 BRA `(.L_x_181) ;  /* 0x000000000024a947 */ /* 0x010fea0003800000 */
        /* <DEDUP_REMOVED lines=9> */
.L_x_181:
[----:B0-----:R-:W-:Y:S02]  /*3530*/  IMAD.U32 R8, RZ, RZ, UR12 ;  /* 0x0000000cff087e24 */ /* 0x001fe4000f8e00ff */
[----:B------:R-:W-:Y:S02]  /*3540*/  IMAD.MOV.U32 R5, RZ, RZ, R12 ;  /* 0x000000ffff057224 */ /* 0x000fe400078e000c */
[----:B------:R-:W-:Y:S01]  /*3550*/  IMAD.MOV.U32 R6, RZ, RZ, R11 ;  /* 0x000000ffff067224 */ /* 0x000fe200078e000b */
[----:B-----5:R-:W-:-:S04]  /*3560*/  FSETP.NEU.AND P0, PT, R13, R8, PT ;  /* 0x000000080d00720b */ /* 0x020fc80003f0d000 */
[----:B------:R-:W-:-:S09]  /*3570*/  SEL R4, RZ, 0x1, !P0 ;  /* 0x00000001ff047807 */ /* 0x000fd20004000000 */
.L_x_182:
[----:B---3--:R-:W-:Y:S05]  /*3580*/  BSYNC.RECONVERGENT B1 ;  /* 0x0000000000017941 */ /* 0x008fea0003800200 */
.L_x_180:
[----:B------:R-:W-:Y:S01]  /*3590*/  IMAD.MOV.U32 R16, RZ, RZ, R5 ;  /* 0x000000ffff107224 */ /* 0x000fe200078e0005 */
[----:B------:R-:W-:Y:S01]  /*35a0*/  IADD3 R5, P1, PT, R12, 0x100, RZ ;  /* 0x000001000c057810 */ /* 0x000fe20007f3e0ff */
[----:B------:R-:W-:Y:S01]  /*35b0*/  IMAD.MOV.U32 R13, RZ, RZ, R6 ;  /* 0x000000ffff0d7224 */ /* 0x000fe200078e0006 */
[----:B------:R-:W-:Y:S02]  /*35c0*/  FSETP.NEU.AND P2, PT, R17, R8, PT ;  /* 0x000000081100720b */ /* 0x000fe40003f4d000 */
[----:B------:R-:W-:Y:S01]  /*35d0*/  ISETP.LT.U32.AND P0, PT, R5, R16, PT ;  /* 0x000000100500720c */ /* 0x000fe20003f01070 */
[----:B------:R-:W-:Y:S01]  /*35e0*/  IMAD.X R6, RZ, RZ, R11, P1 ;  /* 0x000000ffff067224 */ /* 0x000fe200008e060b */
[----:B------:R-:W-:Y:S02]  /*35f0*/  LOP3.LUT P3, RZ, R4, 0xff, RZ, 0xc0, !PT ;  /* 0x000000ff04ff7812 */ /* 0x000fe4000786c0ff */
[----:B------:R-:W-:Y:S02]  /*3600*/  FSETP.NEU.AND P1, PT, R19, R8, PT ;  /* 0x000000081300720b */ /* 0x000fe40003f2d000 */
[----:B------:R-:W-:-:S02]  /*3610*/  ISETP.LT.AND.EX P0, PT, R6, R13, PT, P0 ;  /* 0x0000000d0600720c */ /* 0x000fc40003f01300 */
[----:B------:R-:W-:-:S03]  /*3620*/  SEL R4, R4, 0x1, !P2 ;  /* 0x0000000104047807 */ /* 0x000fc60005000000 */
[C---:B------:R-:W-:Y:S02]  /*3630*/  @P2 SEL R16, R5.reuse, R16, P0 ;  /* 0x0000001005102207 */ /* 0x040fe40000000000 */
[----:B------:R-:W-:Y:S02]  /*3640*/  @P2 SEL R13, R6, R13, P0 ;  /* 0x0000000d060d2207 */ /* 0x000fe40000000000 */
[----:B------:R-:W-:Y:S02]  /*3650*/  IADD3 R14, P0, PT, R12, 0x200, RZ ;  /* 0x000002000c0e7810 */ /* 0x000fe40007f1e0ff */
[----:B------:R-:W-:Y:S02]  /*3660*/  SEL R5, R5, R16, !P3 ;  /* 0x0000001005057207 */ /* 0x000fe40005800000 */
[----:B------:R-:W-:Y:S01]  /*3670*/  SEL R6, R6, R13, !P3 ;  /* 0x0000000d06067207 */ /* 0x000fe20005800000 */
[----:B------:R-:W-:Y:S01]  /*3680*/  IMAD.X R13, RZ, RZ, R11, P0 ;  /* 0x000000ffff0d7224 */ /* 0x000fe200000e060b */
[----:B------:R-:W-:-:S02]  /*3690*/  ISETP.LT.U32.AND P0, PT, R14, R5, PT ;  /* 0x000000050e00720c */ /* 0x000fc40003f01070 */
[----:B------:R-:W-:Y:S02]  /*36a0*/  @!P3 SEL R4, RZ, 0x1, !P2 ;  /* 0x00000001ff04b807 */ /* 0x000fe40005000000 */
[CC--:B------:R-:W-:Y:S02]  /*36b0*/  ISETP.LT.AND.EX P0, PT, R13.reuse, R6.reuse, PT, P0 ;  /* 0x000000060d00720c */ /* 0x0c0fe40003f01300 */
[----:B------:R-:W-:Y:S02]  /*36c0*/  LOP3.LUT P3, RZ, R4, 0xff, RZ, 0xc0, !PT ;  /* 0x000000ff04ff7812 */ /* 0x000fe4000786c0ff */
[----:B------:R-:W-:Y:S02]  /*36d0*/  @P1 SEL R6, R13, R6, P0 ;  /* 0x000000060d061207 */ /* 0x000fe40000000000 */
[----:B------:R-:W-:Y:S02]  /*36e0*/  @P1 SEL R5, R14, R5, P0 ;  /* 0x000000050e051207 */ /* 0x000fe40000000000 */
[----:B------:R-:W-:-:S02]  /*36f0*/  IADD3 R12, P0, PT, R12, 0x300, RZ ;  /* 0x000003000c0c7810 */ /* 0x000fc40007f1e0ff */
[----:B------:R-:W-:Y:S02]  /*3700*/  SEL R6, R13, R6, !P3 ;  /* 0x000000060d067207 */ /* 0x000fe40005800000 */
[----:B------:R-:W-:Y:S01]  /*3710*/  IADD3 R13, P4, PT, -R10, UR4, RZ ;  /* 0x000000040a0d7c10 */ /* 0x000fe2000ff9e1ff */
[----:B------:R-:W-:Y:S01]  /*3720*/  IMAD.X R11, RZ, RZ, R11, P0 ;  /* 0x000000ffff0b7224 */ /* 0x000fe200000e060b */
[----:B------:R-:W-:Y:S02]  /*3730*/  SEL R4, R4, 0x1, !P1 ;  /* 0x0000000104047807 */ /* 0x000fe40004800000 */
[----:B------:R-:W-:Y:S02]  /*3740*/  ISETP.GE.U32.AND P0, PT, R13, 0x400, PT ;  /* 0x000004000d00780c */ /* 0x000fe40003f06070 */
[----:B------:R-:W-:Y:S02]  /*3750*/  IADD3.X R13, PT, PT, ~R9, UR5, RZ, P4, !PT ;  /* 0x00000005090d7c10 */ /* 0x000fe4000a7fe5ff */
[----:B------:R-:W-:-:S02]  /*3760*/  FSETP.NEU.AND P2, PT, R21, R8, PT ;  /* 0x000000081500720b */ /* 0x000fc40003f4d000 */
[----:B------:R-:W-:Y:S02]  /*3770*/  @!P3 SEL R4, RZ, 0x1, !P1 ;  /* 0x00000001ff04b807 */ /* 0x000fe40004800000 */
[----:B------:R-:W-:Y:S02]  /*3780*/  SEL R5, R14, R5, !P3 ;  /* 0x000000050e057207 */ /* 0x000fe40005800000 */
[----:B------:R-:W-:Y:S02]  /*3790*/  ISETP.GE.U32.AND.EX P0, PT, R13, RZ, PT, P0 ;  /* 0x000000ff0d00720c */ /* 0x000fe40003f06100 */
        /* <DEDUP_REMOVED lines=10> */
[----:B------:R-:W-:-:S05]  /*3840*/  IADD3 R10, P0, PT, R10, 0x400, RZ ;  /* 0x000004000a0a7810 */ /* 0x000fca0007f1e0ff */
[----:B------:R-:W-:Y:S01]  /*3850*/  IMAD.X R9, RZ, RZ, R9, P0 ;  /* 0x000000ffff097224 */ /* 0x000fe200000e0609 */
[----:B------:R-:W-:-:S04]  /*3860*/  ISETP.GT.U32.AND P0, PT, R10, UR10, PT ;  /* 0x0000000a0a007c0c */ /* 0x000fc8000bf04070 */
[----:B------:R-:W-:-:S13]  /*3870*/  ISETP.GT.U32.AND.EX P0, PT, R9, UR11, PT, P0 ;  /* 0x0000000b09007c0c */ /* 0x000fda000bf04100 */
[----:B------:R-:W-:Y:S05]  /*3880*/  @!P0 BRA `(.L_x_184) ;  /* 0xfffffff800d88947 */ /* 0x000fea000383ffff */
.L_x_179:
[C---:B------:R-:W-:Y:S01]  /*3890*/  IADD3 R2, PT, PT, -R10.reuse, UR4, RZ ;  /* 0x000000040a027c10 */ /* 0x040fe2000fffe1ff */
[----:B------:R-:W0:Y:S01]  /*38a0*/  LDCU.64 UR10, c[0x0][0x380] ;  /* 0x00007000ff0a77ac */ /* 0x000e220008000a00 */
[----:B------:R-:W-:Y:S01]  /*38b0*/  ISETP.GE.U32.AND P1, PT, R10, UR4, PT ;  /* 0x000000040a007c0c */ /* 0x000fe2000bf26070 */
[----:B------:R-:W-:Y:S01]  /*38c0*/  BSSY.RECONVERGENT B1, `(.L_x_183) ;  /* 0x0000110000017945 */ /* 0x000fe20003800200 */
[----:B------:R-:W-:-:S04]  /*38d0*/  ISETP.GE.AND P0, PT, R7, R2, PT ;  /* 0x000000020700720c */ /* 0x000fc80003f06270 */
[----:B------:R-:W-:-:S13]  /*38e0*/  ISETP.GE.U32.OR.EX P0, PT, R9, UR5, P0, P1 ;  /* 0x0000000509007c0c */ /* 0x000fda0008706510 */
[----:B0-----:R-:W-:Y:S05]  /*38f0*/  @P0 BRA `(.L_x_185) ;  /* 0x0000001000300947 */ /* 0x001fea0003800000 */
[----:B------:R-:W-:Y:S01]  /*3900*/  LOP3.LUT R3, RZ, R7, RZ, 0x33, !PT ;  /* 0x00000007ff037212 */ /* 0x000fe200078e33ff */
[----:B------:R-:W-:Y:S01]  /*3910*/  BSSY.RECONVERGENT B2, `(.L_x_186) ;  /* 0x0000084000027945 */ /* 0x000fe20003800200 */
[----:B------:R-:W-:Y:S02]  /*3920*/  IMAD.MOV.U32 R11, RZ, RZ, R7 ;  /* 0x000000ffff0b7224 */ /* 0x000fe400078e0007 */
[----:B------:R-:W-:-:S04]  /*3930*/  IADD3 R12, PT, PT, -R10, UR4, R3 ;  /* 0x000000040a0c7c10 */ /* 0x000fc8000fffe103 */
[C---:B------:R-:W-:Y:S02]  /*3940*/  ISETP.GE.U32.AND P0, PT, R12.reuse, 0x700, PT ;  /* 0x000007000c00780c */ /* 0x040fe40003f06070 */
[----:B------:R-:W-:-:S04]  /*3950*/  LEA.HI R13, R12, 0x1, RZ, 0x18 ;  /* 0x000000010c0d7811 */ /* 0x000fc800078fc0ff */
[----:B------:R-:W-:-:S04]  /*3960*/  LOP3.LUT R18, R13, 0x7, RZ, 0xc0, !PT ;  /* 0x000000070d127812 */ /* 0x000fc800078ec0ff */
[----:B------:R-:W-:-:S03]  /*3970*/  ISETP.NE.AND P1, PT, R18, RZ, PT ;  /* 0x000000ff1200720c */ /* 0x000fc60003f25270 */
[----:B------:R-:W-:Y:S10]  /*3980*/  @!P0 BRA `(.L_x_187) ;  /* 0x0000000400f08947 */ /* 0x000ff40003800000 */
[----:B------:R-:W-:Y:S01]  /*3990*/  LOP3.LUT R14, R13, 0x1fffff8, RZ, 0xc0, !PT ;  /* 0x01fffff80d0e7812 */ /* 0x000fe200078ec0ff */
[----:B------:R-:W-:-:S04]  /*39a0*/  IMAD.MOV.U32 R11, RZ, RZ, R7 ;  /* 0x000000ffff0b7224 */ /* 0x000fc800078e0007 */
[----:B------:R-:W-:-:S07]  /*39b0*/  IMAD.MOV R14, RZ, RZ, -R14 ;  /* 0x000000ffff0e7224 */ /* 0x000fce00078e0a0e */
.L_x_188:
        /* <DEDUP_REMOVED lines=16> */
[----:B------:R-:W-:-:S02]  /*3ac0*/  LOP3.LUT P5, RZ, R22, 0xff, RZ, 0xc0, !PT ;  /* 0x000000ff16ff7812 */ /* 0x000fc400078ac0ff */
[CC--:B--2---:R-:W-:Y:S02]  /*3ad0*/  FSETP.NEU.AND P0, PT, R21.reuse, R8.reuse, PT ;  /* 0x000000081500720b */ /* 0x0c4fe40003f0d000 */
[----:B------:R-:W-:-:S09]  /*3ae0*/  FSETP.NEU.AND P2, PT, R21, R8, P5 ;  /* 0x000000081500720b */ /* 0x000fd20002f4d000 */
[----:B------:R-:W-:Y:S02]  /*3af0*/  @!P5 SEL R22, RZ, 0x1, !P0 ;  /* 0x00000001ff16d807 */ /* 0x000fe40004000000 */
[----:B------:R-:W-:Y:S02]  /*3b00*/  IADD3.X R21, PT, PT, R20, UR7, RZ, P3, !PT ;  /* 0x0000000714157c10 */ /* 0x000fe40009ffe4ff */
[----:B------:R-:W-:Y:S02]  /*3b10*/  SEL R16, R22, 0x1, !P2 ;  /* 0x0000000116107807 */ /* 0x000fe40005000000 */
[----:B---3--:R-:W-:Y:S02]  /*3b20*/  FSETP.NEU.AND P6, PT, R29, R8, PT ;  /* 0x000000081d00720b */ /* 0x008fe40003fcd000 */
[----:B------:R-:W-:Y:S02]  /*3b30*/  LOP3.LUT P3, RZ, R16, 0xff, RZ, 0xc0, !PT ;  /* 0x000000ff10ff7812 */ /* 0x000fe4000786c0ff */
[----:B------:R-:W-:-:S02]  /*3b40*/  ISETP.LT.U32.AND P0, PT, R4, R5, PT ;  /* 0x000000050400720c */ /* 0x000fc40003f01070 */
[----:B------:R-:W-:Y:S02]  /*3b50*/  FSETP.NEU.AND P4, PT, R29, R8, P3 ;  /* 0x000000081d00720b */ /* 0x000fe40001f8d000 */
        /* <DEDUP_REMOVED lines=8> */
[----:B0-----:R-:W-:Y:S02]  /*3be0*/  IADD3 R2, P0, PT, R4, 0x100, RZ ;  /* 0x0000010004027810 */ /* 0x001fe40007f1e0ff */
[CC--:B----4-:R-:W-:Y:S02]  /*3bf0*/  FSETP.NEU.AND P6, PT, R27.reuse, R8.reuse, PT ;  /* 0x000000081b00720b */ /* 0x0d0fe40003fcd000 */
[----:B------:R-:W-:Y:S01]  /*3c00*/  FSETP.NEU.AND P5, PT, R27, R8, P2 ;  /* 0x000000081b00720b */ /* 0x000fe200017ad000 */
[----:B------:R-:W-:Y:S01]  /*3c10*/  IMAD.X R3, RZ, RZ, R21, P0 ;  /* 0x000000ffff037224 */ /* 0x000fe200000e0615 */
[----:B------:R-:W-:-:S04]  /*3c20*/  ISETP.LT.U32.AND P0, PT, R2, R20, PT ;  /* 0x000000140200720c */ /* 0x000fc80003f01070 */
[C---:B------:R-:W-:Y:S02]  /*3c30*/  ISETP.LT.AND.EX P0, PT, R3.reuse, R22, PT, P0 ;  /* 0x000000160300720c */ /* 0x040fe40003f01300 */
[----:B------:R-:W-:Y:S02]  /*3c40*/  @!P2 SEL R16, RZ, 0x1, !P6 ;  /* 0x00000001ff10a807 */ /* 0x000fe40007000000 */
[-C--:B------:R-:W-:Y:S02]  /*3c50*/  SEL R29, R2, R20.reuse, P0 ;  /* 0x00000014021d7207 */ /* 0x080fe40000000000 */
[----:B------:R-:W-:Y:S02]  /*3c60*/  SEL R16, R16, 0x1, !P5 ;  /* 0x0000000110107807 */ /* 0x000fe40006800000 */
[----:B------:R-:W-:Y:S02]  /*3c70*/  @!P4 SEL R29, R2, R20, !P3 ;  /* 0x00000014021dc207 */ /* 0x000fe40005800000 */
[----:B------:R-:W-:-:S02]  /*3c80*/  SEL R20, R3, R22, P0 ;  /* 0x0000001603147207 */ /* 0x000fc40000000000 */
[----:B------:R-:W-:Y:S02]  /*3c90*/  @!P4 SEL R20, R3, R22, !P3 ;  /* 0x000000160314c207 */ /* 0x000fe40005800000 */
[----:B------:R-:W-:Y:S02]  /*3ca0*/  LOP3.LUT P3, RZ, R16, 0xff, RZ, 0xc0, !PT ;  /* 0x000000ff10ff7812 */ /* 0x000fe4000786c0ff */
[----:B------:R-:W-:Y:S02]  /*3cb0*/  IADD3 R2, P0, PT, R4, 0x200, RZ ;  /* 0x0000020004027810 */ /* 0x000fe40007f1e0ff */
[CC--:B-----5:R-:W-:Y:S02]  /*3cc0*/  FSETP.NEU.AND P6, PT, R25.reuse, R8.reuse, PT ;  /* 0x000000081900720b */ /* 0x0e0fe40003fcd000 */
[----:B------:R-:W-:Y:S01]  /*3cd0*/  FSETP.NEU.AND P4, PT, R25, R8, P3 ;  /* 0x000000081900720b */ /* 0x000fe20001f8d000 */
        /* <DEDUP_REMOVED lines=27> */
[----:B------:R-:W-:-:S02]  /*3e90*/  FSETP.NEU.AND P4, PT, R17, R8, P3 ;  /* 0x000000081100720b */ /* 0x000fc40001f8d000 */
[CC--:B------:R-:W-:Y:S02]  /*3ea0*/  SEL R5, R2.reuse, R25.reuse, P0 ;  /* 0x0000001902057207 */ /* 0x0c0fe40000000000 */
[----:B------:R-:W-:Y:S02]  /*3eb0*/  SEL R6, R3, R20, P0 ;  /* 0x0000001403067207 */ /* 0x000fe40000000000 */
[----:B------:R-:W-:Y:S02]  /*3ec0*/  FSETP.NEU.AND P0, PT, R17, R8, PT ;  /* 0x000000081100720b */ /* 0x000fe40003f0d000 */
        /* <DEDUP_REMOVED lines=24> */
[CC--:B------:R-:W-:Y:S02]  /*4050*/  SEL R3, R5.reuse, R22.reuse, P0 ;  /* 0x0000001605037207 */ /* 0x0c0fe40000000000 */
[-C--:B------:R-:W-:Y:S02]  /*4060*/  SEL R20, R6, R17.reuse, P0 ;  /* 0x0000001106147207 */ /* 0x080fe40000000000 */
[----:B------:R-:W-:Y:S02]  /*4070*/  ISETP.NE.AND P5, PT, R14, RZ, PT ;  /* 0x000000ff0e00720c */ /* 0x000fe40003fa5270 */
[----:B------:R-:W-:Y:S02]  /*4080*/  @!P4 SEL R3, R5, R22, !P2 ;  /* 0x000000160503c207 */ /* 0x000fe40005000000 */
[----:B------:R-:W-:-:S02]  /*4090*/  @!P4 SEL R20, R6, R17, !P2 ;  /* 0x000000110614c207 */ /* 0x000fc40005000000 */
[CC--:B------:R-:W-:Y:S02]  /*40a0*/  FSETP.NEU.AND P4, PT, R19.reuse, R8.reuse, P3 ;  /* 0x000000081300720b */ /* 0x0c0fe40001f8d000 */
[CC--:B------:R-:W-:Y:S02]  /*40b0*/  ISETP.LT.U32.AND P0, PT, R2.reuse, R3.reuse, PT ;  /* 0x000000030200720c */ /* 0x0c0fe40003f01070 */
[----:B------:R-:W-:Y:S02]  /*40c0*/  FSETP.NEU.AND P2, PT, R19, R8, PT ;  /* 0x000000081300720b */ /* 0x000fe40003f4d000 */
[----:B------:R-:W-:Y:S02]  /*40d0*/  ISETP.LT.AND.EX P0, PT, R21, R20, PT, P0 ;  /* 0x000000141500720c */ /* 0x000fe40003f01300 */
[----:B------:R-:W-:Y:S02]  /*40e0*/  @!P3 SEL R16, RZ, 0x1, !P2 ;  /* 0x00000001ff10b807 */ /* 0x000fe40005000000 */
[----:B------:R-:W-:-:S02]  /*40f0*/  SEL R5, R2, R3, P0 ;  /* 0x0000000302057207 */ /* 0x000fc40000000000 */
[CC--:B------:R-:W-:Y:S02]  /*4100*/  SEL R6, R21.reuse, R20.reuse, P0 ;  /* 0x0000001415067207 */ /* 0x0c0fe40000000000 */
[----:B------:R-:W-:Y:S02]  /*4110*/  SEL R4, R16, 0x1, !P4 ;  /* 0x0000000110047807 */ /* 0x000fe40006000000 */
[----:B------:R-:W-:Y:S02]  /*4120*/  @!P4 SEL R5, R2, R3, !P3 ;  /* 0x000000030205c207 */ /* 0x000fe40005800000 */
[----:B------:R-:W-:Y:S01]  /*4130*/  @!P4 SEL R6, R21, R20, !P3 ;  /* 0x000000141506c207 */ /* 0x000fe20005800000 */
[----:B------:R-:W-:Y:S06]  /*4140*/  @P5 BRA `(.L_x_188) ;  /* 0xfffffff8001c5947 */ /* 0x000fec000383ffff */
.L_x_187:
[----:B------:R-:W-:Y:S05]  /*4150*/  BSYNC.RECONVERGENT B2 ;  /* 0x0000000000027941 */ /* 0x000fea0003800200 */
.L_x_186:
[----:B------:R-:W-:Y:S05]  /*4160*/  @!P1 BRA `(.L_x_185) ;  /* 0x0000000800149947 */ /* 0x000fea0003800000 */
[----:B------:R-:W-:Y:S01]  /*4170*/  ISETP.GE.U32.AND P0, PT, R18, 0x4, PT ;  /* 0x000000041200780c */ /* 0x000fe20003f06070 */
[----:B------:R-:W-:Y:S01]  /*4180*/  BSSY.RECONVERGENT B2, `(.L_x_189) ;  /* 0x0000044000027945 */ /* 0x000fe20003800200 */
[----:B------:R-:W-:-:S11]  /*4190*/  LOP3.LUT P1, R13, R13, 0x3, RZ, 0xc0, !PT ;  /* 0x000000030d0d7812 */ /* 0x000fd6000782c0ff */
[----:B------:R-:W-:Y:S05]  /*41a0*/  @!P0 BRA `(.L_x_190) ;  /* 0x0000000400048947 */ /* 0x000fea0003800000 */
[----:B------:R-:W0:Y:S01]  /*41b0*/  LDCU.64 UR12, c[0x0][0x380] ;  /* 0x00007000ff0c77ac */ /* 0x000e220008000a00 */
[----:B------:R-:W-:-:S05]  /*41c0*/  IADD3 R16, P0, PT, R11, R10, RZ ;  /* 0x0000000a0b107210 */ /* 0x000fca0007f1e0ff */
[----:B------:R-:W-:Y:S01]  /*41d0*/  IMAD.X R23, RZ, RZ, R9, P0 ;  /* 0x000000ffff177224 */ /* 0x000fe200000e0609 */
[----:B0-----:R-:W-:-:S04]  /*41e0*/  LEA R2, P0, R16, UR12, 0x2 ;  /* 0x0000000c10027c11 */ /* 0x001fc8000f8010ff */
[----:B------:R-:W-:-:S05]  /*41f0*/  LEA.HI.X R3, R16, UR13, R23, 0x2, P0 ;  /* 0x0000000d10037c11 */ /* 0x000fca00080f1417 */
[----:B------:R-:W2:Y:S04]  /*4200*/  LDG.E R19, desc[UR8][R2.64] ;  /* 0x0000000802137981 */ /* 0x000ea8000c1e1900 */
[----:B------:R-:W3:Y:S04]  /*4210*/  LDG.E R21, desc[UR8][R2.64+0x400] ;  /* 0x0004000802157981 */ /* 0x000ee8000c1e1900 */
[----:B------:R-:W4:Y:S04]  /*4220*/  LDG.E R17, desc[UR8][R2.64+0x800] ;  /* 0x0008000802117981 */ /* 0x000f28000c1e1900 */
[----:B------:R0:W5:Y:S01]  /*4230*/  LDG.E R15, desc[UR8][R2.64+0xc00] ;  /* 0x000c0008020f7981 */ /* 0x000162000c1e1900 */
[----:B------:R-:W-:-:S02]  /*4240*/  LOP3.LUT P4, RZ, R4, 0xff, RZ, 0xc0, !PT ;  /* 0x000000ff04ff7812 */ /* 0x000fc4000788c0ff */
[----:B------:R-:W-:Y:S01]  /*4250*/  IADD3 R16, P2, PT, R16, UR6, RZ ;  /* 0x0000000610107c10 */ /* 0x000fe2000ff5e0ff */
[----:B0-----:R-:W-:-:S05]  /*4260*/  VIADD R3, R11, 0x100 ;  /* 0x000001000b037836 */ /* 0x001fca0000000000 */
[----:B------:R-:W-:Y:S01]  /*4270*/  IADD3 R2, P5, P6, R10, UR6, R3 ;  /* 0x000000060a027c10 */ /* 0x000fe2000febe003 */
[----:B------:R-:W-:Y:S01]  /*4280*/  VIADD R3, R11, 0x200 ;  /* 0x000002000b037836 */ /* 0x000fe20000000000 */
[CC--:B--2---:R-:W-:Y:S02]  /*4290*/  FSETP.NEU.AND P0, PT, R19.reuse, R8.reuse, PT ;  /* 0x000000081300720b */ /* 0x0c4fe40003f0d000 */
[----:B------:R-:W-:Y:S02]  /*42a0*/  FSETP.NEU.AND P3, PT, R19, R8, P4 ;  /* 0x000000081300720b */ /* 0x000fe4000276d000 */
[----:B------:R-:W-:Y:S02]  /*42b0*/  @!P4 SEL R4, RZ, 0x1, !P0 ;  /* 0x00000001ff04c807 */ /* 0x000fe40004000000 */
[----:B------:R-:W-:Y:S02]  /*42c0*/  IADD3.X R19, PT, PT, R23, UR7, RZ, P2, !PT ;  /* 0x0000000717137c10 */ /* 0x000fe400097fe4ff */
[----:B------:R-:W-:-:S02]  /*42d0*/  SEL R4, R4, 0x1, !P3 ;  /* 0x0000000104047807 */ /* 0x000fc40005800000 */
[----:B------:R-:W-:Y:S02]  /*42e0*/  ISETP.LT.U32.AND P0, PT, R16, R5, PT ;  /* 0x000000051000720c */ /* 0x000fe40003f01070 */
[----:B------:R-:W-:Y:S02]  /*42f0*/  LOP3.LUT P2, RZ, R4, 0xff, RZ, 0xc0, !PT ;  /* 0x000000ff04ff7812 */ /* 0x000fe4000784c0ff */
[----:B------:R-:W-:-:S04]  /*4300*/  ISETP.LT.AND.EX P0, PT, R19, R6, PT, P0 ;  /* 0x000000061300720c */ /* 0x000fc80003f01300 */
[CC--:B------:R-:W-:Y:S02]  /*4310*/  SEL R23, R16.reuse, R5.reuse, P0 ;  /* 0x0000000510177207 */ /* 0x0c0fe40000000000 */
[----:B------:R-:W-:Y:S02]  /*4320*/  SEL R14, R19, R6, P0 ;  /* 0x00000006130e7207 */ /* 0x000fe40000000000 */
[----:B---3--:R-:W-:Y:S02]  /*4330*/  FSETP.NEU.AND P0, PT, R21, R8, PT ;  /* 0x000000081500720b */ /* 0x008fe40003f0d000 */
[----:B------:R-:W-:Y:S02]  /*4340*/  @!P3 SEL R23, R16, R5, !P4 ;  /* 0x000000051017b207 */ /* 0x000fe40006000000 */
[----:B------:R-:W-:Y:S02]  /*4350*/  @!P3 SEL R14, R19, R6, !P4 ;  /* 0x00000006130eb207 */ /* 0x000fe40006000000 */
[----:B------:R-:W-:-:S02]  /*4360*/  FSETP.NEU.AND P3, PT, R21, R8, P2 ;  /* 0x000000081500720b */ /* 0x000fc4000176d000 */
[----:B------:R-:W-:Y:S02]  /*4370*/  @!P2 SEL R4, RZ, 0x1, !P0 ;  /* 0x00000001ff04a807 */ /* 0x000fe40004000000 */
[----:B------:R-:W-:Y:S02]  /*4380*/  IADD3.X R5, PT, PT, R9, UR7, RZ, P5, P6 ;  /* 0x0000000709057c10 */ /* 0x000fe4000afec4ff */
[----:B------:R-:W-:Y:S02]  /*4390*/  SEL R4, R4, 0x1, !P3 ;  /* 0x0000000104047807 */ /* 0x000fe40005800000 */
[----:B------:R-:W-:Y:S02]  /*43a0*/  ISETP.LT.U32.AND P0, PT, R2, R23, PT ;  /* 0x000000170200720c */ /* 0x000fe40003f01070 */
        /* <DEDUP_REMOVED lines=8> */
[----:B------:R-:W-:Y:S01]  /*4430*/  VIADD R3, R11, 0x300 ;  /* 0x000003000b037836 */ /* 0x000fe20000000000 */
[----:B------:R-:W-:Y:S01]  /*4440*/  FSETP.NEU.AND P2, PT, R17, R8, P4 ;  /* 0x000000081100720b */ /* 0x000fe2000274d000 */
[----:B------:R-:W-:Y:S01]  /*4450*/  VIADD R11, R11, 0x400 ;  /* 0x000004000b0b7836 */ /* 0x000fe20000000000 */
[----:B------:R-:W-:-:S02]  /*4460*/  @!P4 SEL R4, RZ, 0x1, !P3 ;  /* 0x00000001ff04c807 */ /* 0x000fc40005800000 */
[----:B------:R-:W-:Y:S02]  /*4470*/  IADD3.X R5, PT, PT, R9, UR7, RZ, P5, P0 ;  /* 0x0000000709057c10 */ /* 0x000fe4000afe04ff */
        /* <DEDUP_REMOVED lines=10> */
[----:B------:R-:W-:-:S02]  /*4520*/  IADD3.X R2, PT, PT, R9, UR7, RZ, P5, P6 ;  /* 0x0000000709027c10 */ /* 0x000fc4000afec4ff */
[----:B------:R-:W-:Y:S02]  /*4530*/  ISETP.LT.U32.AND P0, PT, R3, R14, PT ;  /* 0x0000000e0300720c */ /* 0x000fe40003f01070 */
        /* <DEDUP_REMOVED lines=8> */
.L_x_190:
[----:B------:R-:W-:Y:S05]  /*45c0*/  BSYNC.RECONVERGENT B2 ;  /* 0x0000000000027941 */ /* 0x000fea0003800200 */
.L_x_189:
[----:B------:R-:W-:Y:S05]  /*45d0*/  @!P1 BRA `(.L_x_185) ;  /* 0x0000000000f89947 */ /* 0x000fea0003800000 */
[----:B------:R-:W-:Y:S01]  /*45e0*/  ISETP.NE.AND P0, PT, R13, 0x1, PT ;  /* 0x000000010d00780c */ /* 0x000fe20003f05270 */
[----:B------:R-:W-:Y:S01]  /*45f0*/  BSSY.RECONVERGENT B2, `(.L_x_191) ;  /* 0x0000026000027945 */ /* 0x000fe20003800200 */
[----:B------:R-:W-:-:S11]  /*4600*/  LOP3.LUT P1, RZ, R12, 0x100, RZ, 0xc0, !PT ;  /* 0x000001000cff7812 */ /* 0x000fd6000782c0ff */
[----:B------:R-:W-:Y:S05]  /*4610*/  @!P0 BRA `(.L_x_192) ;  /* 0x00000000008c8947 */ /* 0x000fea0003800000 */
[----:B------:R-:W0:Y:S01]  /*4620*/  LDCU.64 UR12, c[0x0][0x380] ;  /* 0x00007000ff0c77ac */ /* 0x000e220008000a00 */
[----:B------:R-:W-:-:S05]  /*4630*/  IADD3 R12, P0, PT, R11, R10, RZ ;  /* 0x0000000a0b0c7210 */ /* 0x000fca0007f1e0ff */
[----:B------:R-:W-:Y:S01]  /*4640*/  IMAD.X R13, RZ, RZ, R9, P0 ;  /* 0x000000ffff0d7224 */ /* 0x000fe200000e0609 */
[----:B0-----:R-:W-:-:S04]  /*4650*/  LEA R2, P0, R12, UR12, 0x2 ;  /* 0x0000000c0c027c11 */ /* 0x001fc8000f8010ff */
[----:B------:R-:W-:-:S05]  /*4660*/  LEA.HI.X R3, R12, UR13, R13, 0x2, P0 ;  /* 0x0000000d0c037c11 */ /* 0x000fca00080f140d */
[----:B------:R-:W2:Y:S04]  /*4670*/  LDG.E R15, desc[UR8][R2.64] ;  /* 0x00000008020f7981 */ /* 0x000ea8000c1e1900 */
[----:B------:R0:W3:Y:S01]  /*4680*/  LDG.E R17, desc[UR8][R2.64+0x400] ;  /* 0x0004000802117981 */ /* 0x0000e2000c1e1900 */
[----:B------:R-:W-:Y:S02]  /*4690*/  LOP3.LUT P2, RZ, R4, 0xff, RZ, 0xc0, !PT ;  /* 0x000000ff04ff7812 */ /* 0x000fe4000784c0ff */
[----:B------:R-:W-:-:S04]  /*46a0*/  IADD3 R12, P0, PT, R12, UR6, RZ ;  /* 0x000000060c0c7c10 */ /* 0x000fc8000ff1e0ff */
[----:B------:R-:W-:Y:S02]  /*46b0*/  IADD3.X R13, PT, PT, R13, UR7, RZ, P0, !PT ;  /* 0x000000070d0d7c10 */ /* 0x000fe400087fe4ff */
[----:B------:R-:W-:-:S04]  /*46c0*/  ISETP.LT.U32.AND P0, PT, R12, R5, PT ;  /* 0x000000050c00720c */ /* 0x000fc80003f01070 */
[----:B------:R-:W-:-:S04]  /*46d0*/  ISETP.LT.AND.EX P0, PT, R13, R6, PT, P0 ;  /* 0x000000060d00720c */ /* 0x000fc80003f01300 */
[----:B0-----:R-:W-:Y:S02]  /*46e0*/  SEL R2, R12, R5, P0 ;  /* 0x000000050c027207 */ /* 0x001fe40000000000 */
[----:B------:R-:W-:Y:S02]  /*46f0*/  SEL R3, R13, R6, P0 ;  /* 0x000000060d037207 */ /* 0x000fe40000000000 */
[CC--:B--2---:R-:W-:Y:S02]  /*4700*/  FSETP.NEU.AND P4, PT, R15.reuse, R8.reuse, PT ;  /* 0x000000080f00720b */ /* 0x0c4fe40003f8d000 */
[----:B------:R-:W-:Y:S01]  /*4710*/  FSETP.NEU.AND P3, PT, R15, R8, P2 ;  /* 0x000000080f00720b */ /* 0x000fe2000176d000 */
[C---:B------:R-:W-:Y:S01]  /*4720*/  VIADD R15, R11.reuse, 0x100 ;  /* 0x000001000b0f7836 */ /* 0x040fe20000000000 */
[----:B------:R-:W-:Y:S01]  /*4730*/  @!P2 SEL R4, RZ, 0x1, !P4 ;  /* 0x00000001ff04a807 */ /* 0x000fe20006000000 */
[----:B------:R-:W-:-:S03]  /*4740*/  VIADD R11, R11, 0x200 ;  /* 0x000002000b0b7836 */ /* 0x000fc60000000000 */
[----:B------:R-:W-:Y:S02]  /*4750*/  SEL R4, R4, 0x1, !P3 ;  /* 0x0000000104047807 */ /* 0x000fe40005800000 */
[----:B------:R-:W-:Y:S02]  /*4760*/  IADD3 R15, P5, P6, R10, UR6, R15 ;  /* 0x000000060a0f7c10 */ /* 0x000fe4000febe00f */
[----:B------:R-:W-:-:S03]  /*4770*/  LOP3.LUT P4, RZ, R4, 0xff, RZ, 0xc0, !PT ;  /* 0x000000ff04ff7812 */ /* 0x000fc6000788c0ff */
[----:B------:R-:W-:Y:S02]  /*4780*/  @!P3 SEL R2, R12, R5, !P2 ;  /* 0x000000050c02b207 */ /* 0x000fe40005000000 */
[----:B------:R-:W-:Y:S02]  /*4790*/  @!P3 SEL R3, R13, R6, !P2 ;  /* 0x000000060d03b207 */ /* 0x000fe40005000000 */
[----:B---3--:R-:W-:Y:S02]  /*47a0*/  FSETP.NEU.AND P3, PT, R17, R8, P4 ;  /* 0x000000081100720b */ /* 0x008fe4000276d000 */
[----:B------:R-:W-:Y:S02]  /*47b0*/  IADD3.X R12, PT, PT, R9, UR7, RZ, P5, P6 ;  /* 0x00000007090c7c10 */ /* 0x000fe4000afec4ff */
[----:B------:R-:W-:Y:S02]  /*47c0*/  ISETP.LT.U32.AND P0, PT, R15, R2, PT ;  /* 0x000000020f00720c */ /* 0x000fe40003f01070 */
[----:B------:R-:W-:-:S02]  /*47d0*/  FSETP.NEU.AND P2, PT, R17, R8, PT ;  /* 0x000000081100720b */ /* 0x000fc40003f4d000 */
[CC--:B------:R-:W-:Y:S02]  /*47e0*/  ISETP.LT.AND.EX P0, PT, R12.reuse, R3.reuse, PT, P0 ;  /* 0x000000030c00720c */ /* 0x0c0fe40003f01300 */
[----:B------:R-:W-:Y:S02]  /*47f0*/  @!P4 SEL R4, RZ, 0x1, !P2 ;  /* 0x00000001ff04c807 */ /* 0x000fe40005000000 */
[CC--:B------:R-:W-:Y:S02]  /*4800*/  SEL R5, R15.reuse, R2.reuse, P0 ;  /* 0x000000020f057207 */ /* 0x0c0fe40000000000 */
[----:B------:R-:W-:Y:S02]  /*4810*/  SEL R6, R12, R3, P0 ;  /* 0x000000030c067207 */ /* 0x000fe40000000000 */
[----:B------:R-:W-:Y:S02]  /*4820*/  SEL R4, R4, 0x1, !P3 ;  /* 0x0000000104047807 */ /* 0x000fe40005800000 */
[----:B------:R-:W-:-:S02]  /*4830*/  @!P3 SEL R5, R15, R2, !P4 ;  /* 0x000000020f05b207 */ /* 0x000fc40006000000 */
[----:B------:R-:W-:-:S07]  /*4840*/  @!P3 SEL R6, R12, R3, !P4 ;  /* 0x000000030c06b207 */ /* 0x000fce0006000000 */
.L_x_192:
[----:B------:R-:W-:Y:S05]  /*4850*/  BSYNC.RECONVERGENT B2 ;  /* 0x0000000000027941 */ /* 0x000fea0003800200 */
.L_x_191:
[----:B------:R-:W-:Y:S05]  /*4860*/  @P1 BRA `(.L_x_185) ;  /* 0x0000000000541947 */ /* 0x000fea0003800000 */
[----:B------:R-:W0:Y:S01]  /*4870*/  LDCU.64 UR12, c[0x0][0x380] ;  /* 0x00007000ff0c77ac */ /* 0x000e220008000a00 */
[----:B------:R-:W-:-:S05]  /*4880*/  IADD3 R10, P0, PT, R11, R10, RZ ;  /* 0x0000000a0b0a7210 */ /* 0x000fca0007f1e0ff */
[----:B------:R-:W-:Y:S01]  /*4890*/  IMAD.X R9, RZ, RZ, R9, P0 ;  /* 0x000000ffff097224 */ /* 0x000fe200000e0609 */
[----:B0-----:R-:W-:-:S04]  /*48a0*/  LEA R2, P0, R10, UR12, 0x2 ;  /* 0x0000000c0a027c11 */ /* 0x001fc8000f8010ff */
[----:B------:R-:W-:-:S06]  /*48b0*/  LEA.HI.X R3, R10, UR13, R9, 0x2, P0 ;  /* 0x0000000d0a037c11 */ /* 0x000fcc00080f1409 */
[----:B------:R-:W2:Y:S01]  /*48c0*/  LDG.E R3, desc[UR8][R2.64] ;  /* 0x0000000802037981 */ /* 0x000ea2000c1e1900 */
[----:B------:R-:W-:Y:S02]  /*48d0*/  LOP3.LUT P3, RZ, R4, 0xff, RZ, 0xc0, !PT ;  /* 0x000000ff04ff7812 */ /* 0x000fe4000786c0ff */
[----:B------:R-:W-:-:S04]  /*48e0*/  IADD3 R10, P0, PT, R10, UR6, RZ ;  /* 0x000000060a0a7c10 */ /* 0x000fc8000ff1e0ff */
[----:B------:R-:W-:Y:S02]  /*48f0*/  IADD3.X R11, PT, PT, R9, UR7, RZ, P0, !PT ;  /* 0x00000007090b7c10 */ /* 0x000fe400087fe4ff */
        /* <DEDUP_REMOVED lines=12> */
.L_x_185:
[----:B------:R-:W-:Y:S05]  /*49c0*/  BSYNC.RECONVERGENT B1 ;  /* 0x0000000000017941 */ /* 0x000fea0003800200 */
.L_x_183:
        /* <DEDUP_REMOVED lines=24> */
.L_x_194:
[----:B------:R-:W-:Y:S05]  /*4b50*/  BSYNC.RECONVERGENT B1 ;  /* 0x0000000000017941 */ /* 0x000fea0003800200 */
.L_x_193:
        /* <DEDUP_REMOVED lines=23> */
.L_x_196:
[----:B------:R-:W-:Y:S05]  /*4cd0*/  BSYNC.RECONVERGENT B1 ;  /* 0x0000000000017941 */ /* 0x000fea0003800200 */
.L_x_195:
        /* <DEDUP_REMOVED lines=20> */
.L_x_198:
[----:B------:R-:W-:Y:S05]  /*4e20*/  BSYNC.RECONVERGENT B1 ;  /* 0x0000000000017941 */ /* 0x000fea0003800200 */
.L_x_197:
        /* <DEDUP_REMOVED lines=20> */
.L_x_200:
[----:B------:R-:W-:Y:S05]  /*4f70*/  BSYNC.RECONVERGENT B1 ;  /* 0x0000000000017941 */ /* 0x000fea0003800200 */
.L_x_199:
        /* <DEDUP_REMOVED lines=20> */
.L_x_202:
[----:B------:R-:W-:Y:S05]  /*50c0*/  BSYNC.RECONVERGENT B1 ;  /* 0x0000000000017941 */ /* 0x000fea0003800200 */
.L_x_201:
        /* <DEDUP_REMOVED lines=12> */
.L_x_204:
[----:B------:R-:W-:Y:S05]  /*5190*/  BSYNC.RECONVERGENT B1 ;  /* 0x0000000000017941 */ /* 0x000fea0003800200 */
.L_x_203:
        /* <DEDUP_REMOVED lines=83> */
[----:B------:R-:W-:-:S07]  /*56d0*/  SEL R6, R7, R9, !P2 ;  /* 0x0000000907067207 */ /* 0x000fce0005000000 */
.L_x_160:
[----:B------:R-:W-:Y:S05]  /*56e0*/  BSYNC.RECONVERGENT B0 ;  /* 0x0000000000007941 */ /* 0x000fea0003800200 */
.L_x_136:
[----:B------:R-:W-:Y:S05]  /*56f0*/  @P1 EXIT ;  /* 0x000000000000194d */ /* 0x000fea0003800000 */
[----:B0-23--:R-:W0:Y:S01]  /*5700*/  LDC.64 R2, c[0x0][0x3d0] ;  /* 0x0000f400ff027b82 */ /* 0x00de220000000a00 */
[----:B------:R-:W-:Y:S02]  /*5710*/  PRMT R7, R4, 0x7610, R7 ;  /* 0x0000761004077816 */ /* 0x000fe40000000007 */
[----:B-1----:R-:W-:Y:S02]  /*5720*/  ISETP.NE.AND P1, PT, R0, RZ, PT ;  /* 0x000000ff0000720c */ /* 0x002fe40003f25270 */
[----:B------:R-:W-:-:S03]  /*5730*/  LOP3.LUT P2, RZ, R7, 0xff, RZ, 0xc0, !PT ;  /* 0x000000ff07ff7812 */ /* 0x000fc6000784c0ff */
[----:B----4-:R-:W1:Y:S08]  /*5740*/  LDC.64 R8, c[0x0][0x3b0] ;  /* 0x0000ec00ff087b82 */ /* 0x010e700000000a00 */
        /* <DEDUP_REMOVED lines=10> */
.L_x_205:
        /* <DEDUP_REMOVED lines=9> */
.L_x_718:


//--------------------- .text._ZN3cub18CUB_300001_SM_10006detail6reduce28DeviceReduceSingleTileKernelINS2_10policy_hubIN4cuda3std3__45tupleIJblEEEjN6thrust24THRUST_300001_SM_1000_NS8cuda_cub9__find_if7functorIS9_EEE10Policy1000EPS9_SI_iSF_S9_S9_NS7_10__identityEEEvT0_T1_T2_T3_T4_T6_ --------------------------
	.section	.text._ZN3cub18CUB_300001_SM_10006detail6reduce28DeviceReduceSingleTileKernelINS2_10policy_hubIN4cuda3std3__45tupleIJblEEEjN6thrust24THRUST_300001_SM_1000_NS8cuda_cub9__find_if7functorIS9_EEE10Policy1000EPS9_SI_iSF_S9_S9_NS7_10__identityEEEvT0_T1_T2_T3_T4_T6_,"ax",@progbits
	.align	128
        .global         _ZN3cub18CUB_300001_SM_10006detail6reduce28DeviceReduceSingleTileKernelINS2_10policy_hubIN4cuda3std3__45tupleIJblEEEjN6thrust24THRUST_300001_SM_1000_NS8cuda_cub9__find_if7functorIS9_EEE10Policy1000EPS9_SI_iSF_S9_S9_NS7_10__identityEEEvT0_T1_T2_T3_T4_T6_
        .type           _ZN3cub18CUB_300001_SM_10006detail6reduce28DeviceReduceSingleTileKernelINS2_10policy_hubIN4cuda3std3__45tupleIJblEEEjN6thrust24THRUST_300001_SM_1000_NS8cuda_cub9__find_if7functorIS9_EEE10Policy1000EPS9_SI_iSF_S9_S9_NS7_10__identityEEEvT0_T1_T2_T3_T4_T6_,@function
        .size           _ZN3cub18CUB_300001_SM_10006detail6reduce28DeviceReduceSingleTileKernelINS2_10policy_hubIN4cuda3std3__45tupleIJblEEEjN6thrust24THRUST_300001_SM_1000_NS8cuda_cub9__find_if7functorIS9_EEE10Policy1000EPS9_SI_iSF_S9_S9_NS7_10__identityEEEvT0_T1_T2_T3_T4_T6_,(.L_x_719 - _ZN3cub18CUB_300001_SM_10006detail6reduce28DeviceReduceSingleTileKernelINS2_10policy_hubIN4cuda3std3__45tupleIJblEEEjN6thrust24THRUST_300001_SM_1000_NS8cuda_cub9__find_if7functorIS9_EEE10Policy1000EPS9_SI_iSF_S9_S9_NS7_10__identityEEEvT0_T1_T2_T3_T4_T6_)
        .other          _ZN3cub18CUB_300001_SM_10006detail6reduce28DeviceReduceSingleTileKernelINS2_10policy_hubIN4cuda3std3__45tupleIJblEEEjN6thrust24THRUST_300001_SM_1000_NS8cuda_cub9__find_if7functorIS9_EEE10Policy1000EPS9_SI_iSF_S9_S9_NS7_10__identityEEEvT0_T1_T2_T3_T4_T6_,@"STO_CUDA_ENTRY STV_DEFAULT"
_ZN3cub18CUB_300001_SM_10006detail6reduce28DeviceReduceSingleTileKernelINS2_10policy_hubIN4cuda3std3__45tupleIJblEEEjN6thrust24THRUST_300001_SM_1000_NS8cuda_cub9__find_if7functorIS9_EEE10Policy1000EPS9_SI_iSF_S9_S9_NS7_10__identityEEEvT0_T1_T2_T3_T4_T6_:
.text._ZN3cub18CUB_300001_SM_10006detail6reduce28DeviceReduceSingleTileKernelINS2_10policy_hubIN4cuda3std3__45tupleIJblEEEjN6thrust24THRUST_300001_SM_1000_NS8cuda_cub9__find_if7functorIS9_EEE10Policy1000EPS9_SI_iSF_S9_S9_NS7_10__identityEEEvT0_T1_T2_T3_T4_T6_:
        /* <DEDUP_REMOVED lines=14> */
.L_x_206:
        /* <DEDUP_REMOVED lines=15> */
.L_x_210:
[----:B------:R-:W-:Y:S05]  /*01d0*/  BSYNC.RECONVERGENT B1 ;  /* 0x0000000000017941 */ /* 0x000fea0003800200 */
.L_x_209:
        /* <DEDUP_REMOVED lines=18> */
.L_x_215:
        /* <DEDUP_REMOVED lines=19> */
.L_x_214:
[----:B------:R-:W-:Y:S05]  /*0430*/  BSYNC.RECONVERGENT B2 ;  /* 0x0000000000027941 */ /* 0x000fea0003800200 */
.L_x_213:
[----:B------:R-:W-:Y:S05]  /*0440*/  @!P1 BRA `(.L_x_212) ;  /* 0x0000000000c89947 */ /* 0x000fea0003800000 */
.L_x_216:
        /* <DEDUP_REMOVED lines=50> */
.L_x_212:
[----:B------:R-:W-:Y:S05]  /*0770*/  BSYNC.RECONVERGENT B1 ;  /* 0x0000000000017941 */ /* 0x000fea0003800200 */
.L_x_211:
        /* <DEDUP_REMOVED lines=26> */
.L_x_219:
[----:B------:R-:W-:Y:S05]  /*0920*/  BSYNC.RECONVERGENT B1 ;  /* 0x0000000000017941 */ /* 0x000fea0003800200 */
.L_x_218:
        /* <DEDUP_REMOVED lines=23> */
.L_x_221:
[----:B------:R-:W-:Y:S05]  /*0aa0*/  BSYNC.RECONVERGENT B1 ;  /* 0x0000000000017941 */ /* 0x000fea0003800200 */
.L_x_220:
        /* <DEDUP_REMOVED lines=20> */
.L_x_223:
[----:B------:R-:W-:Y:S05]  /*0bf0*/  BSYNC.RECONVERGENT B1 ;  /* 0x0000000000017941 */ /* 0x000fea0003800200 */
.L_x_222:
        /* <DEDUP_REMOVED lines=20> */
.L_x_225:
[----:B------:R-:W-:Y:S05]  /*0d40*/  BSYNC.RECONVERGENT B1 ;  /* 0x0000000000017941 */ /* 0x000fea0003800200 */
.L_x_224:
        /* <DEDUP_REMOVED lines=20> */
.L_x_227:
[----:B------:R-:W-:Y:S05]  /*0e90*/  BSYNC.RECONVERGENT B1 ;  /* 0x0000000000017941 */ /* 0x000fea0003800200 */
.L_x_226:
        /* <DEDUP_REMOVED lines=10> */
.L_x_229:
[----:B------:R-:W-:Y:S05]  /*0f40*/  BSYNC.RECONVERGENT B1 ;  /* 0x0000000000017941 */ /* 0x000fea0003800200 */
.L_x_228:
        /* <DEDUP_REMOVED lines=85> */
.L_x_217:
        /* <DEDUP_REMOVED lines=36> */
.L_x_232:
[----:B------:R-:W-:Y:S05]  /*16e0*/  BSYNC.RECONVERGENT B1 ;  /* 0x0000000000017941 */ /* 0x000fea0003800200 */
.L_x_231:
        /* <DEDUP_REMOVED lines=21> */
.L_x_234:
[----:B------:R-:W-:Y:S05]  /*1840*/  BSYNC.RECONVERGENT B1 ;  /* 0x0000000000017941 */ /* 0x000fea0003800200 */
.L_x_233:
        /* <DEDUP_REMOVED lines=20> */
.L_x_236:
[----:B------:R-:W-:Y:S05]  /*1990*/  BSYNC.RECONVERGENT B1 ;  /* 0x0000000000017941 */ /* 0x000fea0003800200 */
.L_x_235:
        /* <DEDUP_REMOVED lines=20> */
.L_x_238:
[----:B------:R-:W-:Y:S05]  /*1ae0*/  BSYNC.RECONVERGENT B1 ;  /* 0x0000000000017941 */ /* 0x000fea0003800200 */
.L_x_237:
        /* <DEDUP_REMOVED lines=20> */
.L_x_240:
[----:B------:R-:W-:Y:S05]  /*1c30*/  BSYNC.RECONVERGENT B1 ;  /* 0x0000000000017941 */ /* 0x000fea0003800200 */
.L_x_239:
        /* <DEDUP_REMOVED lines=10> */
.L_x_242:
[----:B------:R-:W-:Y:S05]  /*1ce0*/  BSYNC.RECONVERGENT B1 ;  /* 0x0000000000017941 */ /* 0x000fea0003800200 */
.L_x_241:
        /* <DEDUP_REMOVED lines=26> */
.L_x_243:
        /* <DEDUP_REMOVED lines=16> */
.L_x_244:
        /* <DEDUP_REMOVED lines=16> */
.L_x_245:
        /* <DEDUP_REMOVED lines=16> */
.L_x_246:
        /* <DEDUP_REMOVED lines=16> */
.L_x_247:
        /* <DEDUP_REMOVED lines=16> */
.L_x_248:
        /* <DEDUP_REMOVED lines=17> */
.L_x_208:
        /* <DEDUP_REMOVED lines=47> */
.L_x_251:
        /* <DEDUP_REMOVED lines=54> */
.L_x_249:
        /* <DEDUP_REMOVED lines=20> */
.L_x_255:
        /* <DEDUP_REMOVED lines=18> */
.L_x_254:
[----:B------:R-:W-:Y:S05]  /*2d50*/  BSYNC.RECONVERGENT B2 ;  /* 0x0000000000027941 */ /* 0x000fea0003800200 */
.L_x_253:
        /* <DEDUP_REMOVED lines=10> */
.L_x_256:
        /* <DEDUP_REMOVED lines=55> */
.L_x_252:
[----:B------:R-:W-:Y:S05]  /*3170*/  BSYNC.RECONVERGENT B1 ;  /* 0x0000000000017941 */ /* 0x000fea0003800200 */
.L_x_250:
        /* <DEDUP_REMOVED lines=24> */
.L_x_258:
[----:B------:R-:W-:Y:S05]  /*3300*/  BSYNC.RECONVERGENT B1 ;  /* 0x0000000000017941 */ /* 0x000fea0003800200 */
.L_x_257:
        /* <DEDUP_REMOVED lines=23> */
.L_x_260:
[----:B------:R-:W-:Y:S05]  /*3480*/  BSYNC.RECONVERGENT B1 ;  /* 0x0000000000017941 */ /* 0x000fea0003800200 */
.L_x_259:
        /* <DEDUP_REMOVED lines=20> */
.L_x_262:
[----:B------:R-:W-:Y:S05]  /*35d0*/  BSYNC.RECONVERGENT B1 ;  /* 0x0000000000017941 */ /* 0x000fea0003800200 */
.L_x_261:
        /* <DEDUP_REMOVED lines=20> */
.L_x_264:
[----:B------:R-:W-:Y:S05]  /*3720*/  BSYNC.RECONVERGENT B1 ;  /* 0x0000000000017941 */ /* 0x000fea0003800200 */
.L_x_263:
        /* <DEDUP_REMOVED lines=20> */
.L_x_266:
[----:B------:R-:W-:Y:S05]  /*3870*/  BSYNC.RECONVERGENT B1 ;  /* 0x0000000000017941 */ /* 0x000fea0003800200 */
.L_x_265:
        /* <DEDUP_REMOVED lines=10> */
.L_x_268:
[----:B------:R-:W-:Y:S05]  /*3920*/  BSYNC.RECONVERGENT B1 ;  /* 0x0000000000017941 */ /* 0x000fea0003800200 */
.L_x_267:
        /* <DEDUP_REMOVED lines=84> */
.L_x_230:
[----:B------:R-:W-:Y:S05]  /*3e70*/  BSYNC.RECONVERGENT B0 ;  /* 0x0000000000007941 */ /* 0x000fea0003800200 */
.L_x_207:
        /* <DEDUP_REMOVED lines=16> */
.L_x_269:
        /* <DEDUP_REMOVED lines=16> */
.L_x_719:


//--------------------- .text._ZN3cub18CUB_300001_SM_10006detail6reduce18DeviceReduceKernelINS2_10policy_hubIN4cuda3std3__45tupleIJblEEEjN6thrust24THRUST_300001_SM_1000_NS8cuda_cub9__find_if7functorIS9_EEE10Policy1000ENSB_12zip_iteratorINS8_IJNSD_26transform_input_iterator_tIbNSC_6detail35transform_pair_of_input_iterators_tIbNSB_6detail15normal_iteratorINSB_10device_ptrIfEEEENSB_17constant_iteratorIfNSB_11use_defaultESS_EENS7_8equal_toIfEEEENS7_10__not_fn_tINS7_10__identityEEEEENSB_17counting_iteratorIlSS_SS_SS_EEEEEEEjSF_S9_SY_EEvT0_PT3_T1_NS0_13GridEvenShareIS18_EET2_T4_ --------------------------
	.section	.text._ZN3cub18CUB_300001_SM_10006detail6reduce18DeviceReduceKernelINS2_10policy_hubIN4cuda3std3__45tupleIJblEEEjN6thrust24THRUST_300001_SM_1000_NS8cuda_cub9__find_if7functorIS9_EEE10Policy1000ENSB_12zip_iteratorINS8_IJNSD_26transform_input_iterator_tIbNSC_6detail35transform_pair_of_input_iterators_tIbNSB_6detail15normal_iteratorINSB_10device_ptrIfEEEENSB_17constant_iteratorIfNSB_11use_defaultESS_EENS7_8equal_toIfEEEENS7_10__not_fn_tINS7_10__identityEEEEENSB_17counting_iteratorIlSS_SS_SS_EEEEEEEjSF_S9_SY_EEvT0_PT3_T1_NS0_13GridEvenShareIS18_EET2_T4_,"ax",@progbits
	.align	128
        .global         _ZN3cub18CUB_300001_SM_10006detail6reduce18DeviceReduceKernelINS2_10policy_hubIN4cuda3std3__45tupleIJblEEEjN6thrust24THRUST_300001_SM_1000_NS8cuda_cub9__find_if7functorIS9_EEE10Policy1000ENSB_12zip_iteratorINS8_IJNSD_26transform_input_iterator_tIbNSC_6detail35transform_pair_of_input_iterators_tIbNSB_6detail15normal_iteratorINSB_10device_ptrIfEEEENSB_17constant_iteratorIfNSB_11use_defaultESS_EENS7_8equal_toIfEEEENS7_10__not_fn_tINS7_10__identityEEEEENSB_17counting_iteratorIlSS_SS_SS_EEEEEEEjSF_S9_SY_EEvT0_PT3_T1_NS0_13GridEvenShareIS18_EET2_T4_
        .type           _ZN3cub18CUB_300001_SM_10006detail6reduce18DeviceReduceKernelINS2_10policy_hubIN4cuda3std3__45tupleIJblEEEjN6thrust24THRUST_300001_SM_1000_NS8cuda_cub9__find_if7functorIS9_EEE10Policy1000ENSB_12zip_iteratorINS8_IJNSD_26transform_input_iterator_tIbNSC_6detail35transform_pair_of_input_iterators_tIbNSB_6detail15normal_iteratorINSB_10device_ptrIfEEEENSB_17constant_iteratorIfNSB_11use_defaultESS_EENS7_8equal_toIfEEEENS7_10__not_fn_tINS7_10__identityEEEEENSB_17counting_iteratorIlSS_SS_SS_EEEEEEEjSF_S9_SY_EEvT0_PT3_T1_NS0_13GridEvenShareIS18_EET2_T4_,@function
        .size           _ZN3cub18CUB_300001_SM_10006detail6reduce18DeviceReduceKernelINS2_10policy_hubIN4cuda3std3__45tupleIJblEEEjN6thrust24THRUST_300001_SM_1000_NS8cuda_cub9__find_if7functorIS9_EEE10Policy1000ENSB_12zip_iteratorINS8_IJNSD_26transform_input_iterator_tIbNSC_6detail35transform_pair_of_input_iterators_tIbNSB_6detail15normal_iteratorINSB_10device_ptrIfEEEENSB_17constant_iteratorIfNSB_11use_defaultESS_EENS7_8equal_toIfEEEENS7_10__not_fn_tINS7_10__identityEEEEENSB_17counting_iteratorIlSS_SS_SS_EEEEEEEjSF_S9_SY_EEvT0_PT3_T1_NS0_13GridEvenShareIS18_EET2_T4_,(.L_x_720 - _ZN3cub18CUB_300001_SM_10006detail6reduce18DeviceReduceKernelINS2_10policy_hubIN4cuda3std3__45tupleIJblEEEjN6thrust24THRUST_300001_SM_1000_NS8cuda_cub9__find_if7functorIS9_EEE10Policy1000ENSB_12zip_iteratorINS8_IJNSD_26transform_input_iterator_tIbNSC_6detail35transform_pair_of_input_iterators_tIbNSB_6detail15normal_iteratorINSB_10device_ptrIfEEEENSB_17constant_iteratorIfNSB_11use_defaultESS_EENS7_8equal_toIfEEEENS7_10__not_fn_tINS7_10__identityEEEEENSB_17counting_iteratorIlSS_SS_SS_EEEEEEEjSF_S9_SY_EEvT0_PT3_T1_NS0_13GridEvenShareIS18_EET2_T4_)
        .other          _ZN3cub18CUB_300001_SM_10006detail6reduce18DeviceReduceKernelINS2_10policy_hubIN4cuda3std3__45tupleIJblEEEjN6thrust24THRUST_300001_SM_1000_NS8cuda_cub9__find_if7functorIS9_EEE10Policy1000ENSB_12zip_iteratorINS8_IJNSD_26transform_input_iterator_tIbNSC_6detail35transform_pair_of_input_iterators_tIbNSB_6detail15normal_iteratorINSB_10device_ptrIfEEEENSB_17constant_iteratorIfNSB_11use_defaultESS_EENS7_8equal_toIfEEEENS7_10__not_fn_tINS7_10__identityEEEEENSB_17counting_iteratorIlSS_SS_SS_EEEEEEEjSF_S9_SY_EEvT0_PT3_T1_NS0_13GridEvenShareIS18_EET2_T4_,@"STO_CUDA_ENTRY STV_DEFAULT"
_ZN3cub18CUB_300001_SM_10006detail6reduce18DeviceReduceKernelINS2_10policy_hubIN4cuda3std3__45tupleIJblEEEjN6thrust24THRUST_300001_SM_1000_NS8cuda_cub9__find_if7functorIS9_EEE10Policy1000ENSB_12zip_iteratorINS8_IJNSD_26transform_input_iterator_tIbNSC_6detail35transform_pair_of_input_iterators_tIbNSB_6detail15normal_iteratorINSB_10device_ptrIfEEEENSB_17constant_iteratorIfNSB_11use_defaultESS_EENS7_8equal_toIfEEEENS7_10__not_fn_tINS7_10__identityEEEEENSB_17counting_iteratorIlSS_SS_SS_EEEEEEEjSF_S9_SY_EEvT0_PT3_T1_NS0_13GridEvenShareIS18_EET2_T4_:
.text._ZN3cub18CUB_300001_SM_10006detail6reduce18DeviceReduceKernelINS2_10policy_hubIN4cuda3std3__45tupleIJblEEEjN6thrust24THRUST_300001_SM_1000_NS8cuda_cub9__find_if7functorIS9_EEE10Policy1000ENSB_12zip_iteratorINS8_IJNSD_26transform_input_iterator_tIbNSC_6detail35transform_pair_of_input_iterators_tIbNSB_6detail15normal_iteratorINSB_10device_ptrIfEEEENSB_17constant_iteratorIfNSB_11use_defaultESS_EENS7_8equal_toIfEEEENS7_10__not_fn_tINS7_10__identityEEEEENSB_17counting_iteratorIlSS_SS_SS_EEEEEEEjSF_S9_SY_EEvT0_PT3_T1_NS0_13GridEvenShareIS18_EET2_T4_:
[----:B------:R-:W-:Y:S01]  /*0000*/  LDC R1, c[0x0][0x37c] ;  /* 0x0000df00ff017b82 */ /* 0x000fe20000000800 */
[----:B------:R-:W0:Y:S01]  /*0010*/  S2R R0, SR_CTAID.X ;  /* 0x0000000000007919 */ /* 0x000e220000002500 */
[----:B------:R-:W1:Y:S01]  /*0020*/  LDCU.64 UR4, c[0x0][0x3d0] ;  /* 0x00007a00ff0477ac */ /* 0x000e620008000a00 */
[----:B------:R-:W-:Y:S01]  /*0030*/  BSSY.RECONVERGENT B0, `(.L_x_270) ;  /* 0x000058a000007945 */ /* 0x000fe20003800200 */
[----:B------:R-:W2:Y:S01]  /*0040*/  LDCU.64 UR10, c[0x0][0x358] ;  /* 0x00006b00ff0a77ac */ /* 0x000ea20008000a00 */
[----:B-1----:R-:W-:Y:S01]  /*0050*/  IMAD.U32 R16, RZ, RZ, UR4 ;  /* 0x00000004ff107e24 */ /* 0x002fe2000f8e00ff */
[----:B------:R-:W-:Y:S01]  /*0060*/  USHF.L.U32 UR5, UR5, 0xa, URZ ;  /* 0x0000000a05057899 */ /* 0x000fe200080006ff */
[----:B0-----:R-:W-:-:S04]  /*0070*/  IMAD.SHL.U32 R5, R0, 0x400, RZ ;  /* 0x0000040000057824 */ /* 0x001fc800078e00ff */
[----:B------:R-:W-:-:S05]  /*0080*/  IMAD.IADD R4, R16, 0x1, -R5 ;  /* 0x0000000110047824 */ /* 0x000fca00078e0a05 */
[----:B------:R-:W-:-:S13]  /*0090*/  ISETP.GT.U32.AND P0, PT, R4, 0x3ff, PT ;  /* 0x000003ff0400780c */ /* 0x000fda0003f04070 */
[----:B--2---:R-:W-:Y:S05]  /*00a0*/  @P0 BRA `(.L_x_271) ;  /* 0x0000003000240947 */ /* 0x004fea0003800000 */
[----:B------:R-:W0:Y:S01]  /*00b0*/  S2R R14, SR_TID.X ;  /* 0x00000000000e7919 */ /* 0x000e220000002100 */
[----:B------:R-:W-:Y:S01]  /*00c0*/  CS2R R22, SRZ ;  /* 0x0000000000167805 */ /* 0x000fe2000001ff00 */
[----:B------:R-:W1:Y:S01]  /*00d0*/  LDCU UR6, c[0x0][0x390] ;  /* 0x00007200ff0677ac */ /* 0x000e620008000800 */
[----:B------:R-:W2:Y:S01]  /*00e0*/  LDCU.64 UR4, c[0x0][0x3a8] ;  /* 0x00007500ff0477ac */ /* 0x000ea20008000a00 */
[----:B0-----:R-:W-:-:S13]  /*00f0*/  ISETP.GE.U32.AND P1, PT, R14, R4, PT ;  /* 0x000000040e00720c */ /* 0x001fda0003f26070 */
[----:B------:R-:W0:Y:S01]  /*0100*/  @!P1 LDC.64 R2, c[0x0][0x380] ;  /* 0x0000e000ff029b82 */ /* 0x000e220000000a00 */
[----:B------:R-:W-:-:S07]  /*0110*/  @!P1 IMAD.IADD R7, R5, 0x1, R14 ;  /* 0x0000000105079824 */ /* 0x000fce00078e020e */
[----:B------:R-:W3:Y:S08]  /*0120*/  @!P1 LDC R11, c[0x0][0x390] ;  /* 0x0000e400ff0b9b82 */ /* 0x000ef00000000800 */
[----:B------:R-:W4:Y:S01]  /*0130*/  @!P1 LDC.64 R8, c[0x0][0x3a8] ;  /* 0x0000ea00ff089b82 */ /* 0x000f220000000a00 */
[----:B0-----:R-:W-:-:S06]  /*0140*/  @!P1 IMAD.WIDE.U32 R2, R7, 0x4, R2 ;  /* 0x0000000407029825 */ /* 0x001fcc00078e0002 */
[----:B------:R-:W3:Y:S01]  /*0150*/  @!P1 LDG.E R2, desc[UR10][R2.64] ;  /* 0x0000000a02029981 */ /* 0x000ee2000c1e1900 */
[----:B------:R-:W-:Y:S01]  /*0160*/  IMAD.MOV.U32 R6, RZ, RZ, R14 ;  /* 0x000000ffff067224 */ /* 0x000fe200078e000e */
[----:B------:R-:W-:Y:S01]  /*0170*/  PRMT R21, RZ, 0x7610, R21 ;  /* 0x00007610ff157816 */ /* 0x000fe20000000015 */
[----:B------:R-:W-:Y:S01]  /*0180*/  @!P1 VIADD R6, R14, 0x100 ;  /* 0x000001000e069836 */ /* 0x000fe20000000000 */
[----:B------:R-:W-:Y:S04]  /*0190*/  BSSY.RECONVERGENT B1, `(.L_x_272) ;  /* 0x0000129000017945 */ /* 0x000fe80003800200 */
[----:B------:R-:W-:Y:S02]  /*01a0*/  ISETP.GE.U32.AND P2, PT, R6, R4, PT ;  /* 0x000000040600720c */ /* 0x000fe40003f46070 */
[----:B----4-:R-:W-:-:S05]  /*01b0*/  @!P1 IADD3 R22, P3, PT, R7, R8, RZ ;  /* 0x0000000807169210 */ /* 0x010fca0007f7e0ff */
[----:B------:R-:W-:Y:S01]  /*01c0*/  @!P1 IMAD.X R23, RZ, RZ, R9, P3 ;  /* 0x000000ffff179224 */ /* 0x000fe200018e0609 */
[----:B---3--:R-:W-:-:S04]  /*01d0*/  @!P1 FSETP.NEU.AND P0, PT, R2, R11, PT ;  /* 0x0000000b0200920b */ /* 0x008fc80003f0d000 */
[----:B------:R-:W-:-:S04]  /*01e0*/  @!P1 SEL R2, RZ, 0x1, !P0 ;  /* 0x00000001ff029807 */ /* 0x000fc80004000000 */
[----:B------:R-:W-:Y:S01]  /*01f0*/  @!P1 PRMT R21, R2, 0x7610, R21 ;  /* 0x0000761002159816 */ /* 0x000fe20000000015 */
[----:B-12---:R-:W-:Y:S06]  /*0200*/  @P2 BRA `(.L_x_273) ;  /* 0x0000001000842947 */ /* 0x006fec0003800000 */
        /* <DEDUP_REMOVED lines=8> */
[----:B------:R-:W0:Y:S01]  /*0290*/  LDC.64 R2, c[0x0][0x380] ;  /* 0x0000e000ff027b82 */ /* 0x000e220000000a00 */
[----:B------:R-:W-:Y:S01]  /*02a0*/  LOP3.LUT R19, R15, 0x1fffff8, RZ, 0xc0, !PT ;  /* 0x01fffff80f137812 */ /* 0x000fe200078ec0ff */
[----:B------:R-:W-:Y:S01]  /*02b0*/  BSSY.RECONVERGENT B3, `(.L_x_276) ;  /* 0x0000089000037945 */ /* 0x000fe20003800200 */
[----:B------:R-:W-:Y:S02]  /*02c0*/  VIADD R18, R6, 0x400 ;  /* 0x0000040006127836 */ /* 0x000fe40000000000 */
[----:B------:R-:W-:Y:S02]  /*02d0*/  IMAD.IADD R17, R5, 0x1, R6 ;  /* 0x0000000105117824 */ /* 0x000fe400078e0206 */
[----:B------:R-:W-:-:S07]  /*02e0*/  IMAD.MOV R19, RZ, RZ, -R19 ;  /* 0x000000ffff137224 */ /* 0x000fce00078e0a13 */
.L_x_277:
[----:B0-----:R-:W-:-:S06]  /*02f0*/  IMAD.WIDE.U32 R6, R17, 0x4, R2 ;  /* 0x0000000411067825 */ /* 0x001fcc00078e0002 */
[----:B------:R0:W2:Y:S01]  /*0300*/  LDG.E R6, desc[UR10][R6.64] ;  /* 0x0000000a06067981 */ /* 0x0000a2000c1e1900 */
[----:B------:R-:W-:-:S04]  /*0310*/  VIADD R29, R17, 0x100 ;  /* 0x00000100111d7836 */ /* 0x000fc80000000000 */
[----:B------:R-:W-:-:S06]  /*0320*/  IMAD.WIDE.U32 R8, R29, 0x4, R2 ;  /* 0x000000041d087825 */ /* 0x000fcc00078e0002 */
[----:B------:R-:W3:Y:S01]  /*0330*/  LDG.E R8, desc[UR10][R8.64] ;  /* 0x0000000a08087981 */ /* 0x000ee2000c1e1900 */
[----:B------:R-:W-:-:S04]  /*0340*/  VIADD R27, R17, 0x200 ;  /* 0x00000200111b7836 */ /* 0x000fc80000000000 */
[----:B------:R-:W-:-:S06]  /*0350*/  IMAD.WIDE.U32 R10, R27, 0x4, R2 ;  /* 0x000000041b0a7825 */ /* 0x000fcc00078e0002 */
[----:B------:R1:W4:Y:S01]  /*0360*/  LDG.E R10, desc[UR10][R10.64] ;  /* 0x0000000a0a0a7981 */ /* 0x000322000c1e1900 */
[----:B------:R-:W-:Y:S01]  /*0370*/  PRMT R26, R21, 0x7610, R26 ;  /* 0x00007610151a7816 */ /* 0x000fe2000000001a */
[----:B------:R-:W-:-:S03]  /*0380*/  VIADD R25, R17, 0x300 ;  /* 0x0000030011197836 */ /* 0x000fc60000000000 */
[----:B------:R-:W-:Y:S01]  /*0390*/  LOP3.LUT P3, RZ, R26, 0xff, RZ, 0xc0, !PT ;  /* 0x000000ff1aff7812 */ /* 0x000fe2000786c0ff */
[----:B------:R-:W-:Y:S01]  /*03a0*/  IMAD.WIDE.U32 R12, R25, 0x4, R2 ;  /* 0x00000004190c7825 */ /* 0x000fe200078e0002 */
[----:B0-----:R-:W-:-:S05]  /*03b0*/  IADD3 R7, P1, PT, R17, UR4, RZ ;  /* 0x0000000411077c10 */ /* 0x001fca000ff3e0ff */
[----:B------:R-:W-:Y:S01]  /*03c0*/  IMAD.X R28, RZ, RZ, UR5, P1 ;  /* 0x00000005ff1c7e24 */ /* 0x000fe200088e06ff */
[----:B------:R-:W5:Y:S01]  /*03d0*/  LDG.E R12, desc[UR10][R12.64] ;  /* 0x0000000a0c0c7981 */ /* 0x000f62000c1e1900 */
[----:B------:R-:W-:Y:S01]  /*03e0*/  ISETP.LT.U32.AND P0, PT, R7, R22, PT ;  /* 0x000000160700720c */ /* 0x000fe20003f01070 */
[----:B-1----:R-:W-:-:S03]  /*03f0*/  VIADD R11, R17, 0x400 ;  /* 0x00000400110b7836 */ /* 0x002fc60000000000 */
[----:B------:R-:W-:-:S04]  /*0400*/  ISETP.LT.AND.EX P0, PT, R28, R23, PT, P0 ;  /* 0x000000171c00720c */ /* 0x000fc80003f01300 */
[----:B------:R-:W-:Y:S02]  /*0410*/  SEL R21, R7, R22, P0 ;  /* 0x0000001607157207 */ /* 0x000fe40000000000 */
[----:B------:R-:W-:Y:S02]  /*0420*/  SEL R9, R28, R23, P0 ;  /* 0x000000171c097207 */ /* 0x000fe40000000000 */
[----:B------:R-:W-:Y:S02]  /*0430*/  IADD3 R24, P0, PT, R29, UR4, RZ ;  /* 0x000000041d187c10 */ /* 0x000fe4000ff1e0ff */
[C---:B--2---:R-:W-:Y:S02]  /*0440*/  FSETP.NEU.AND P1, PT, R6.reuse, UR6, PT ;  /* 0x0000000606007c0b */ /* 0x044fe4000bf2d000 */
[----:B------:R-:W-:Y:S02]  /*0450*/  FSETP.NEU.AND P2, PT, R6, UR6, P3 ;  /* 0x0000000606007c0b */ /* 0x000fe40009f4d000 */
[----:B------:R-:W-:-:S04]  /*0460*/  @!P3 SEL R26, RZ, 0x1, !P1 ;  /* 0x00000001ff1ab807 */ /* 0x000fc80004800000 */
[----:B------:R-:W-:-:S04]  /*0470*/  SEL R26, R26, 0x1, !P2 ;  /* 0x000000011a1a7807 */ /* 0x000fc80005000000 */
[----:B------:R-:W-:-:S03]  /*0480*/  LOP3.LUT P1, RZ, R26, 0xff, RZ, 0xc0, !PT ;  /* 0x000000ff1aff7812 */ /* 0x000fc6000782c0ff */
[----:B------:R-:W-:Y:S01]  /*0490*/  @!P2 SEL R21, R7, R22, !P3 ;  /* 0x000000160715a207 */ /* 0x000fe20005800000 */
[----:B------:R-:W-:Y:S01]  /*04a0*/  IMAD.WIDE.U32 R6, R11, 0x4, R2 ;  /* 0x000000040b067825 */ /* 0x000fe200078e0002 */
[----:B------:R-:W-:Y:S02]  /*04b0*/  @!P2 SEL R9, R28, R23, !P3 ;  /* 0x000000171c09a207 */ /* 0x000fe40005800000 */
[C---:B---3--:R-:W-:Y:S01]  /*04c0*/  FSETP.NEU.AND P3, PT, R8.reuse, UR6, P1 ;  /* 0x0000000608007c0b */ /* 0x048fe20008f6d000 */
[----:B------:R-:W-:Y:S01]  /*04d0*/  IMAD.X R22, RZ, RZ, UR5, P0 ;  /* 0x00000005ff167e24 */ /* 0x000fe200080e06ff */
[----:B------:R-:W-:Y:S01]  /*04e0*/  FSETP.NEU.AND P2, PT, R8, UR6, PT ;  /* 0x0000000608007c0b */ /* 0x000fe2000bf4d000 */
[----:B------:R0:W2:Y:S01]  /*04f0*/  LDG.E R13, desc[UR10][R6.64] ;  /* 0x0000000a060d7981 */ /* 0x0000a2000c1e1900 */
[----:B------:R-:W-:Y:S02]  /*0500*/  ISETP.LT.U32.AND P0, PT, R24, R21, PT ;  /* 0x000000151800720c */ /* 0x000fe40003f01070 */
[----:B------:R-:W-:-:S02]  /*0510*/  @!P1 SEL R26, RZ, 0x1, !P2 ;  /* 0x00000001ff1a9807 */ /* 0x000fc40005000000 */
[----:B------:R-:W-:Y:S02]  /*0520*/  ISETP.LT.AND.EX P0, PT, R22, R9, PT, P0 ;  /* 0x000000091600720c */ /* 0x000fe40003f01300 */
[----:B------:R-:W-:Y:S02]  /*0530*/  SEL R26, R26, 0x1, !P3 ;  /* 0x000000011a1a7807 */ /* 0x000fe40005800000 */
[CC--:B------:R-:W-:Y:S02]  /*0540*/  SEL R23, R24.reuse, R21.reuse, P0 ;  /* 0x0000001518177207 */ /* 0x0c0fe40000000000 */
[----:B------:R-:W-:Y:S01]  /*0550*/  @!P3 SEL R23, R24, R21, !P1 ;  /* 0x000000151817b207 */ /* 0x000fe20004800000 */
[----:B------:R-:W-:Y:S01]  /*0560*/  VIADD R21, R17, 0x500 ;  /* 0x0000050011157836 */ /* 0x000fe20000000000 */
[----:B------:R-:W-:Y:S02]  /*0570*/  LOP3.LUT P2, RZ, R26, 0xff, RZ, 0xc0, !PT ;  /* 0x000000ff1aff7812 */ /* 0x000fe4000784c0ff */
[----:B------:R-:W-:-:S02]  /*0580*/  SEL R8, R22, R9, P0 ;  /* 0x0000000916087207 */ /* 0x000fc40000000000 */
[----:B------:R-:W-:Y:S02]  /*0590*/  IADD3 R28, P0, PT, R27, UR4, RZ ;  /* 0x000000041b1c7c10 */ /* 0x000fe4000ff1e0ff */
[----:B------:R-:W-:Y:S01]  /*05a0*/  @!P3 SEL R8, R22, R9, !P1 ;  /* 0x000000091608b207 */ /* 0x000fe20004800000 */
[----:B0-----:R-:W-:Y:S01]  /*05b0*/  IMAD.WIDE.U32 R6, R21, 0x4, R2 ;  /* 0x0000000415067825 */ /* 0x001fe200078e0002 */
[----:B----4-:R-:W-:-:S03]  /*05c0*/  FSETP.NEU.AND P3, PT, R10, UR6, P2 ;  /* 0x000000060a007c0b */ /* 0x010fc6000976d000 */
[----:B------:R-:W-:Y:S01]  /*05d0*/  IMAD.X R9, RZ, RZ, UR5, P0 ;  /* 0x00000005ff097e24 */ /* 0x000fe200080e06ff */
[----:B------:R-:W-:Y:S01]  /*05e0*/  ISETP.LT.U32.AND P0, PT, R28, R23, PT ;  /* 0x000000171c00720c */ /* 0x000fe20003f01070 */
[----:B------:R0:W3:Y:S03]  /*05f0*/  LDG.E R22, desc[UR10][R6.64] ;  /* 0x0000000a06167981 */ /* 0x0000e6000c1e1900 */
[----:B------:R-:W-:-:S04]  /*0600*/  ISETP.LT.AND.EX P0, PT, R9, R8, PT, P0 ;  /* 0x000000080900720c */ /* 0x000fc80003f01300 */
[CC--:B------:R-:W-:Y:S02]  /*0610*/  SEL R24, R28.reuse, R23.reuse, P0 ;  /* 0x000000171c187207 */ /* 0x0c0fe40000000000 */
[----:B------:R-:W-:Y:S01]  /*0620*/  @!P3 SEL R24, R28, R23, !P2 ;  /* 0x000000171c18b207 */ /* 0x000fe20005000000 */
[----:B------:R-:W-:Y:S01]  /*0630*/  VIADD R23, R17, 0x600 ;  /* 0x0000060011177836 */ /* 0x000fe20000000000 */
[----:B------:R-:W-:Y:S02]  /*0640*/  FSETP.NEU.AND P1, PT, R10, UR6, PT ;  /* 0x000000060a007c0b */ /* 0x000fe4000bf2d000 */
[CC--:B------:R-:W-:Y:S02]  /*0650*/  SEL R10, R9.reuse, R8.reuse, P0 ;  /* 0x00000008090a7207 */ /* 0x0c0fe40000000000 */
[----:B------:R-:W-:Y:S01]  /*0660*/  @!P3 SEL R10, R9, R8, !P2 ;  /* 0x00000008090ab207 */ /* 0x000fe20005000000 */
[----:B------:R-:W-:-:S06]  /*0670*/  IMAD.WIDE.U32 R8, R23, 0x4, R2 ;  /* 0x0000000417087825 */ /* 0x000fcc00078e0002 */
[----:B------:R1:W4:Y:S01]  /*0680*/  LDG.E R8, desc[UR10][R8.64] ;  /* 0x0000000a08087981 */ /* 0x000322000c1e1900 */
[----:B------:R-:W-:Y:S01]  /*0690*/  IADD3 R28, P0, PT, R25, UR4, RZ ;  /* 0x00000004191c7c10 */ /* 0x000fe2000ff1e0ff */
[----:B------:R-:W-:-:S04]  /*06a0*/  VIADD R25, R17, 0x700 ;  /* 0x0000070011197836 */ /* 0x000fc80000000000 */
[----:B0-----:R-:W-:-:S06]  /*06b0*/  IMAD.WIDE.U32 R6, R25, 0x4, R2 ;  /* 0x0000000419067825 */ /* 0x001fcc00078e0002 */
[----:B------:R0:W4:Y:S01]  /*06c0*/  LDG.E R6, desc[UR10][R6.64] ;  /* 0x0000000a06067981 */ /* 0x000122000c1e1900 */
[----:B------:R-:W-:-:S04]  /*06d0*/  @!P2 SEL R26, RZ, 0x1, !P1 ;  /* 0x00000001ff1aa807 */ /* 0x000fc80004800000 */
[----:B------:R-:W-:-:S04]  /*06e0*/  SEL R26, R26, 0x1, !P3 ;  /* 0x000000011a1a7807 */ /* 0x000fc80005800000 */
[----:B------:R-:W-:Y:S02]  /*06f0*/  LOP3.LUT P3, RZ, R26, 0xff, RZ, 0xc0, !PT ;  /* 0x000000ff1aff7812 */ /* 0x000fe4000786c0ff */
[C---:B-----5:R-:W-:Y:S02]  /*0700*/  FSETP.NEU.AND P1, PT, R12.reuse, UR6, PT ;  /* 0x000000060c007c0b */ /* 0x060fe4000bf2d000 */
[----:B------:R-:W-:Y:S01]  /*0710*/  FSETP.NEU.AND P4, PT, R12, UR6, P3 ;  /* 0x000000060c007c0b */ /* 0x000fe20009f8d000 */
[----:B------:R-:W-:-:S08]  /*0720*/  IMAD.X R29, RZ, RZ, UR5, P0 ;  /* 0x00000005ff1d7e24 */ /* 0x000fd000080e06ff */
[----:B------:R-:W-:-:S04]  /*0730*/  @!P3 SEL R26, RZ, 0x1, !P1 ;  /* 0x00000001ff1ab807 */ /* 0x000fc80004800000 */
[----:B------:R-:W-:Y:S02]  /*0740*/  SEL R26, R26, 0x1, !P4 ;  /* 0x000000011a1a7807 */ /* 0x000fe40006000000 */
[----:B------:R-:W-:Y:S02]  /*0750*/  ISETP.LT.U32.AND P0, PT, R28, R24, PT ;  /* 0x000000181c00720c */ /* 0x000fe40003f01070 */
[----:B------:R-:W-:Y:S02]  /*0760*/  LOP3.LUT P2, RZ, R26, 0xff, RZ, 0xc0, !PT ;  /* 0x000000ff1aff7812 */ /* 0x000fe4000784c0ff */
[----:B------:R-:W-:-:S04]  /*0770*/  ISETP.LT.AND.EX P0, PT, R29, R10, PT, P0 ;  /* 0x0000000a1d00720c */ /* 0x000fc80003f01300 */
[C---:B------:R-:W-:Y:S02]  /*0780*/  SEL R27, R28.reuse, R24, P0 ;  /* 0x000000181c1b7207 */ /* 0x040fe40000000000 */
[C---:B-1----:R-:W-:Y:S02]  /*0790*/  SEL R9, R29.reuse, R10, P0 ;  /* 0x0000000a1d097207 */ /* 0x042fe40000000000 */
[----:B------:R-:W-:Y:S02]  /*07a0*/  @!P4 SEL R27, R28, R24, !P3 ;  /* 0x000000181c1bc207 */ /* 0x000fe40005800000 */
[----:B------:R-:W-:Y:S02]  /*07b0*/  @!P4 SEL R9, R29, R10, !P3 ;  /* 0x0000000a1d09c207 */ /* 0x000fe40005800000 */
[----:B------:R-:W-:-:S05]  /*07c0*/  IADD3 R10, P1, PT, R11, UR4, RZ ;  /* 0x000000040b0a7c10 */ /* 0x000fca000ff3e0ff */
[----:B------:R-:W-:Y:S02]  /*07d0*/  IMAD.X R12, RZ, RZ, UR5, P1 ;  /* 0x00000005ff0c7e24 */ /* 0x000fe400088e06ff */
[----:B------:R-:W-:Y:S02]  /*07e0*/  VIADD R19, R19, 0x8 ;  /* 0x0000000813137836 */ /* 0x000fe40000000000 */
[----:B------:R-:W-:Y:S02]  /*07f0*/  VIADD R18, R18, 0x800 ;  /* 0x0000080012127836 */ /* 0x000fe40000000000 */
[----:B------:R-:W-:Y:S01]  /*0800*/  VIADD R17, R17, 0x800 ;  /* 0x0000080011117836 */ /* 0x000fe20000000000 */
[C---:B--2---:R-:W-:Y:S02]  /*0810*/  FSETP.NEU.AND P0, PT, R13.reuse, UR6, PT ;  /* 0x000000060d007c0b */ /* 0x044fe4000bf0d000 */
[----:B------:R-:W-:Y:S02]  /*0820*/  FSETP.NEU.AND P3, PT, R13, UR6, P2 ;  /* 0x000000060d007c0b */ /* 0x000fe4000976d000 */
[----:B------:R-:W-:-:S02]  /*0830*/  @!P2 SEL R26, RZ, 0x1, !P0 ;  /* 0x00000001ff1aa807 */ /* 0x000fc40004000000 */
[----:B------:R-:W-:Y:S02]  /*0840*/  ISETP.LT.U32.AND P0, PT, R10, R27, PT ;  /* 0x0000001b0a00720c */ /* 0x000fe40003f01070 */
[----:B------:R-:W-:Y:S02]  /*0850*/  SEL R26, R26, 0x1, !P3 ;  /* 0x000000011a1a7807 */ /* 0x000fe40005800000 */
[----:B------:R-:W-:Y:S02]  /*0860*/  ISETP.LT.AND.EX P0, PT, R12, R9, PT, P0 ;  /* 0x000000090c00720c */ /* 0x000fe40003f01300 */
[----:B------:R-:W-:Y:S02]  /*0870*/  LOP3.LUT P1, RZ, R26, 0xff, RZ, 0xc0, !PT ;  /* 0x000000ff1aff7812 */ /* 0x000fe4000782c0ff */
[CC--:B0-----:R-:W-:Y:S02]  /*0880*/  SEL R7, R10.reuse, R27.reuse, P0 ;  /* 0x0000001b0a077207 */ /* 0x0c1fe40000000000 */
[----:B------:R-:W-:-:S02]  /*0890*/  @!P3 SEL R7, R10, R27, !P2 ;  /* 0x0000001b0a07b207 */ /* 0x000fc40005000000 */
[CC--:B------:R-:W-:Y:S02]  /*08a0*/  SEL R24, R12.reuse, R9.reuse, P0 ;  /* 0x000000090c187207 */ /* 0x0c0fe40000000000 */
[----:B------:R-:W-:Y:S02]  /*08b0*/  IADD3 R10, P4, PT, R21, UR4, RZ ;  /* 0x00000004150a7c10 */ /* 0x000fe4000ff9e0ff */
[----:B------:R-:W-:Y:S02]  /*08c0*/  @!P3 SEL R24, R12, R9, !P2 ;  /* 0x000000090c18b207 */ /* 0x000fe40005000000 */
[C---:B---3--:R-:W-:Y:S01]  /*08d0*/  FSETP.NEU.AND P0, PT, R22.reuse, UR6, PT ;  /* 0x0000000616007c0b */ /* 0x048fe2000bf0d000 */
[----:B------:R-:W-:Y:S01]  /*08e0*/  IMAD.X R9, RZ, RZ, UR5, P4 ;  /* 0x00000005ff097e24 */ /* 0x000fe2000a0e06ff */
[----:B------:R-:W-:Y:S02]  /*08f0*/  FSETP.NEU.AND P3, PT, R22, UR6, P1 ;  /* 0x0000000616007c0b */ /* 0x000fe40008f6d000 */
[----:B------:R-:W-:-:S02]  /*0900*/  @!P1 SEL R26, RZ, 0x1, !P0 ;  /* 0x00000001ff1a9807 */ /* 0x000fc40004000000 */
[-C--:B------:R-:W-:Y:S02]  /*0910*/  ISETP.LT.U32.AND P0, PT, R10, R7.reuse, PT ;  /* 0x000000070a00720c */ /* 0x080fe40003f01070 */
[----:B------:R-:W-:Y:S02]  /*0920*/  SEL R26, R26, 0x1, !P3 ;  /* 0x000000011a1a7807 */ /* 0x000fe40005800000 */
[CC--:B------:R-:W-:Y:S02]  /*0930*/  ISETP.LT.AND.EX P0, PT, R9.reuse, R24.reuse, PT, P0 ;  /* 0x000000180900720c */ /* 0x0c0fe40003f01300 */
[----:B------:R-:W-:Y:S02]  /*0940*/  LOP3.LUT P2, RZ, R26, 0xff, RZ, 0xc0, !PT ;  /* 0x000000ff1aff7812 */ /* 0x000fe4000784c0ff */
[----:B------:R-:W-:Y:S02]  /*0950*/  SEL R12, R10, R7, P0 ;  /* 0x000000070a0c7207 */ /* 0x000fe40000000000 */
[----:B------:R-:W-:-:S02]  /*0960*/  SEL R22, R9, R24, P0 ;  /* 0x0000001809167207 */ /* 0x000fc40000000000 */
[----:B------:R-:W-:Y:S02]  /*0970*/  IADD3 R23, P0, PT, R23, UR4, RZ ;  /* 0x0000000417177c10 */ /* 0x000fe4000ff1e0ff */
[----:B------:R-:W-:Y:S02]  /*0980*/  @!P3 SEL R12, R10, R7, !P1 ;  /* 0x000000070a0cb207 */ /* 0x000fe40004800000 */
[----:B------:R-:W-:Y:S01]  /*0990*/  @!P3 SEL R22, R9, R24, !P1 ;  /* 0x000000180916b207 */ /* 0x000fe20004800000 */
[----:B------:R-:W-:Y:S01]  /*09a0*/  IMAD.X R7, RZ, RZ, UR5, P0 ;  /* 0x00000005ff077e24 */ /* 0x000fe200080e06ff */
[----:B----4-:R-:W-:Y:S02]  /*09b0*/  FSETP.NEU.AND P3, PT, R8, UR6, P2 ;  /* 0x0000000608007c0b */ /* 0x010fe4000976d000 */
[----:B------:R-:W-:-:S04]  /*09c0*/  ISETP.LT.U32.AND P0, PT, R23, R12, PT ;  /* 0x0000000c1700720c */ /* 0x000fc80003f01070 */
[----:B------:R-:W-:Y:S02]  /*09d0*/  ISETP.LT.AND.EX P0, PT, R7, R22, PT, P0 ;  /* 0x000000160700720c */ /* 0x000fe40003f01300 */
[----:B------:R-:W-:Y:S02]  /*09e0*/  FSETP.NEU.AND P1, PT, R8, UR6, PT ;  /* 0x0000000608007c0b */ /* 0x000fe4000bf2d000 */
[----:B------:R-:W-:Y:S02]  /*09f0*/  SEL R8, R23, R12, P0 ;  /* 0x0000000c17087207 */ /* 0x000fe40000000000 */
[----:B------:R-:W-:Y:S02]  /*0a00*/  SEL R10, R7, R22, P0 ;  /* 0x00000016070a7207 */ /* 0x000fe40000000000 */
[----:B------:R-:W-:Y:S02]  /*0a10*/  IADD3 R25, P0, PT, R25, UR4, RZ ;  /* 0x0000000419197c10 */ /* 0x000fe4000ff1e0ff */
[----:B------:R-:W-:-:S02]  /*0a20*/  @!P3 SEL R8, R23, R12, !P2 ;  /* 0x0000000c1708b207 */ /* 0x000fc40005000000 */
[----:B------:R-:W-:Y:S01]  /*0a30*/  @!P3 SEL R10, R7, R22, !P2 ;  /* 0x00000016070ab207 */ /* 0x000fe20005000000 */
[----:B------:R-:W-:Y:S01]  /*0a40*/  IMAD.X R7, RZ, RZ, UR5, P0 ;  /* 0x00000005ff077e24 */ /* 0x000fe200080e06ff */
[----:B------:R-:W-:Y:S02]  /*0a50*/  @!P2 SEL R26, RZ, 0x1, !P1 ;  /* 0x00000001ff1aa807 */ /* 0x000fe40004800000 */
[----:B------:R-:W-:Y:S02]  /*0a60*/  ISETP.LT.U32.AND P0, PT, R25, R8, PT ;  /* 0x000000081900720c */ /* 0x000fe40003f01070 */
[----:B------:R-:W-:Y:S02]  /*0a70*/  SEL R26, R26, 0x1, !P3 ;  /* 0x000000011a1a7807 */ /* 0x000fe40005800000 */
[----:B------:R-:W-:Y:S02]  /*0a80*/  ISETP.LT.AND.EX P0, PT, R7, R10, PT, P0 ;  /* 0x0000000a0700720c */ /* 0x000fe40003f01300 */
[----:B------:R-:W-:-:S02]  /*0a90*/  LOP3.LUT P1, RZ, R26, 0xff, RZ, 0xc0, !PT ;  /* 0x000000ff1aff7812 */ /* 0x000fc4000782c0ff */
[----:B------:R-:W-:Y:S02]  /*0aa0*/  SEL R22, R25, R8, P0 ;  /* 0x0000000819167207 */ /* 0x000fe40000000000 */
[----:B------:R-:W-:Y:S02]  /*0ab0*/  SEL R23, R7, R10, P0 ;  /* 0x0000000a07177207 */ /* 0x000fe40000000000 */
[----:B------:R-:W-:Y:S02]  /*0ac0*/  ISETP.NE.AND P0, PT, R19, RZ, PT ;  /* 0x000000ff1300720c */ /* 0x000fe40003f05270 */
[C---:B------:R-:W-:Y:S02]  /*0ad0*/  FSETP.NEU.AND P3, PT, R6.reuse, UR6, P1 ;  /* 0x0000000606007c0b */ /* 0x040fe40008f6d000 */
[----:B------:R-:W-:-:S04]  /*0ae0*/  FSETP.NEU.AND P2, PT, R6, UR6, PT ;  /* 0x0000000606007c0b */ /* 0x000fc8000bf4d000 */
[----:B------:R-:W-:-:S04]  /*0af0*/  @!P1 SEL R26, RZ, 0x1, !P2 ;  /* 0x00000001ff1a9807 */ /* 0x000fc80005000000 */
[----:B------:R-:W-:-:S03]  /*0b00*/  SEL R21, R26, 0x1, !P3 ;  /* 0x000000011a157807 */ /* 0x000fc60005800000 */
[----:B------:R-:W-:Y:S02]  /*0b10*/  @!P3 SEL R22, R25, R8, !P1 ;  /* 0x000000081916b207 */ /* 0x000fe40004800000 */
[----:B------:R-:W-:Y:S01]  /*0b20*/  @!P3 SEL R23, R7, R10, !P1 ;  /* 0x0000000a0717b207 */ /* 0x000fe20004800000 */
[----:B------:R-:W-:Y:S06]  /*0b30*/  @P0 BRA `(.L_x_277) ;  /* 0xfffffff400ec0947 */ /* 0x000fec000383ffff */
[----:B------:R-:W-:Y:S05]  /*0b40*/  BSYNC.RECONVERGENT B3 ;  /* 0x0000000000037941 */ /* 0x000fea0003800200 */
.L_x_276:
[----:B------:R-:W-:-:S07]  /*0b50*/  VIADD R6, R18, 0xfffffc00 ;  /* 0xfffffc0012067836 */ /* 0x000fce0000000000 */
.L_x_275:
[----:B------:R-:W-:Y:S05]  /*0b60*/  BSYNC.RECONVERGENT B2 ;  /* 0x0000000000027941 */ /* 0x000fea0003800200 */
.L_x_274:
[----:B------:R-:W-:-:S13]  /*0b70*/  ISETP.NE.AND P0, PT, R20, RZ, PT ;  /* 0x000000ff1400720c */ /* 0x000fda0003f05270 */
[----:B------:R-:W-:Y:S05]  /*0b80*/  @!P0 BRA `(.L_x_273) ;  /* 0x0000000800248947 */ /* 0x000fea0003800000 */
[----:B------:R-:W-:Y:S01]  /*0b90*/  ISETP.GE.U32.AND P0, PT, R20, 0x4, PT ;  /* 0x000000041400780c */ /* 0x000fe20003f06070 */
[----:B------:R-:W-:Y:S01]  /*0ba0*/  BSSY.RECONVERGENT B2, `(.L_x_278) ;  /* 0x0000047000027945 */ /* 0x000fe20003800200 */
[----:B------:R-:W-:-:S11]  /*0bb0*/  LOP3.LUT P1, R15, R15, 0x3, RZ, 0xc0, !PT ;  /* 0x000000030f0f7812 */ /* 0x000fd6000782c0ff */
[----:B------:R-:W-:Y:S05]  /*0bc0*/  @!P0 BRA `(.L_x_279) ;  /* 0x0000000400108947 */ /* 0x000fea0003800000 */
[----:B------:R-:W0:Y:S01]  /*0bd0*/  LDC.64 R2, c[0x0][0x380] ;  /* 0x0000e000ff027b82 */ /* 0x000e220000000a00 */
[----:B------:R-:W-:Y:S01]  /*0be0*/  IMAD.IADD R17, R5, 0x1, R6 ;  /* 0x0000000105117824 */ /* 0x000fe200078e0206 */
[----:B------:R-:W1:Y:S03]  /*0bf0*/  LDCU UR7, c[0x0][0x390] ;  /* 0x00007200ff0777ac */ /* 0x000e660008000800 */
[C---:B------:R-:W-:Y:S01]  /*0c00*/  VIADD R13, R17.reuse, 0x100 ;  /* 0x00000100110d7836 */ /* 0x040fe20000000000 */
[----:B------:R-:W2:Y:S01]  /*0c10*/  LDCU.64 UR8, c[0x0][0x3a8] ;  /* 0x00007500ff0877ac */ /* 0x000ea20008000a00 */
[----:B0-----:R-:W-:-:S06]  /*0c20*/  IMAD.WIDE.U32 R24, R17, 0x4, R2 ;  /* 0x0000000411187825 */ /* 0x001fcc00078e0002 */
[----:B------:R-:W1:Y:S01]  /*0c30*/  LDG.E R24, desc[UR10][R24.64] ;  /* 0x0000000a18187981 */ /* 0x000e62000c1e1900 */
[----:B------:R-:W-:-:S06]  /*0c40*/  IMAD.WIDE.U32 R18, R13, 0x4, R2 ;  /* 0x000000040d127825 */ /* 0x000fcc00078e0002 */
[----:B------:R-:W3:Y:S01]  /*0c50*/  LDG.E R18, desc[UR10][R18.64] ;  /* 0x0000000a12127981 */ /* 0x000ee2000c1e1900 */
[----:B------:R-:W-:-:S04]  /*0c60*/  VIADD R11, R17, 0x200 ;  /* 0x00000200110b7836 */ /* 0x000fc80000000000 */
[----:B------:R-:W-:-:S06]  /*0c70*/  IMAD.WIDE.U32 R8, R11, 0x4, R2 ;  /* 0x000000040b087825 */ /* 0x000fcc00078e0002 */
[----:B------:R-:W4:Y:S01]  /*0c80*/  LDG.E R8, desc[UR10][R8.64] ;  /* 0x0000000a08087981 */ /* 0x000f22000c1e1900 */
[----:B------:R-:W-:-:S04]  /*0c90*/  VIADD R7, R17, 0x300 ;  /* 0x0000030011077836 */ /* 0x000fc80000000000 */
[----:B------:R-:W-:-:S06]  /*0ca0*/  IMAD.WIDE.U32 R2, R7, 0x4, R2 ;  /* 0x0000000407027825 */ /* 0x000fcc00078e0002 */
[----:B------:R0:W5:Y:S01]  /*0cb0*/  LDG.E R2, desc[UR10][R2.64] ;  /* 0x0000000a02027981 */ /* 0x000162000c1e1900 */
[----:B------:R-:W-:Y:S01]  /*0cc0*/  LOP3.LUT P3, RZ, R21, 0xff, RZ, 0xc0, !PT ;  /* 0x000000ff15ff7812 */ /* 0x000fe2000786c0ff */
[----:B------:R-:W-:Y:S01]  /*0cd0*/  VIADD R6, R6, 0x400 ;  /* 0x0000040006067836 */ /* 0x000fe20000000000 */
[----:B--2---:R-:W-:Y:S02]  /*0ce0*/  IADD3 R17, P2, PT, R17, UR8, RZ ;  /* 0x0000000811117c10 */ /* 0x004fe4000ff5e0ff */
[----:B------:R-:W-:-:S03]  /*0cf0*/  IADD3 R13, P5, PT, R13, UR8, RZ ;  /* 0x000000080d0d7c10 */ /* 0x000fc6000ffbe0ff */
[----:B------:R-:W-:Y:S02]  /*0d00*/  IMAD.X R12, RZ, RZ, UR9, P2 ;  /* 0x00000009ff0c7e24 */ /* 0x000fe400090e06ff */
[----:B0-----:R-:W-:Y:S01]  /*0d10*/  IMAD.X R3, RZ, RZ, UR9, P5 ;  /* 0x00000009ff037e24 */ /* 0x001fe2000a8e06ff */
[----:B------:R-:W-:Y:S02]  /*0d20*/  IADD3 R7, P5, PT, R7, UR8, RZ ;  /* 0x0000000807077c10 */ /* 0x000fe4000ffbe0ff */
[C---:B-1----:R-:W-:Y:S02]  /*0d30*/  FSETP.NEU.AND P0, PT, R24.reuse, UR7, PT ;  /* 0x0000000718007c0b */ /* 0x042fe4000bf0d000 */
[----:B------:R-:W-:Y:S02]  /*0d40*/  FSETP.NEU.AND P4, PT, R24, UR7, P3 ;  /* 0x0000000718007c0b */ /* 0x000fe40009f8d000 */
[----:B------:R-:W-:Y:S02]  /*0d50*/  @!P3 SEL R21, RZ, 0x1, !P0 ;  /* 0x00000001ff15b807 */ /* 0x000fe40004000000 */
[----:B------:R-:W-:-:S02]  /*0d60*/  ISETP.LT.U32.AND P0, PT, R17, R22, PT ;  /* 0x000000161100720c */ /* 0x000fc40003f01070 */
[----:B------:R-:W-:Y:S02]  /*0d70*/  SEL R21, R21, 0x1, !P4 ;  /* 0x0000000115157807 */ /* 0x000fe40006000000 */
[CC--:B------:R-:W-:Y:S02]  /*0d80*/  ISETP.LT.AND.EX P0, PT, R12.reuse, R23.reuse, PT, P0 ;  /* 0x000000170c00720c */ /* 0x0c0fe40003f01300 */
[----:B------:R-:W-:Y:S02]  /*0d90*/  LOP3.LUT P2, RZ, R21, 0xff, RZ, 0xc0, !PT ;  /* 0x000000ff15ff7812 */ /* 0x000fe4000784c0ff */
[----:B------:R-:W-:Y:S02]  /*0da0*/  SEL R10, R17, R22, P0 ;  /* 0x00000016110a7207 */ /* 0x000fe40000000000 */
[----:B------:R-:W-:Y:S02]  /*0db0*/  SEL R20, R12, R23, P0 ;  /* 0x000000170c147207 */ /* 0x000fe40000000000 */
[----:B---3--:R-:W-:-:S02]  /*0dc0*/  FSETP.NEU.AND P0, PT, R18, UR7, PT ;  /* 0x0000000712007c0b */ /* 0x008fc4000bf0d000 */
[----:B------:R-:W-:Y:S02]  /*0dd0*/  @!P4 SEL R10, R17, R22, !P3 ;  /* 0x00000016110ac207 */ /* 0x000fe40005800000 */
[----:B------:R-:W-:Y:S02]  /*0de0*/  @!P4 SEL R20, R12, R23, !P3 ;  /* 0x000000170c14c207 */ /* 0x000fe40005800000 */
[----:B------:R-:W-:Y:S02]  /*0df0*/  FSETP.NEU.AND P4, PT, R18, UR7, P2 ;  /* 0x0000000712007c0b */ /* 0x000fe4000978d000 */
[----:B------:R-:W-:Y:S02]  /*0e00*/  @!P2 SEL R21, RZ, 0x1, !P0 ;  /* 0x00000001ff15a807 */ /* 0x000fe40004000000 */
[----:B------:R-:W-:Y:S02]  /*0e10*/  ISETP.LT.U32.AND P0, PT, R13, R10, PT ;  /* 0x0000000a0d00720c */ /* 0x000fe40003f01070 */
[----:B------:R-:W-:-:S02]  /*0e20*/  SEL R21, R21, 0x1, !P4 ;  /* 0x0000000115157807 */ /* 0x000fc40006000000 */
[----:B------:R-:W-:Y:S02]  /*0e30*/  ISETP.LT.AND.EX P0, PT, R3, R20, PT, P0 ;  /* 0x000000140300720c */ /* 0x000fe40003f01300 */
[----:B------:R-:W-:Y:S02]  /*0e40*/  LOP3.LUT P3, RZ, R21, 0xff, RZ, 0xc0, !PT ;  /* 0x000000ff15ff7812 */ /* 0x000fe4000786c0ff */
[----:B------:R-:W-:Y:S02]  /*0e50*/  SEL R12, R13, R10, P0 ;  /* 0x0000000a0d0c7207 */ /* 0x000fe40000000000 */
[----:B------:R-:W-:Y:S02]  /*0e60*/  SEL R18, R3, R20, P0 ;  /* 0x0000001403127207 */ /* 0x000fe40000000000 */
[----:B------:R-:W-:Y:S02]  /*0e70*/  @!P4 SEL R12, R13, R10, !P2 ;  /* 0x0000000a0d0cc207 */ /* 0x000fe40005000000 */
[----:B------:R-:W-:-:S02]  /*0e80*/  @!P4 SEL R18, R3, R20, !P2 ;  /* 0x000000140312c207 */ /* 0x000fc40005000000 */
[----:B------:R-:W-:Y:S02]  /*0e90*/  IADD3 R11, P0, PT, R11, UR8, RZ ;  /* 0x000000080b0b7c10 */ /* 0x000fe4000ff1e0ff */
[C---:B----4-:R-:W-:Y:S02]  /*0ea0*/  FSETP.NEU.AND P2, PT, R8.reuse, UR7, PT ;  /* 0x0000000708007c0b */ /* 0x050fe4000bf4d000 */
[----:B------:R-:W-:Y:S01]  /*0eb0*/  FSETP.NEU.AND P4, PT, R8, UR7, P3 ;  /* 0x0000000708007c0b */ /* 0x000fe20009f8d000 */
[----:B------:R-:W-:Y:S01]  /*0ec0*/  IMAD.X R3, RZ, RZ, UR9, P0 ;  /* 0x00000009ff037e24 */ /* 0x000fe200080e06ff */
        /* <DEDUP_REMOVED lines=8> */
[----:B------:R-:W-:Y:S01]  /*0f50*/  @!P4 SEL R10, R3, R18, !P3 ;  /* 0x00000012030ac207 */ /* 0x000fe20005800000 */
[----:B------:R-:W-:Y:S01]  /*0f60*/  IMAD.X R3, RZ, RZ, UR9, P5 ;  /* 0x00000009ff037e24 */ /* 0x000fe2000a8e06ff */
[----:B-----5:R-:W-:-:S02]  /*0f70*/  FSETP.NEU.AND P4, PT, R2, UR7, P2 ;  /* 0x0000000702007c0b */ /* 0x020fc4000978d000 */
[----:B------:R-:W-:Y:S02]  /*0f80*/  ISETP.LT.U32.AND P0, PT, R7, R8, PT ;  /* 0x000000080700720c */ /* 0x000fe40003f01070 */
[----:B------:R-:W-:Y:S02]  /*0f90*/  FSETP.NEU.AND P3, PT, R2, UR7, PT ;  /* 0x0000000702007c0b */ /* 0x000fe4000bf6d000 */
[----:B------:R-:W-:Y:S02]  /*0fa0*/  ISETP.LT.AND.EX P0, PT, R3, R10, PT, P0 ;  /* 0x0000000a0300720c */ /* 0x000fe40003f01300 */
[----:B------:R-:W-:Y:S02]  /*0fb0*/  @!P2 SEL R21, RZ, 0x1, !P3 ;  /* 0x00000001ff15a807 */ /* 0x000fe40005800000 */
[----:B------:R-:W-:Y:S02]  /*0fc0*/  SEL R22, R7, R8, P0 ;  /* 0x0000000807167207 */ /* 0x000fe40000000000 */
[----:B------:R-:W-:-:S02]  /*0fd0*/  SEL R23, R3, R10, P0 ;  /* 0x0000000a03177207 */ /* 0x000fc40000000000 */
[----:B------:R-:W-:Y:S02]  /*0fe0*/  SEL R21, R21, 0x1, !P4 ;  /* 0x0000000115157807 */ /* 0x000fe40006000000 */
[----:B------:R-:W-:Y:S02]  /*0ff0*/  @!P4 SEL R22, R7, R8, !P2 ;  /* 0x000000080716c207 */ /* 0x000fe40005000000 */
[----:B------:R-:W-:-:S07]  /*1000*/  @!P4 SEL R23, R3, R10, !P2 ;  /* 0x0000000a0317c207 */ /* 0x000fce0005000000 */
.L_x_279:
[----:B------:R-:W-:Y:S05]  /*1010*/  BSYNC.RECONVERGENT B2 ;  /* 0x0000000000027941 */ /* 0x000fea0003800200 */
.L_x_278:
[----:B------:R-:W-:Y:S05]  /*1020*/  @!P1 BRA `(.L_x_273) ;  /* 0x0000000000fc9947 */ /* 0x000fea0003800000 */
[----:B------:R-:W-:Y:S01]  /*1030*/  ISETP.NE.AND P0, PT, R15, 0x1, PT ;  /* 0x000000010f00780c */ /* 0x000fe20003f05270 */
[----:B------:R-:W-:Y:S01]  /*1040*/  BSSY.RECONVERGENT B2, `(.L_x_280) ;  /* 0x0000027000027945 */ /* 0x000fe20003800200 */
[----:B------:R-:W-:-:S11]  /*1050*/  LOP3.LUT P1, RZ, R16, 0x100, RZ, 0xc0, !PT ;  /* 0x0000010010ff7812 */ /* 0x000fd6000782c0ff */
[----:B------:R-:W-:Y:S05]  /*1060*/  @!P0 BRA `(.L_x_281) ;  /* 0x0000000000908947 */ /* 0x000fea0003800000 */
[----:B------:R-:W0:Y:S01]  /*1070*/  LDC.64 R2, c[0x0][0x380] ;  /* 0x0000e000ff027b82 */ /* 0x000e220000000a00 */
[----:B------:R-:W-:Y:S01]  /*1080*/  IMAD.IADD R7, R5, 0x1, R6 ;  /* 0x0000000105077824 */ /* 0x000fe200078e0206 */
[----:B------:R-:W1:Y:S03]  /*1090*/  LDCU.64 UR8, c[0x0][0x3a8] ;  /* 0x00007500ff0877ac */ /* 0x000e660008000a00 */
[C---:B------:R-:W-:Y:S01]  /*10a0*/  VIADD R11, R7.reuse, 0x100 ;  /* 0x00000100070b7836 */ /* 0x040fe20000000000 */
[----:B------:R-:W2:Y:S01]  /*10b0*/  LDCU UR7, c[0x0][0x390] ;  /* 0x00007200ff0777ac */ /* 0x000ea20008000800 */
[----:B0-----:R-:W-:-:S06]  /*10c0*/  IMAD.WIDE.U32 R8, R7, 0x4, R2 ;  /* 0x0000000407087825 */ /* 0x001fcc00078e0002 */
[----:B------:R-:W2:Y:S01]  /*10d0*/  LDG.E R8, desc[UR10][R8.64] ;  /* 0x0000000a08087981 */ /* 0x000ea2000c1e1900 */
[----:B------:R-:W-:-:S05]  /*10e0*/  IMAD.WIDE.U32 R2, R11, 0x4, R2 ;  /* 0x000000040b027825 */ /* 0x000fca00078e0002 */
[----:B------:R0:W3:Y:S01]  /*10f0*/  LDG.E R10, desc[UR10][R2.64] ;  /* 0x0000000a020a7981 */ /* 0x0000e2000c1e1900 */
[----:B------:R-:W-:Y:S01]  /*1100*/  LOP3.LUT P2, RZ, R21, 0xff, RZ, 0xc0, !PT ;  /* 0x000000ff15ff7812 */ /* 0x000fe2000784c0ff */
[----:B------:R-:W-:Y:S01]  /*1110*/  VIADD R6, R6, 0x200 ;  /* 0x0000020006067836 */ /* 0x000fe20000000000 */
[----:B-1----:R-:W-:-:S04]  /*1120*/  IADD3 R7, P4, PT, R7, UR8, RZ ;  /* 0x0000000807077c10 */ /* 0x002fc8000ff9e0ff */
[----:B------:R-:W-:Y:S02]  /*1130*/  ISETP.LT.U32.AND P0, PT, R7, R22, PT ;  /* 0x000000160700720c */ /* 0x000fe40003f01070 */
[C---:B--2---:R-:W-:Y:S02]  /*1140*/  FSETP.NEU.AND P5, PT, R8.reuse, UR7, PT ;  /* 0x0000000708007c0b */ /* 0x044fe4000bfad000 */
        /* <DEDUP_REMOVED lines=9> */
[----:B------:R-:W-:Y:S02]  /*11e0*/  @!P3 SEL R2, R7, R22, !P2 ;  /* 0x000000160702b207 */ /* 0x000fe40005000000 */
[----:B------:R-:W-:Y:S01]  /*11f0*/  @!P3 SEL R3, R8, R23, !P2 ;  /* 0x000000170803b207 */ /* 0x000fe20005000000 */
[----:B------:R-:W-:Y:S01]  /*1200*/  IMAD.X R8, RZ, RZ, UR9, P5 ;  /* 0x00000009ff087e24 */ /* 0x000fe2000a8e06ff */
[----:B---3--:R-:W-:-:S02]  /*1210*/  FSETP.NEU.AND P3, PT, R10, UR7, P4 ;  /* 0x000000070a007c0b */ /* 0x008fc4000a76d000 */
[CC--:B------:R-:W-:Y:S02]  /*1220*/  ISETP.LT.U32.AND P0, PT, R11.reuse, R2.reuse, PT ;  /* 0x000000020b00720c */ /* 0x0c0fe40003f01070 */
[----:B------:R-:W-:Y:S02]  /*1230*/  FSETP.NEU.AND P2, PT, R10, UR7, PT ;  /* 0x000000070a007c0b */ /* 0x000fe4000bf4d000 */
[CC--:B------:R-:W-:Y:S02]  /*1240*/  ISETP.LT.AND.EX P0, PT, R8.reuse, R3.reuse, PT, P0 ;  /* 0x000000030800720c */ /* 0x0c0fe40003f01300 */
[----:B------:R-:W-:Y:S02]  /*1250*/  @!P4 SEL R21, RZ, 0x1, !P2 ;  /* 0x00000001ff15c807 */ /* 0x000fe40005000000 */
[----:B------:R-:W-:Y:S02]  /*1260*/  SEL R22, R11, R2, P0 ;  /* 0x000000020b167207 */ /* 0x000fe40000000000 */
[----:B------:R-:W-:-:S02]  /*1270*/  SEL R23, R8, R3, P0 ;  /* 0x0000000308177207 */ /* 0x000fc40000000000 */
[----:B------:R-:W-:Y:S02]  /*1280*/  SEL R21, R21, 0x1, !P3 ;  /* 0x0000000115157807 */ /* 0x000fe40005800000 */
[----:B------:R-:W-:Y:S02]  /*1290*/  @!P3 SEL R22, R11, R2, !P4 ;  /* 0x000000020b16b207 */ /* 0x000fe40006000000 */
[----:B------:R-:W-:-:S07]  /*12a0*/  @!P3 SEL R23, R8, R3, !P4 ;  /* 0x000000030817b207 */ /* 0x000fce0006000000 */
.L_x_281:
[----:B------:R-:W-:Y:S05]  /*12b0*/  BSYNC.RECONVERGENT B2 ;  /* 0x0000000000027941 */ /* 0x000fea0003800200 */
.L_x_280:
[----:B------:R-:W-:Y:S05]  /*12c0*/  @P1 BRA `(.L_x_273) ;  /* 0x0000000000541947 */ /* 0x000fea0003800000 */
[----:B------:R-:W0:Y:S01]  /*12d0*/  LDC.64 R2, c[0x0][0x380] ;  /* 0x0000e000ff027b82 */ /* 0x000e220000000a00 */
[----:B------:R-:W-:Y:S01]  /*12e0*/  IMAD.IADD R5, R5, 0x1, R6 ;  /* 0x0000000105057824 */ /* 0x000fe200078e0206 */
[----:B------:R-:W1:Y:S01]  /*12f0*/  LDCU.64 UR8, c[0x0][0x3a8] ;  /* 0x00007500ff0877ac */ /* 0x000e620008000a00 */
[----:B------:R-:W2:Y:S02]  /*1300*/  LDCU UR7, c[0x0][0x390] ;  /* 0x00007200ff0777ac */ /* 0x000ea40008000800 */
[----:B0-----:R-:W-:-:S06]  /*1310*/  IMAD.WIDE.U32 R2, R5, 0x4, R2 ;  /* 0x0000000405027825 */ /* 0x001fcc00078e0002 */
[----:B------:R-:W2:Y:S01]  /*1320*/  LDG.E R2, desc[UR10][R2.64] ;  /* 0x0000000a02027981 */ /* 0x000ea2000c1e1900 */
[----:B------:R-:W-:Y:S02]  /*1330*/  LOP3.LUT P3, RZ, R21, 0xff, RZ, 0xc0, !PT ;  /* 0x000000ff15ff7812 */ /* 0x000fe4000786c0ff */
[----:B-1----:R-:W-:-:S05]  /*1340*/  IADD3 R7, P0, PT, R5, UR8, RZ ;  /* 0x0000000805077c10 */ /* 0x002fca000ff1e0ff */
[----:B------:R-:W-:Y:S01]  /*1350*/  IMAD.X R6, RZ, RZ, UR9, P0 ;  /* 0x00000009ff067e24 */ /* 0x000fe200080e06ff */
[----:B------:R-:W-:-:S04]  /*1360*/  ISETP.LT.U32.AND P0, PT, R7, R22, PT ;  /* 0x000000160700720c */ /* 0x000fc80003f01070 */
[----:B------:R-:W-:-:S04]  /*1370*/  ISETP.LT.AND.EX P0, PT, R6, R23, PT, P0 ;  /* 0x000000170600720c */ /* 0x000fc80003f01300 */
[----:B------:R-:W-:Y:S02]  /*1380*/  SEL R5, R7, R22, P0 ;  /* 0x0000001607057207 */ /* 0x000fe40000000000 */
[C---:B--2---:R-:W-:Y:S02]  /*1390*/  FSETP.NEU.AND P2, PT, R2.reuse, UR7, P3 ;  /* 0x0000000702007c0b */ /* 0x044fe40009f4d000 */
        /* <DEDUP_REMOVED lines=8> */
.L_x_273:
[----:B------:R-:W-:Y:S05]  /*1420*/  BSYNC.RECONVERGENT B1 ;  /* 0x0000000000017941 */ /* 0x000fea0003800200 */
.L_x_272:
[----:B------:R-:W-:-:S13]  /*1430*/  ISETP.GE.U32.AND P0, PT, R4, 0x100, PT ;  /* 0x000001000400780c */ /* 0x000fda0003f06070 */
        /* <DEDUP_REMOVED lines=25> */
.L_x_284:
[----:B------:R-:W-:Y:S05]  /*15d0*/  BSYNC.RECONVERGENT B1 ;  /* 0x0000000000017941 */ /* 0x000fea0003800200 */
.L_x_283:
        /* <DEDUP_REMOVED lines=23> */
.L_x_286:
[----:B------:R-:W-:Y:S05]  /*1750*/  BSYNC.RECONVERGENT B1 ;  /* 0x0000000000017941 */ /* 0x000fea0003800200 */
.L_x_285:
        /* <DEDUP_REMOVED lines=20> */
.L_x_288:
[----:B------:R-:W-:Y:S05]  /*18a0*/  BSYNC.RECONVERGENT B1 ;  /* 0x0000000000017941 */ /* 0x000fea0003800200 */
.L_x_287:
        /* <DEDUP_REMOVED lines=20> */
.L_x_290:
[----:B------:R-:W-:Y:S05]  /*19f0*/  BSYNC.RECONVERGENT B1 ;  /* 0x0000000000017941 */ /* 0x000fea0003800200 */
.L_x_289:
        /* <DEDUP_REMOVED lines=20> */
.L_x_292:
[----:B------:R-:W-:Y:S05]  /*1b40*/  BSYNC.RECONVERGENT B1 ;  /* 0x0000000000017941 */ /* 0x000fea0003800200 */
.L_x_291:
[----:B------:R-:W-:Y:S04]  /*1b50*/  BSSY.RECONVERGENT B1, `(.L_x_293) ;  /* 0x000000a000017945 */ /* 0x000fe80003800200 */
[----:B------:R-:W-:Y:S05]  /*1b60*/  @P1 BRA `(.L_x_294) ;  /* 0x0000000000201947 */ /* 0x000fea0003800000 */
[----:B--2---:R-:W2:Y:S01]  /*1b70*/  S2R R4, SR_CgaCtaId ;  /* 0x0000000000047919 */ /* 0x004ea20000008800 */
[----:B----4-:R-:W-:Y:S02]  /*1b80*/  MOV R3, 0x400 ;  /* 0x0000040000037802 */ /* 0x010fe40000000f00 */
[----:B0-----:R-:W-:-:S04]  /*1b90*/  SHF.R.U32.HI R2, RZ, 0x1, R14 ;  /* 0x00000001ff027819 */ /* 0x001fc8000001160e */
[----:B------:R-:W-:Y:S02]  /*1ba0*/  LOP3.LUT R2, R2, 0x1f0, RZ, 0xc0, !PT ;  /* 0x000001f002027812 */ /* 0x000fe400078ec0ff */
[----:B--2---:R-:W-:-:S05]  /*1bb0*/  LEA R3, R4, R3, 0x18 ;  /* 0x0000000304037211 */ /* 0x004fca00078ec0ff */
[----:B------:R-:W-:-:S05]  /*1bc0*/  IMAD.IADD R2, R2, 0x1, R3 ;  /* 0x0000000102027824 */ /* 0x000fca00078e0203 */
[----:B------:R0:W-:Y:S04]  /*1bd0*/  STS.64 [R2+0x10], R22 ;  /* 0x0000101602007388 */ /* 0x0001e80000000a00 */
[----:B------:R0:W-:Y:S02]  /*1be0*/  STS.U8 [R2+0x8], R21 ;  /* 0x0000081502007388 */ /* 0x0001e40000000000 */
.L_x_294:
[----:B------:R-:W-:Y:S05]  /*1bf0*/  BSYNC.RECONVERGENT B1 ;  /* 0x0000000000017941 */ /* 0x000fea0003800200 */
.L_x_293:
        /* <DEDUP_REMOVED lines=17> */
[-C--:B-1----:R-:W-:Y:S01]  /*1d10*/  ISETP.LT.U32.AND P0, PT, R8, R22.reuse, PT ;  /* 0x000000160800720c */ /* 0x082fe20003f01070 */
[----:B------:R-:W-:Y:S01]  /*1d20*/  LDS.U8 R21, [UR4+0x78] ;  /* 0x00007804ff157984 */ /* 0x000fe20008000000 */
[----:B------:R-:W-:Y:S02]  /*1d30*/  LOP3.LUT P3, RZ, R12, 0xff, RZ, 0xc0, !PT ;  /* 0x000000ff0cff7812 */ /* 0x000fe4000786c0ff */
[----:B------:R-:W-:Y:S02]  /*1d40*/  ISETP.LT.AND.EX P0, PT, R9, R23, PT, P0 ;  /* 0x000000170900720c */ /* 0x000fe40003f01300 */
[----:B---3--:R-:W-:Y:S02]  /*1d50*/  ISETP.NE.AND P5, PT, R14, RZ, PT ;  /* 0x000000ff0e00720c */ /* 0x008fe40003fa5270 */
[----:B------:R-:W-:-:S02]  /*1d60*/  @P2 SEL R22, R8, R22, P0 ;  /* 0x0000001608162207 */ /* 0x000fc40000000000 */
[C---:B------:R-:W-:Y:S02]  /*1d70*/  @P2 SEL R23, R9.reuse, R23, P0 ;  /* 0x0000001709172207 */ /* 0x040fe40000000000 */
[----:B------:R-:W-:Y:S02]  /*1d80*/  SEL R11, R8, R22, !P4 ;  /* 0x00000016080b7207 */ /* 0x000fe40006000000 */
[----:B------:R-:W-:Y:S02]  /*1d90*/  SEL R13, R9, R23, !P4 ;  /* 0x00000017090d7207 */ /* 0x000fe40006000000 */
[----:B------:R-:W-:Y:S01]  /*1da0*/  ISETP.LT.U32.AND P0, PT, R6, R11, PT ;  /* 0x0000000b0600720c */ /* 0x000fe20003f01070 */
[----:B------:R-:W-:Y:S01]  /*1db0*/  LDS.64 R8, [UR4+0x60] ;  /* 0x00006004ff087984 */ /* 0x000fe20008000a00 */
[----:B------:R-:W-:Y:S02]  /*1dc0*/  @P3 SEL R14, R12, 0x1, !P5 ;  /* 0x000000010c0e3807 */ /* 0x000fe40006800000 */
[----:B------:R-:W-:Y:S01]  /*1dd0*/  ISETP.LT.AND.EX P0, PT, R7, R13, PT, P0 ;  /* 0x0000000d0700720c */ /* 0x000fe20003f01300 */
[----:B------:R-:W1:Y:S01]  /*1de0*/  LDS.U8 R12, [UR4+0x58] ;  /* 0x00005804ff0c7984 */ /* 0x000e620008000000 */
[----:B------:R-:W-:-:S02]  /*1df0*/  LOP3.LUT P2, RZ, R14, 0xff, RZ, 0xc0, !PT ;  /* 0x000000ff0eff7812 */ /* 0x000fc4000784c0ff */
[C---:B------:R-:W-:Y:S02]  /*1e00*/  @P5 SEL R11, R6.reuse, R11, P0 ;  /* 0x0000000b060b5207 */ /* 0x040fe40000000000 */
[----:B------:R-:W-:Y:S02]  /*1e10*/  ISETP.NE.AND P4, PT, R15, RZ, PT ;  /* 0x000000ff0f00720c */ /* 0x000fe40003f85270 */
[C---:B------:R-:W-:Y:S02]  /*1e20*/  @P5 SEL R13, R7.reuse, R13, P0 ;  /* 0x0000000d070d5207 */ /* 0x040fe40000000000 */
[----:B------:R-:W-:Y:S02]  /*1e30*/  SEL R11, R6, R11, !P3 ;  /* 0x0000000b060b7207 */ /* 0x000fe40005800000 */
[----:B------:R-:W-:Y:S02]  /*1e40*/  SEL R13, R7, R13, !P3 ;  /* 0x0000000d070d7207 */ /* 0x000fe40005800000 */
[----:B0-----:R-:W-:Y:S01]  /*1e50*/  ISETP.LT.U32.AND P0, PT, R2, R11, PT ;  /* 0x0000000b0200720c */ /* 0x001fe20003f01070 */
[----:B------:R-:W-:Y:S01]  /*1e60*/  LDS.64 R6, [UR4+0x70] ;  /* 0x00007004ff067984 */ /* 0x000fe20008000a00 */
[----:B------:R-:W-:-:S02]  /*1e70*/  @P2 SEL R15, R14, 0x1, !P4 ;  /* 0x000000010e0f2807 */ /* 0x000fc40006000000 */
[----:B------:R-:W-:Y:S01]  /*1e80*/  ISETP.LT.AND.EX P0, PT, R3, R13, PT, P0 ;  /* 0x0000000d0300720c */ /* 0x000fe20003f01300 */
[----:B------:R-:W0:Y:S01]  /*1e90*/  LDS.U8 R14, [UR4+0x68] ;  /* 0x00006804ff0e7984 */ /* 0x000e220008000000 */
[----:B----4-:R-:W-:Y:S02]  /*1ea0*/  ISETP.NE.AND P3, PT, R10, RZ, PT ;  /* 0x000000ff0a00720c */ /* 0x010fe40003f65270 */
[C---:B------:R-:W-:Y:S02]  /*1eb0*/  @P4 SEL R11, R2.reuse, R11, P0 ;  /* 0x0000000b020b4207 */ /* 0x040fe40000000000 */
[----:B------:R-:W-:Y:S02]  /*1ec0*/  LOP3.LUT P5, RZ, R15, 0xff, RZ, 0xc0, !PT ;  /* 0x000000ff0fff7812 */ /* 0x000fe400078ac0ff */
[----:B------:R-:W-:Y:S02]  /*1ed0*/  @P4 SEL R13, R3, R13, P0 ;  /* 0x0000000d030d4207 */ /* 0x000fe40000000000 */
[----:B------:R-:W-:-:S02]  /*1ee0*/  SEL R11, R2, R11, !P2 ;  /* 0x0000000b020b7207 */ /* 0x000fc40005000000 */
[----:B------:R-:W-:Y:S02]  /*1ef0*/  SEL R13, R3, R13, !P2 ;  /* 0x0000000d030d7207 */ /* 0x000fe40005000000 */
[C---:B--2---:R-:W-:Y:S01]  /*1f00*/  ISETP.LT.U32.AND P0, PT, R4.reuse, R11, PT ;  /* 0x0000000b0400720c */ /* 0x044fe20003f01070 */
[----:B------:R-:W2:Y:S03]  /*1f10*/  LDS.64 R2, [UR4+0x80] ;  /* 0x00008004ff027984 */ /* 0x000ea60008000a00 */
[----:B------:R-:W-:Y:S02]  /*1f20*/  ISETP.LT.AND.EX P0, PT, R5, R13, PT, P0 ;  /* 0x0000000d0500720c */ /* 0x000fe40003f01300 */
[----:B------:R-:W-:Y:S02]  /*1f30*/  @P5 SEL R10, R15, 0x1, !P3 ;  /* 0x000000010f0a5807 */ /* 0x000fe40005800000 */
[----:B------:R-:W-:-:S02]  /*1f40*/  @P3 SEL R11, R4, R11, P0 ;  /* 0x0000000b040b3207 */ /* 0x000fc40000000000 */
[----:B-1----:R-:W-:Y:S02]  /*1f50*/  ISETP.NE.AND P2, PT, R12, RZ, PT ;  /* 0x000000ff0c00720c */ /* 0x002fe40003f45270 */
[C---:B------:R-:W-:Y:S02]  /*1f60*/  @P3 SEL R13, R5.reuse, R13, P0 ;  /* 0x0000000d050d3207 */ /* 0x040fe40000000000 */
[----:B------:R-:W-:Y:S02]  /*1f70*/  SEL R11, R4, R11, !P5 ;  /* 0x0000000b040b7207 */ /* 0x000fe40006800000 */
[----:B------:R-:W-:Y:S02]  /*1f80*/  LOP3.LUT P4, RZ, R10, 0xff, RZ, 0xc0, !PT ;  /* 0x000000ff0aff7812 */ /* 0x000fe4000788c0ff */
[----:B------:R-:W-:Y:S02]  /*1f90*/  SEL R13, R5, R13, !P5 ;  /* 0x0000000d050d7207 */ /* 0x000fe40006800000 */
[----:B------:R-:W-:-:S04]  /*1fa0*/  ISETP.LT.U32.AND P0, PT, R8, R11, PT ;  /* 0x0000000b0800720c */ /* 0x000fc80003f01070 */
[C---:B------:R-:W-:Y:S02]  /*1fb0*/  ISETP.LT.AND.EX P0, PT, R9.reuse, R13, PT, P0 ;  /* 0x0000000d0900720c */ /* 0x040fe40003f01300 */
[----:B0-----:R-:W-:Y:S02]  /*1fc0*/  ISETP.NE.AND P3, PT, R14, RZ, PT ;  /* 0x000000ff0e00720c */ /* 0x001fe40003f65270 */
[----:B------:R-:W-:Y:S02]  /*1fd0*/  @P2 SEL R11, R8, R11, P0 ;  /* 0x0000000b080b2207 */ /* 0x000fe40000000000 */
[----:B------:R-:W-:Y:S02]  /*1fe0*/  @P4 SEL R12, R10, 0x1, !P2 ;  /* 0x000000010a0c4807 */ /* 0x000fe40005000000 */
[----:B------:R-:W-:Y:S02]  /*1ff0*/  @P2 SEL R13, R9, R13, P0 ;  /* 0x0000000d090d2207 */ /* 0x000fe40000000000 */
[----:B------:R-:W-:-:S02]  /*2000*/  SEL R5, R8, R11, !P4 ;  /* 0x0000000b08057207 */ /* 0x000fc40006000000 */
[----:B------:R-:W-:Y:S02]  /*2010*/  LOP3.LUT P5, RZ, R12, 0xff, RZ, 0xc0, !PT ;  /* 0x000000ff0cff7812 */ /* 0x000fe400078ac0ff */
[----:B------:R-:W-:Y:S02]  /*2020*/  SEL R9, R9, R13, !P4 ;  /* 0x0000000d09097207 */ /* 0x000fe40006000000 */
[----:B------:R-:W-:Y:S02]  /*2030*/  ISETP.LT.U32.AND P0, PT, R6, R5, PT ;  /* 0x000000050600720c */ /* 0x000fe40003f01070 */
[----:B------:R-:W-:Y:S02]  /*2040*/  ISETP.NE.AND P4, PT, R21, RZ, PT ;  /* 0x000000ff1500720c */ /* 0x000fe40003f85270 */
[----:B------:R-:W-:-:S04]  /*2050*/  ISETP.LT.AND.EX P0, PT, R7, R9, PT, P0 ;  /* 0x000000090700720c */ /* 0x000fc80003f01300 */
[----:B------:R-:W-:Y:S02]  /*2060*/  @P3 SEL R5, R6, R5, P0 ;  /* 0x0000000506053207 */ /* 0x000fe40000000000 */
[----:B------:R-:W-:Y:S02]  /*2070*/  @P5 SEL R14, R12, 0x1, !P3 ;  /* 0x000000010c0e5807 */ /* 0x000fe40005800000 */
[C---:B------:R-:W-:Y:S02]  /*2080*/  @P3 SEL R9, R7.reuse, R9, P0 ;  /* 0x0000000907093207 */ /* 0x040fe40000000000 */
[----:B------:R-:W-:Y:S02]  /*2090*/  SEL R5, R6, R5, !P5 ;  /* 0x0000000506057207 */ /* 0x000fe40006800000 */
[----:B------:R-:W-:Y:S02]  /*20a0*/  LOP3.LUT P2, RZ, R14, 0xff, RZ, 0xc0, !PT ;  /* 0x000000ff0eff7812 */ /* 0x000fe4000784c0ff */
[----:B------:R-:W-:-:S02]  /*20b0*/  SEL R7, R7, R9, !P5 ;  /* 0x0000000907077207 */ /* 0x000fc40006800000 */
[----:B--2---:R-:W-:-:S04]  /*20c0*/  ISETP.LT.U32.AND P0, PT, R2, R5, PT ;  /* 0x000000050200720c */ /* 0x004fc80003f01070 */
[----:B------:R-:W-:-:S04]  /*20d0*/  ISETP.LT.AND.EX P0, PT, R3, R7, PT, P0 ;  /* 0x000000070300720c */ /* 0x000fc80003f01300 */
[----:B------:R-:W-:Y:S02]  /*20e0*/  @P4 SEL R5, R2, R5, P0 ;  /* 0x0000000502054207 */ /* 0x000fe40000000000 */
[C---:B------:R-:W-:Y:S02]  /*20f0*/  @P4 SEL R7, R3.reuse, R7, P0 ;  /* 0x0000000703074207 */ /* 0x040fe40000000000 */
[----:B------:R-:W-:Y:S02]  /*2100*/  @P2 SEL R21, R14, 0x1, !P4 ;  /* 0x000000010e152807 */ /* 0x000fe40006000000 */
[----:B------:R-:W-:Y:S02]  /*2110*/  SEL R22, R2, R5, !P2 ;  /* 0x0000000502167207 */ /* 0x000fe40005000000 */
[----:B------:R-:W-:Y:S01]  /*2120*/  SEL R23, R3, R7, !P2 ;  /* 0x0000000703177207 */ /* 0x000fe20005000000 */
[----:B------:R-:W-:Y:S06]  /*2130*/  BRA `(.L_x_295) ;  /* 0x0000003400e47947 */ /* 0x000fec0003800000 */
.L_x_282:
[----:B------:R-:W0:Y:S01]  /*2140*/  S2R R9, SR_LANEID ;  /* 0x0000000000097919 */ /* 0x000e220000000000 */
[----:B------:R-:W-:Y:S01]  /*2150*/  LOP3.LUT R2, R14, 0x3e0, RZ, 0xc0, !PT ;  /* 0x000003e00e027812 */ /* 0x000fe200078ec0ff */
[----:B------:R-:W-:Y:S03]  /*2160*/  BSSY.RECONVERGENT B1, `(.L_x_296) ;  /* 0x0000022000017945 */ /* 0x000fe60003800200 */
[----:B------:R-:W-:Y:S01]  /*2170*/  LOP3.LUT R5, RZ, R2, RZ, 0x33, !PT ;  /* 0x00000002ff057212 */ /* 0x000fe200078e33ff */
[----:B------:R-:W-:-:S04]  /*2180*/  VIADD R3, R2, 0x20 ;  /* 0x0000002002037836 */ /* 0x000fc80000000000 */
[----:B------:R-:W-:Y:S01]  /*2190*/  IMAD.IADD R2, R4, 0x1, R5 ;  /* 0x0000000104027824 */ /* 0x000fe200078e0205 */
[----:B------:R-:W-:-:S04]  /*21a0*/  ISETP.GT.U32.AND P0, PT, R3, R4, PT ;  /* 0x000000040300720c */ /* 0x000fc80003f04070 */
        /* <DEDUP_REMOVED lines=29> */
.L_x_297:
[----:B------:R-:W-:Y:S05]  /*2380*/  BSYNC.RECONVERGENT B1 ;  /* 0x0000000000017941 */ /* 0x000fea0003800200 */
.L_x_296:
        /* <DEDUP_REMOVED lines=8> */
[----:B0-----:R-:W-:Y:S01]  /*2410*/  IMAD.MOV.U32 R7, RZ, RZ, 0x1 ;  /* 0x00000001ff077424 */ /* 0x001fe200078e00ff */
        /* <DEDUP_REMOVED lines=12> */
.L_x_299:
[----:B------:R-:W-:Y:S05]  /*24e0*/  BSYNC.RECONVERGENT B1 ;  /* 0x0000000000017941 */ /* 0x000fea0003800200 */
.L_x_298:
[----:B-1----:R-:W-:Y:S01]  /*24f0*/  LOP3.LUT R3, R21, 0xff, RZ, 0xc0, !PT ;  /* 0x000000ff15037812 */ /* 0x002fe200078ec0ff */
[----:B----4-:R1:W4:Y:S01]  /*2500*/  SHFL.DOWN PT, R5, R22, 0x4, R2 ;  /* 0x0880000016057989 */ /* 0x01032200000e0002 */
[----:B------:R-:W-:Y:S03]  /*2510*/  BSSY.RECONVERGENT B1, `(.L_x_300) ;  /* 0x0000012000017945 */ /* 0x000fe60003800200 */
[----:B--2---:R1:W2:Y:S04]  /*2520*/  SHFL.DOWN PT, R8, R23, 0x4, R2 ;  /* 0x0880000017087989 */ /* 0x0042a800000e0002 */
        /* <DEDUP_REMOVED lines=16> */
.L_x_301:
[----:B------:R-:W-:Y:S05]  /*2630*/  BSYNC.RECONVERGENT B1 ;  /* 0x0000000000017941 */ /* 0x000fea0003800200 */
.L_x_300:
        /* <DEDUP_REMOVED lines=20> */
.L_x_303:
[----:B------:R-:W-:Y:S05]  /*2780*/  BSYNC.RECONVERGENT B1 ;  /* 0x0000000000017941 */ /* 0x000fea0003800200 */
.L_x_302:
        /* <DEDUP_REMOVED lines=20> */
.L_x_305:
[----:B------:R-:W-:Y:S05]  /*28d0*/  BSYNC.RECONVERGENT B1 ;  /* 0x0000000000017941 */ /* 0x000fea0003800200 */
.L_x_304:
[----:B------:R-:W-:Y:S04]  /*28e0*/  BSSY.RECONVERGENT B1, `(.L_x_306) ;  /* 0x000000a000017945 */ /* 0x000fe80003800200 */
[----:B------:R-:W-:Y:S05]  /*28f0*/  @P1 BRA `(.L_x_307) ;  /* 0x0000000000201947 */ /* 0x000fea0003800000 */
[----:B---3--:R-:W3:Y:S01]  /*2900*/  S2R R6, SR_CgaCtaId ;  /* 0x0000000000067919 */ /* 0x008ee20000008800 */
[----:B----4-:R-:W-:Y:S02]  /*2910*/  MOV R3, 0x400 ;  /* 0x0000040000037802 */ /* 0x010fe40000000f00 */
[----:B-1----:R-:W-:-:S04]  /*2920*/  SHF.R.U32.HI R2, RZ, 0x1, R14 ;  /* 0x00000001ff027819 */ /* 0x002fc8000001160e */
[----:B------:R-:W-:Y:S02]  /*2930*/  LOP3.LUT R2, R2, 0x1f0, RZ, 0xc0, !PT ;  /* 0x000001f002027812 */ /* 0x000fe400078ec0ff */
[----:B---3--:R-:W-:-:S05]  /*2940*/  LEA R3, R6, R3, 0x18 ;  /* 0x0000000306037211 */ /* 0x008fca00078ec0ff */
[----:B------:R-:W-:-:S05]  /*2950*/  IMAD.IADD R2, R2, 0x1, R3 ;  /* 0x0000000102027824 */ /* 0x000fca00078e0203 */
[----:B------:R1:W-:Y:S04]  /*2960*/  STS.64 [R2+0x10], R22 ;  /* 0x0000101602007388 */ /* 0x0003e80000000a00 */
[----:B------:R1:W-:Y:S02]  /*2970*/  STS.U8 [R2+0x8], R21 ;  /* 0x0000081502007388 */ /* 0x0003e40000000000 */
.L_x_307:
[----:B------:R-:W-:Y:S05]  /*2980*/  BSYNC.RECONVERGENT B1 ;  /* 0x0000000000017941 */ /* 0x000fea0003800200 */
.L_x_306:
[----:B------:R-:W-:Y:S01]  /*2990*/  BAR.SYNC.DEFER_BLOCKING 0x0 ;  /* 0x0000000000007b1d */ /* 0x000fe20000010000 */
[----:B------:R-:W-:-:S13]  /*29a0*/  ISETP.NE.AND P1, PT, R14, RZ, PT ;  /* 0x000000ff0e00720c */ /* 0x000fda0003f25270 */
[----:B------:R-:W-:Y:S05]  /*29b0*/  @P1 BRA `(.L_x_295) ;  /* 0x0000002c00c41947 */ /* 0x000fea0003800000 */
[C---:B------:R-:W-:Y:S02]  /*29c0*/  ISETP.GE.U32.AND P0, PT, R4.reuse, 0x21, PT ;  /* 0x000000210400780c */ /* 0x040fe40003f06070 */
[C---:B------:R-:W-:Y:S02]  /*29d0*/  ISETP.GE.U32.AND P2, PT, R4.reuse, 0x41, PT ;  /* 0x000000410400780c */ /* 0x040fe40003f46070 */
[C---:B------:R-:W-:Y:S02]  /*29e0*/  ISETP.GE.U32.AND P3, PT, R4.reuse, 0x61, PT ;  /* 0x000000610400780c */ /* 0x040fe40003f66070 */
[----:B------:R-:W-:-:S07]  /*29f0*/  ISETP.GE.U32.AND P4, PT, R4, 0x81, PT ;  /* 0x000000810400780c */ /* 0x000fce0003f86070 */
[----:B------:R-:W-:Y:S06]  /*2a00*/  @!P0 BRA `(.L_x_308) ;  /* 0x00000000003c8947 */ /* 0x000fec0003800000 */
[----:B------:R-:W5:Y:S01]  /*2a10*/  S2UR UR5, SR_CgaCtaId ;  /* 0x00000000000579c3 */ /* 0x000f620000008800 */
[----:B------:R-:W-:Y:S01]  /*2a20*/  UMOV UR4, 0x400 ;  /* 0x0000040000047882 */ /* 0x000fe20000000000 */
[----:B------:R-:W-:Y:S01]  /*2a30*/  LOP3.LUT P5, RZ, R21, 0xff, RZ, 0xc0, !PT ;  /* 0x000000ff15ff7812 */ /* 0x000fe200078ac0ff */
[----:B-----5:R-:W-:-:S09]  /*2a40*/  ULEA UR4, UR5, UR4, 0x18 ;  /* 0x0000000405047291 */ /* 0x020fd2000f8ec0ff */
[----:B-1----:R-:W1:Y:S04]  /*2a50*/  LDS.U8 R5, [UR4+0x18] ;  /* 0x00001804ff057984 */ /* 0x002e680008000000 */
[----:B----4-:R-:W4:Y:S01]  /*2a60*/  LDS.64 R2, [UR4+0x20] ;  /* 0x00002004ff027984 */ /* 0x010f220008000a00 */
[----:B-1----:R-:W-:Y:S02]  /*2a70*/  ISETP.NE.AND P6, PT, R5, RZ, PT ;  /* 0x000000ff0500720c */ /* 0x002fe40003fc5270 */
[----:B----4-:R-:W-:Y:S02]  /*2a80*/  ISETP.LT.U32.AND P0, PT, R2, R22, PT ;  /* 0x000000160200720c */ /* 0x010fe40003f01070 */
[----:B------:R-:W-:Y:S02]  /*2a90*/  @P5 SEL R5, R21, 0x1, !P6 ;  /* 0x0000000115055807 */ /* 0x000fe40007000000 */
[----:B------:R-:W-:-:S02]  /*2aa0*/  ISETP.LT.AND.EX P0, PT, R3, R23, PT, P0 ;  /* 0x000000170300720c */ /* 0x000fc40003f01300 */
[----:B------:R-:W-:-:S05]  /*2ab0*/  PRMT R21, R5, 0x7610, R21 ;  /* 0x0000761005157816 */ /* 0x000fca0000000015 */
[C---:B------:R-:W-:Y:S02]  /*2ac0*/  @P6 SEL R22, R2.reuse, R22, P0 ;  /* 0x0000001602166207 */ /* 0x040fe40000000000 */
[C---:B------:R-:W-:Y:S02]  /*2ad0*/  @P6 SEL R23, R3.reuse, R23, P0 ;  /* 0x0000001703176207 */ /* 0x040fe40000000000 */
[----:B------:R-:W-:Y:S02]  /*2ae0*/  SEL R22, R2, R22, !P5 ;  /* 0x0000001602167207 */ /* 0x000fe40006800000 */
[----:B------:R-:W-:-:S07]  /*2af0*/  SEL R23, R3, R23, !P5 ;  /* 0x0000001703177207 */ /* 0x000fce0006800000 */
.L_x_308:
[----:B------:R-:W-:Y:S01]  /*2b00*/  ISETP.GE.U32.AND P5, PT, R4, 0xa1, PT ;  /* 0x000000a10400780c */ /* 0x000fe20003fa6070 */
[----:B------:R-:W-:-:S12]  /*2b10*/  @!P2 BRA `(.L_x_309) ;  /* 0x00000000003ca947 */ /* 0x000fd80003800000 */
        /* <DEDUP_REMOVED lines=15> */
.L_x_309:
        /* <DEDUP_REMOVED lines=17> */
.L_x_310:
[----:B------:R-:W-:Y:S01]  /*2d20*/  ISETP.GE.U32.AND P3, PT, R4, 0xe1, PT ;  /* 0x000000e10400780c */ /* 0x000fe20003f66070 */
        /* <DEDUP_REMOVED lines=16> */
.L_x_311:
        /* <DEDUP_REMOVED lines=16> */
.L_x_312:
        /* <DEDUP_REMOVED lines=16> */
.L_x_313:
        /* <DEDUP_REMOVED lines=17> */
.L_x_271:
[----:B------:R-:W0:Y:S01]  /*3140*/  S2R R12, SR_TID.X ;  /* 0x00000000000c7919 */ /* 0x000e220000002100 */
[----:B------:R-:W1:Y:S01]  /*3150*/  LDCU.64 UR6, c[0x0][0x380] ;  /* 0x00007000ff0677ac */ /* 0x000e620008000a00 */
[----:B------:R-:W2:Y:S01]  /*3160*/  LDCU UR4, c[0x0][0x390] ;  /* 0x00007200ff0477ac */ /* 0x000ea20008000800 */
[----:B0-----:R-:W-:-:S05]  /*3170*/  IADD3 R3, P0, PT, R5, R12, RZ ;  /* 0x0000000c05037210 */ /* 0x001fca0007f1e0ff */
[----:B------:R-:W-:Y:S01]  /*3180*/  IMAD.X R6, RZ, RZ, RZ, P0 ;  /* 0x000000ffff067224 */ /* 0x000fe200000e06ff */
[----:B-1----:R-:W-:-:S04]  /*3190*/  LEA R2, P0, R3, UR6, 0x2 ;  /* 0x0000000603027c11 */ /* 0x002fc8000f8010ff */
[----:B------:R-:W-:Y:S01]  /*31a0*/  LEA.HI.X R3, R3, UR7, R6, 0x2, P0 ;  /* 0x0000000703037c11 */ /* 0x000fe200080f1406 */
[----:B------:R-:W0:Y:S04]  /*31b0*/  LDCU.64 UR6, c[0x0][0x3a8] ;  /* 0x00007500ff0677ac */ /* 0x000e280008000a00 */
[----:B------:R-:W3:Y:S04]  /*31c0*/  LDG.E R6, desc[UR10][R2.64] ;  /* 0x0000000a02067981 */ /* 0x000ee8000c1e1900 */
[----:B------:R-:W4:Y:S04]  /*31d0*/  LDG.E R10, desc[UR10][R2.64+0x800] ;  /* 0x0008000a020a7981 */ /* 0x000f28000c1e1900 */
[----:B------:R-:W5:Y:S04]  /*31e0*/  LDG.E R8, desc[UR10][R2.64+0x400] ;  /* 0x0004000a02087981 */ /* 0x000f68000c1e1900 */
[----:B------:R1:W5:Y:S01]  /*31f0*/  LDG.E R18, desc[UR10][R2.64+0xc00] ;  /* 0x000c000a02127981 */ /* 0x000362000c1e1900 */
[----:B--2---:R-:W-:Y:S01]  /*3200*/  IMAD.U32 R13, RZ, RZ, UR4 ;  /* 0x00000004ff0d7e24 */ /* 0x004fe2000f8e00ff */
[----:B0-----:R-:W-:Y:S01]  /*3210*/  IADD3 R9, P1, PT, R5, UR6, RZ ;  /* 0x0000000605097c10 */ /* 0x001fe2000ff3e0ff */
[----:B------:R-:W-:-:S02]  /*3220*/  VIADD R7, R12, 0x100 ;  /* 0x000001000c077836 */ /* 0x000fc40000000000 */
[----:B------:R-:W-:-:S04]  /*3230*/  IMAD.U32 R14, RZ, RZ, UR7 ;  /* 0x00000007ff0e7e24 */ /* 0x000fc8000f8e00ff */
[----:B------:R-:W-:Y:S01]  /*3240*/  IMAD.X R23, RZ, RZ, R14, P1 ;  /* 0x000000ffff177224 */ /* 0x000fe200008e060e */
[----:B---3--:R-:W-:Y:S01]  /*3250*/  FSETP.NEU.AND P0, PT, R6, R13, PT ;  /* 0x0000000d0600720b */ /* 0x008fe20003f0d000 */
[----:B------:R-:W-:-:S03]  /*3260*/  VIADD R6, R12, 0x200 ;  /* 0x000002000c067836 */ /* 0x000fc60000000000 */
[----:B------:R-:W-:Y:S02]  /*3270*/  SEL R22, R7, R12, !P0 ;  /* 0x0000000c07167207 */ /* 0x000fe40004000000 */
[-C--:B------:R-:W-:Y:S02]  /*3280*/  IADD3 R7, P3, PT, R6, R9.reuse, RZ ;  /* 0x0000000906077210 */ /* 0x080fe40007f7e0ff */
[----:B------:R-:W-:Y:S02]  /*3290*/  IADD3 R22, P4, PT, R22, R9, RZ ;  /* 0x0000000916167210 */ /* 0x000fe40007f9e0ff */
[-C--:B----4-:R-:W-:Y:S01]  /*32a0*/  FSETP.NEU.AND P2, PT, R10, R13.reuse, PT ;  /* 0x0000000d0a00720b */ /* 0x090fe20003f4d000 */
[--C-:B-1----:R-:W-:Y:S01]  /*32b0*/  IMAD.X R2, RZ, RZ, R23.reuse, P3 ;  /* 0x000000ffff027224 */ /* 0x102fe200018e0617 */
[----:B------:R-:W-:Y:S01]  /*32c0*/  ISETP.LT.U32.AND P1, PT, R7, R22, PT ;  /* 0x000000160700720c */ /* 0x000fe20003f21070 */
[----:B------:R-:W-:Y:S01]  /*32d0*/  IMAD.X R23, RZ, RZ, R23, P4 ;  /* 0x000000ffff177224 */ /* 0x000fe200020e0617 */
[----:B-----5:R-:W-:-:S02]  /*32e0*/  FSETP.EQ.AND P0, PT, R8, R13, !P0 ;  /* 0x0000000d0800720b */ /* 0x020fc40004702000 */
[----:B------:R-:W-:Y:S02]  /*32f0*/  IADD3 R3, P3, PT, R7, 0x100, RZ ;  /* 0x0000010007037810 */ /* 0x000fe40007f7e0ff */
[----:B------:R-:W-:Y:S02]  /*3300*/  ISETP.LT.AND.EX P1, PT, R2, R23, PT, P1 ;  /* 0x000000170200720c */ /* 0x000fe40003f21310 */
[----:B------:R-:W-:-:S03]  /*3310*/  ISETP.GE.U32.AND P4, PT, R4, UR5, PT ;  /* 0x0000000504007c0c */ /* 0x000fc6000bf86070 */
[C---:B------:R-:W-:Y:S02]  /*3320*/  @P2 SEL R22, R7.reuse, R22, P1 ;  /* 0x0000001607162207 */ /* 0x040fe40000800000 */
[----:B------:R-:W-:Y:S02]  /*3330*/  @P2 SEL R23, R2, R23, P1 ;  /* 0x0000001702172207 */ /* 0x000fe40000800000 */
[----:B------:R-:W-:Y:S02]  /*3340*/  FSETP.NEU.AND P2, PT, R18, R13, PT ;  /* 0x0000000d1200720b */ /* 0x000fe40003f4d000 */
[----:B------:R-:W-:Y:S02]  /*3350*/  SEL R22, R7, R22, P0 ;  /* 0x0000001607167207 */ /* 0x000fe40000000000 */
[----:B------:R-:W-:Y:S01]  /*3360*/  SEL R23, R2, R23, P0 ;  /* 0x0000001702177207 */ /* 0x000fe20000000000 */
[----:B------:R-:W-:Y:S01]  /*3370*/  IMAD.X R2, RZ, RZ, R2, P3 ;  /* 0x000000ffff027224 */ /* 0x000fe200018e0602 */
[----:B------:R-:W-:-:S02]  /*3380*/  ISETP.LT.U32.AND P1, PT, R3, R22, PT ;  /* 0x000000160300720c */ /* 0x000fc40003f21070 */
[----:B------:R-:W-:Y:S02]  /*3390*/  FSETP.EQ.AND P0, PT, R10, R13, P0 ;  /* 0x0000000d0a00720b */ /* 0x000fe40000702000 */
[----:B------:R-:W-:Y:S02]  /*33a0*/  ISETP.LT.AND.EX P1, PT, R2, R23, PT, P1 ;  /* 0x000000170200720c */ /* 0x000fe40003f21310 */
[----:B------:R-:W-:Y:S02]  /*33b0*/  FSETP.NEU.OR P3, PT, R18, R13, !P0 ;  /* 0x0000000d1200720b */ /* 0x000fe4000476d400 */
[----:B------:R-:W-:Y:S02]  /*33c0*/  @P2 SEL R22, R3, R22, P1 ;  /* 0x0000001603162207 */ /* 0x000fe40000800000 */
[----:B------:R-:W-:Y:S02]  /*33d0*/  @P2 SEL R23, R2, R23, P1 ;  /* 0x0000001702172207 */ /* 0x000fe40000800000 */
[----:B------:R-:W-:-:S02]  /*33e0*/  SEL R21, RZ, 0x1, !P3 ;  /* 0x00000001ff157807 */ /* 0x000fc40005800000 */
[----:B------:R-:W-:Y:S02]  /*33f0*/  SEL R22, R3, R22, P0 ;  /* 0x0000001603167207 */ /* 0x000fe40000000000 */
[----:B------:R-:W-:Y:S01]  /*3400*/  SEL R23, R2, R23, P0 ;  /* 0x0000001702177207 */ /* 0x000fe20000000000 */
[----:B------:R-:W-:Y:S06]  /*3410*/  @!P4 BRA `(.L_x_314) ;  /* 0x0000001400f4c947 */ /* 0x000fec0003800000 */
[C---:B------:R-:W-:Y:S01]  /*3420*/  VIADD R15, R5.reuse, UR5 ;  /* 0x00000005050f7c36 */ /* 0x040fe20008000000 */
[----:B------:R-:W-:Y:S01]  /*3430*/  LOP3.LUT R3, RZ, R12, RZ, 0x33, !PT ;  /* 0x0000000cff037212 */ /* 0x000fe200078e33ff */
[C---:B------:R-:W-:Y:S01]  /*3440*/  VIADD R2, R16.reuse, 0xfffffc00 ;  /* 0xfffffc0010027836 */ /* 0x040fe20000000000 */
[----:B------:R-:W-:Y:S01]  /*3450*/  IADD3 R19, PT, PT, R5, UR5, R12 ;  /* 0x0000000505137c10 */ /* 0x000fe2000fffe00c */
[----:B------:R-:W0:Y:S01]  /*3460*/  LDCU UR7, c[0x0][0x390] ;  /* 0x00007200ff0777ac */ /* 0x000e220008000800 */
[----:B------:R-:W-:Y:S02]  /*3470*/  IADD3 R4, PT, PT, R16, -UR5, R3 ;  /* 0x8000000510047c10 */ /* 0x000fe4000fffe003 */
[----:B------:R-:W-:Y:S01]  /*3480*/  ISETP.GT.U32.AND P0, PT, R15, R2, PT ;  /* 0x000000020f00720c */ /* 0x000fe20003f04070 */
[----:B------:R-:W1:Y:S01]  /*3490*/  LDCU.64 UR8, c[0x0][0x3a8] ;  /* 0x00007500ff0877ac */ /* 0x000e620008000a00 */
[----:B------:R-:W-:Y:S02]  /*34a0*/  VIADD R19, R19, 0x400 ;  /* 0x0000040013137836 */ /* 0x000fe40000000000 */
[----:B------:R-:W-:Y:S01]  /*34b0*/  IMAD.IADD R4, R4, 0x1, -R5 ;  /* 0x0000000104047824 */ /* 0x000fe200078e0a05 */
[----:B------:R-:W-:-:S08]  /*34c0*/  UMOV UR4, URZ ;  /* 0x000000ff00047c82 */ /* 0x000fd00008000000 */
[----:B------:R-:W-:Y:S05]  /*34d0*/  @P0 BRA `(.L_x_315) ;  /* 0x0000000400340947 */ /* 0x000fea0003800000 */
.L_x_319:
[----:B------:R-:W2:Y:S01]  /*34e0*/  LDC.64 R8, c[0x0][0x380] ;  /* 0x0000e000ff087b82 */ /* 0x000ea20000000a00 */
[----:B------:R-:W-:-:S04]  /*34f0*/  IMAD.IADD R7, R12, 0x1, R15 ;  /* 0x000000010c077824 */ /* 0x000fc800078e020f */
[----:B--2---:R-:W-:-:S05]  /*3500*/  IMAD.WIDE.U32 R8, R7, 0x4, R8 ;  /* 0x0000000407087825 */ /* 0x004fca00078e0008 */
[----:B------:R2:W5:Y:S04]  /*3510*/  LDG.E R16, desc[UR10][R8.64] ;  /* 0x0000000a08107981 */ /* 0x000568000c1e1900 */
[----:B------:R2:W5:Y:S04]  /*3520*/  LDG.E R18, desc[UR10][R8.64+0x400] ;  /* 0x0004000a08127981 */ /* 0x000568000c1e1900 */
[----:B------:R2:W5:Y:S04]  /*3530*/  LDG.E R20, desc[UR10][R8.64+0x800] ;  /* 0x0008000a08147981 */ /* 0x000568000c1e1900 */
[----:B------:R2:W5:Y:S01]  /*3540*/  LDG.E R10, desc[UR10][R8.64+0xc00] ;  /* 0x000c000a080a7981 */ /* 0x000562000c1e1900 */
[----:B------:R-:W-:Y:S01]  /*3550*/  LOP3.LUT P1, RZ, R21, 0xff, RZ, 0xc0, !PT ;  /* 0x000000ff15ff7812 */ /* 0x000fe2000782c0ff */
[----:B-1----:R-:W-:Y:S01]  /*3560*/  UMOV UR6, UR8 ;  /* 0x0000000800067c82 */ /* 0x002fe20008000000 */
[----:B------:R-:W-:Y:S01]  /*3570*/  IMAD.U32 R14, RZ, RZ, UR9 ;  /* 0x00000009ff0e7e24 */ /* 0x000fe2000f8e00ff */
[----:B------:R-:W-:Y:S01]  /*3580*/  IADD3 R7, P0, PT, R7, UR6, RZ ;  /* 0x0000000607077c10 */ /* 0x000fe2000ff1e0ff */
[----:B------:R-:W-:Y:S04]  /*3590*/  BSSY.RECONVERGENT B1, `(.L_x_316) ;  /* 0x0000011000017945 */ /* 0x000fe80003800200 */
[----:B------:R-:W-:-:S05]  /*35a0*/  IMAD.X R6, RZ, RZ, R14, P0 ;  /* 0x000000ffff067224 */ /* 0x000fca00000e060e */
        /* <DEDUP_REMOVED lines=10> */
.L_x_317:
[----:B0-----:R-:W-:Y:S02]  /*3650*/  IMAD.U32 R13, RZ, RZ, UR7 ;  /* 0x00000007ff0d7e24 */ /* 0x001fe4000f8e00ff */
[----:B------:R-:W-:Y:S02]  /*3660*/  IMAD.MOV.U32 R22, RZ, RZ, R7 ;  /* 0x000000ffff167224 */ /* 0x000fe400078e0007 */
[----:B------:R-:W-:Y:S01]  /*3670*/  IMAD.MOV.U32 R23, RZ, RZ, R6 ;  /* 0x000000ffff177224 */ /* 0x000fe200078e0006 */
[----:B-----5:R-:W-:-:S04]  /*3680*/  FSETP.NEU.AND P0, PT, R16, R13, PT ;  /* 0x0000000d1000720b */ /* 0x020fc80003f0d000 */
[----:B------:R-:W-:-:S09]  /*3690*/  SEL R21, RZ, 0x1, !P0 ;  /* 0x00000001ff157807 */ /* 0x000fd20004000000 */
.L_x_318:
[----:B------:R-:W-:Y:S05]  /*36a0*/  BSYNC.RECONVERGENT B1 ;  /* 0x0000000000017941 */ /* 0x000fea0003800200 */
.L_x_316:
[----:B------:R-:W-:Y:S01]  /*36b0*/  IMAD.MOV.U32 R9, RZ, RZ, R22 ;  /* 0x000000ffff097224 */ /* 0x000fe200078e0016 */
[----:B------:R-:W-:Y:S01]  /*36c0*/  IADD3 R22, P1, PT, R7, 0x100, RZ ;  /* 0x0000010007167810 */ /* 0x000fe20007f3e0ff */
[----:B------:R-:W-:Y:S01]  /*36d0*/  IMAD.MOV.U32 R8, RZ, RZ, R23 ;  /* 0x000000ffff087224 */ /* 0x000fe200078e0017 */
[----:B------:R-:W-:Y:S01]  /*36e0*/  FSETP.NEU.AND P3, PT, R18, R13, PT ;  /* 0x0000000d1200720b */ /* 0x000fe20003f6d000 */
[----:B------:R-:W0:Y:S01]  /*36f0*/  LDC R16, c[0x0][0x3d0] ;  /* 0x0000f400ff107b82 */ /* 0x000e220000000800 */
        /* <DEDUP_REMOVED lines=8> */
[----:B------:R-:W-:Y:S02]  /*3780*/  SEL R22, R22, R9, !P2 ;  /* 0x0000000916167207 */ /* 0x000fe40005000000 */
[----:B------:R-:W-:Y:S02]  /*3790*/  IADD3 R9, P4, PT, R7, 0x200, RZ ;  /* 0x0000020007097810 */ /* 0x000fe40007f9e0ff */
[----:B------:R-:W-:Y:S02]  /*37a0*/  SEL R23, R23, R8, !P2 ;  /* 0x0000000817177207 */ /* 0x000fe40005000000 */
[----:B------:R-:W-:Y:S01]  /*37b0*/  @!P2 SEL R21, RZ, 0x1, !P3 ;  /* 0x00000001ff15a807 */ /* 0x000fe20005800000 */
[----:B------:R-:W-:Y:S01]  /*37c0*/  IMAD.X R8, RZ, RZ, R6, P4 ;  /* 0x000000ffff087224 */ /* 0x000fe200020e0606 */
[----:B------:R-:W-:-:S02]  /*37d0*/  ISETP.LT.U32.AND P0, PT, R9, R22, PT ;  /* 0x000000160900720c */ /* 0x000fc40003f01070 */
[C---:B------:R-:W-:Y:S02]  /*37e0*/  LOP3.LUT P3, RZ, R21.reuse, 0xff, RZ, 0xc0, !PT ;  /* 0x000000ff15ff7812 */ /* 0x040fe4000786c0ff */
[CC--:B------:R-:W-:Y:S02]  /*37f0*/  ISETP.LT.AND.EX P0, PT, R8.reuse, R23.reuse, PT, P0 ;  /* 0x000000170800720c */ /* 0x0c0fe40003f01300 */
[----:B------:R-:W-:Y:S02]  /*3800*/  SEL R21, R21, 0x1, !P1 ;  /* 0x0000000115157807 */ /* 0x000fe40004800000 */
[C---:B------:R-:W-:Y:S02]  /*3810*/  @P1 SEL R23, R8.reuse, R23, P0 ;  /* 0x0000001708171207 */ /* 0x040fe40000000000 */
[----:B------:R-:W-:Y:S02]  /*3820*/  @P1 SEL R22, R9, R22, P0 ;  /* 0x0000001609161207 */ /* 0x000fe40000000000 */
[----:B------:R-:W-:Y:S01]  /*3830*/  SEL R23, R8, R23, !P3 ;  /* 0x0000001708177207 */ /* 0x000fe20005800000 */
[----:B0-----:R-:W-:Y:S01]  /*3840*/  IMAD.IADD R8, R16, 0x1, -R15 ;  /* 0x0000000110087824 */ /* 0x001fe200078e0a0f */
[----:B------:R-:W-:-:S02]  /*3850*/  IADD3 R7, P0, PT, R7, 0x300, RZ ;  /* 0x0000030007077810 */ /* 0x000fc40007f1e0ff */
[----:B------:R-:W-:Y:S02]  /*3860*/  FSETP.NEU.AND P2, PT, R10, R13, PT ;  /* 0x0000000d0a00720b */ /* 0x000fe40003f4d000 */
[----:B------:R-:W-:Y:S01]  /*3870*/  @!P3 SEL R21, RZ, 0x1, !P1 ;  /* 0x00000001ff15b807 */ /* 0x000fe20004800000 */
[----:B------:R-:W-:Y:S01]  /*3880*/  IMAD.X R6, RZ, RZ, R6, P0 ;  /* 0x000000ffff067224 */ /* 0x000fe200000e0606 */
[----:B------:R-:W-:Y:S02]  /*3890*/  SEL R22, R9, R22, !P3 ;  /* 0x0000001609167207 */ /* 0x000fe40005800000 */
[----:B------:R-:W-:Y:S02]  /*38a0*/  ISETP.GE.U32.AND P3, PT, R8, UR5, PT ;  /* 0x0000000508007c0c */ /* 0x000fe4000bf66070 */
[----:B------:R-:W-:Y:S02]  /*38b0*/  LOP3.LUT P1, RZ, R21, 0xff, RZ, 0xc0, !PT ;  /* 0x000000ff15ff7812 */ /* 0x000fe4000782c0ff */
[----:B------:R-:W-:-:S02]  /*38c0*/  ISETP.LT.U32.AND P0, PT, R7, R22, PT ;  /* 0x000000160700720c */ /* 0x000fc40003f01070 */
[----:B------:R-:W-:Y:S02]  /*38d0*/  SEL R21, R21, 0x1, !P2 ;  /* 0x0000000115157807 */ /* 0x000fe40005000000 */
[----:B------:R-:W-:-:S04]  /*38e0*/  ISETP.LT.AND.EX P0, PT, R6, R23, PT, P0 ;  /* 0x000000170600720c */ /* 0x000fc80003f01300 */
[C---:B------:R-:W-:Y:S02]  /*38f0*/  @P2 SEL R22, R7.reuse, R22, P0 ;  /* 0x0000001607162207 */ /* 0x040fe40000000000 */
[C---:B------:R-:W-:Y:S02]  /*3900*/  @P2 SEL R23, R6.reuse, R23, P0 ;  /* 0x0000001706172207 */ /* 0x040fe40000000000 */
[----:B------:R-:W-:Y:S02]  /*3910*/  @!P1 SEL R21, RZ, 0x1, !P2 ;  /* 0x00000001ff159807 */ /* 0x000fe40005000000 */
[----:B------:R-:W-:Y:S02]  /*3920*/  SEL R22, R7, R22, !P1 ;  /* 0x0000001607167207 */ /* 0x000fe40004800000 */
[----:B------:R-:W-:Y:S01]  /*3930*/  SEL R23, R6, R23, !P1 ;  /* 0x0000001706177207 */ /* 0x000fe20004800000 */
[----:B------:R-:W-:Y:S06]  /*3940*/  @!P3 BRA `(.L_x_314) ;  /* 0x0000001000a8b947 */ /* 0x000fec0003800000 */
[----:B------:R-:W-:Y:S01]  /*3950*/  VIADD R15, R15, UR5 ;  /* 0x000000050f0f7c36 */ /* 0x000fe20008000000 */
[----:B------:R-:W-:Y:S01]  /*3960*/  UIADD3 UR4, UPT, UPT, UR4, 0x1, URZ ;  /* 0x0000000104047890 */ /* 0x000fe2000fffe0ff */
[----:B------:R-:W-:Y:S02]  /*3970*/  VIADD R19, R19, UR5 ;  /* 0x0000000513137c36 */ /* 0x000fe40008000000 */
[----:B------:R-:W-:Y:S01]  /*3980*/  VIADD R4, R4, -UR5 ;  /* 0x8000000504047c36 */ /* 0x000fe20008000000 */
[----:B------:R-:W-:-:S13]  /*3990*/  ISETP.GT.U32.AND P0, PT, R15, R2, PT ;  /* 0x000000020f00720c */ /* 0x000fda0003f04070 */
[----:B------:R-:W-:Y:S05]  /*39a0*/  @!P0 BRA `(.L_x_319) ;  /* 0xfffffff800cc8947 */ /* 0x000fea000383ffff */
.L_x_315:
[----:B------:R-:W-:Y:S01]  /*39b0*/  IMAD.IADD R7, R16, 0x1, -R15 ;  /* 0x0000000110077824 */ /* 0x000fe200078e0a0f */
[----:B------:R-:W-:Y:S04]  /*39c0*/  BSSY.RECONVERGENT B1, `(.L_x_314) ;  /* 0x0000122000017945 */ /* 0x000fe80003800200 */
[----:B------:R-:W-:-:S04]  /*39d0*/  ISETP.GE.AND P0, PT, R12, R7, PT ;  /* 0x000000070c00720c */ /* 0x000fc80003f06270 */
[----:B------:R-:W-:-:S13]  /*39e0*/  ISETP.GE.U32.OR P0, PT, R15, R16, P0 ;  /* 0x000000100f00720c */ /* 0x000fda0000706470 */
[----:B------:R-:W-:Y:S05]  /*39f0*/  @P0 BRA `(.L_x_320) ;  /* 0x0000001000780947 */ /* 0x000fea0003800000 */
[----:B------:R-:W2:Y:S01]  /*3a00*/  LDC R2, c[0x0][0x3d4] ;  /* 0x0000f500ff027b82 */ /* 0x000ea20000000800 */
[----:B------:R-:W-:Y:S01]  /*3a10*/  IMAD.IADD R16, R3, 0x1, R16 ;  /* 0x0000000103107824 */ /* 0x000fe200078e0210 */
[----:B------:R-:W-:Y:S01]  /*3a20*/  BSSY.RECONVERGENT B2, `(.L_x_321) ;  /* 0x0000096000027945 */ /* 0x000fe20003800200 */
[----:B------:R-:W-:-:S03]  /*3a30*/  IMAD.MOV.U32 R18, RZ, RZ, R12 ;  /* 0x000000ffff127224 */ /* 0x000fc600078e000c */
[----:B------:R-:W-:Y:S01]  /*3a40*/  IADD3 R5, PT, PT, R16, -UR5, -R5 ;  /* 0x8000000510057c10 */ /* 0x000fe2000fffe805 */
[----:B--2---:R-:W-:-:S04]  /*3a50*/  IMAD R2, R2, UR4, RZ ;  /* 0x0000000402027c24 */ /* 0x004fc8000f8e02ff */
[----:B------:R-:W-:-:S05]  /*3a60*/  IMAD R2, R2, -0x400, R5 ;  /* 0xfffffc0002027824 */ /* 0x000fca00078e0205 */
[C---:B------:R-:W-:Y:S02]  /*3a70*/  ISETP.GE.U32.AND P0, PT, R2.reuse, 0x700, PT ;  /* 0x000007000200780c */ /* 0x040fe40003f06070 */
[----:B------:R-:W-:-:S04]  /*3a80*/  LEA.HI R17, R2, 0x1, RZ, 0x18 ;  /* 0x0000000102117811 */ /* 0x000fc800078fc0ff */
[----:B------:R-:W-:-:S07]  /*3a90*/  LOP3.LUT R24, R17, 0x7, RZ, 0xc0, !PT ;  /* 0x0000000711187812 */ /* 0x000fce00078ec0ff */
[----:B------:R-:W-:Y:S05]  /*3aa0*/  @!P0 BRA `(.L_x_322) ;  /* 0x0000000800348947 */ /* 0x000fea0003800000 */
[----:B------:R-:W2:Y:S01]  /*3ab0*/  LDC.64 R2, c[0x0][0x380] ;  /* 0x0000e000ff027b82 */ /* 0x000ea20000000a00 */
[----:B------:R-:W-:Y:S01]  /*3ac0*/  LEA.HI R4, R4, 0x1, RZ, 0x18 ;  /* 0x0000000104047811 */ /* 0x000fe200078fc0ff */
[----:B------:R-:W-:Y:S01]  /*3ad0*/  BSSY.RECONVERGENT B3, `(.L_x_323) ;  /* 0x0000089000037945 */ /* 0x000fe20003800200 */
[----:B------:R-:W-:Y:S02]  /*3ae0*/  LOP3.LUT R18, R12, 0x400, RZ, 0xfc, !PT ;  /* 0x000004000c127812 */ /* 0x000fe400078efcff */
[----:B------:R-:W-:-:S05]  /*3af0*/  LOP3.LUT R4, R4, 0x1fffff8, RZ, 0xc0, !PT ;  /* 0x01fffff804047812 */ /* 0x000fca00078ec0ff */
[----:B------:R-:W-:-:S07]  /*3b00*/  IMAD.MOV R20, RZ, RZ, -R4 ;  /* 0x000000ffff147224 */ /* 0x000fce00078e0a04 */
.L_x_324:
[----:B------:R-:W-:-:S04]  /*3b10*/  VIADD R27, R19, 0xfffffc00 ;  /* 0xfffffc00131b7836 */ /* 0x000fc80000000000 */
[----:B--2---:R-:W-:-:S06]  /*3b20*/  IMAD.WIDE.U32 R4, R27, 0x4, R2 ;  /* 0x000000041b047825 */ /* 0x004fcc00078e0002 */
[----:B------:R2:W3:Y:S01]  /*3b30*/  LDG.E R4, desc[UR10][R4.64] ;  /* 0x0000000a04047981 */ /* 0x0004e2000c1e1900 */
[----:B------:R-:W-:-:S04]  /*3b40*/  VIADD R26, R19, 0xfffffd00 ;  /* 0xfffffd00131a7836 */ /* 0x000fc80000000000 */
[----:B------:R-:W-:-:S06]  /*3b50*/  IMAD.WIDE.U32 R6, R26, 0x4, R2 ;  /* 0x000000041a067825 */ /* 0x000fcc00078e0002 */
[----:B------:R4:W5:Y:S01]  /*3b60*/  LDG.E R6, desc[UR10][R6.64] ;  /* 0x0000000a06067981 */ /* 0x000962000c1e1900 */
[----:B------:R-:W-:-:S04]  /*3b70*/  VIADD R29, R19, 0xfffffe00 ;  /* 0xfffffe00131d7836 */ /* 0x000fc80000000000 */
[----:B------:R-:W-:-:S06]  /*3b80*/  IMAD.WIDE.U32 R8, R29, 0x4, R2 ;  /* 0x000000041d087825 */ /* 0x000fcc00078e0002 */
[----:B------:R0:W5:Y:S01]  /*3b90*/  LDG.E R8, desc[UR10][R8.64] ;  /* 0x0000000a08087981 */ /* 0x000162000c1e1900 */
[----:B------:R-:W-:Y:S01]  /*3ba0*/  VIADD R25, R19, 0xffffff00 ;  /* 0xffffff0013197836 */ /* 0x000fe20000000000 */
[----:B------:R-:W-:Y:S02]  /*3bb0*/  LOP3.LUT P3, RZ, R21, 0xff, RZ, 0xc0, !PT ;  /* 0x000000ff15ff7812 */ /* 0x000fe4000786c0ff */
[----:B------:R-:W-:Y:S01]  /*3bc0*/  IADD3 R27, P1, PT, R27, UR6, RZ ;  /* 0x000000061b1b7c10 */ /* 0x000fe2000ff3e0ff */
[----:B------:R-:W-:-:S04]  /*3bd0*/  IMAD.WIDE.U32 R10, R25, 0x4, R2 ;  /* 0x00000004190a7825 */ /* 0x000fc800078e0002 */
[----:B--2---:R-:W-:Y:S02]  /*3be0*/  IMAD.X R5, RZ, RZ, R14, P1 ;  /* 0x000000ffff057224 */ /* 0x004fe400008e060e */
[----:B------:R2:W2:Y:S01]  /*3bf0*/  LDG.E R10, desc[UR10][R10.64] ;  /* 0x0000000a0a0a7981 */ /* 0x0004a2000c1e1900 */
[----:B------:R-:W-:-:S04]  /*3c00*/  ISETP.LT.U32.AND P0, PT, R27, R22, PT ;  /* 0x000000161b00720c */ /* 0x000fc80003f01070 */
[----:B------:R-:W-:-:S04]  /*3c10*/  ISETP.LT.AND.EX P0, PT, R5, R23, PT, P0 ;  /* 0x000000170500720c */ /* 0x000fc80003f01300 */
[----:B----4-:R-:W-:Y:S02]  /*3c20*/  SEL R7, R27, R22, P0 ;  /* 0x000000161b077207 */ /* 0x010fe40000000000 */
[----:B0-----:R-:W-:Y:S02]  /*3c30*/  SEL R9, R5, R23, P0 ;  /* 0x0000001705097207 */ /* 0x001fe40000000000 */
[----:B------:R-:W-:-:S05]  /*3c40*/  IADD3 R28, P0, PT, R26, UR6, RZ ;  /* 0x000000061a1c7c10 */ /* 0x000fca000ff1e0ff */
[----:B------:R-:W-:Y:S01]  /*3c50*/  IMAD.X R26, RZ, RZ, R14, P0 ;  /* 0x000000ffff1a7224 */ /* 0x000fe200000e060e */
[CC--:B---3--:R-:W-:Y:S02]  /*3c60*/  FSETP.NEU.AND P1, PT, R4.reuse, R13.reuse, PT ;  /* 0x0000000d0400720b */ /* 0x0c8fe40003f2d000 */
[----:B------:R-:W-:Y:S02]  /*3c70*/  FSETP.NEU.AND P2, PT, R4, R13, P3 ;  /* 0x0000000d0400720b */ /* 0x000fe40001f4d000 */
[----:B------:R-:W-:-:S04]  /*3c80*/  @!P3 SEL R21, RZ, 0x1, !P1 ;  /* 0x00000001ff15b807 */ /* 0x000fc80004800000 */
[----:B------:R-:W-:-:S04]  /*3c90*/  SEL R21, R21, 0x1, !P2 ;  /* 0x0000000115157807 */ /* 0x000fc80005000000 */
[----:B------:R-:W-:-:S03]  /*3ca0*/  LOP3.LUT P1, RZ, R21, 0xff, RZ, 0xc0, !PT ;  /* 0x000000ff15ff7812 */ /* 0x000fc6000782c0ff */
[----:B------:R-:W-:Y:S01]  /*3cb0*/  @!P2 SEL R9, R5, R23, !P3 ;  /* 0x000000170509a207 */ /* 0x000fe20005800000 */
[----:B------:R-:W-:Y:S01]  /*3cc0*/  IMAD.WIDE.U32 R4, R19, 0x4, R2 ;  /* 0x0000000413047825 */ /* 0x000fe200078e0002 */
[----:B------:R-:W-:Y:S02]  /*3cd0*/  @!P2 SEL R7, R27, R22, !P3 ;  /* 0x000000161b07a207 */ /* 0x000fe40005800000 */
[----:B-----5:R-:W-:Y:S02]  /*3ce0*/  FSETP.NEU.AND P3, PT, R6, R13, P1 ;  /* 0x0000000d0600720b */ /* 0x020fe40000f6d000 */
[----:B------:R-:W-:Y:S01]  /*3cf0*/  ISETP.LT.U32.AND P0, PT, R28, R7, PT ;  /* 0x000000071c00720c */ /* 0x000fe20003f01070 */
[----:B------:R0:W3:Y:S01]  /*3d00*/  LDG.E R22, desc[UR10][R4.64] ;  /* 0x0000000a04167981 */ /* 0x0000e2000c1e1900 */
[----:B------:R-:W-:Y:S02]  /*3d10*/  FSETP.NEU.AND P2, PT, R6, R13, PT ;  /* 0x0000000d0600720b */ /* 0x000fe40003f4d000 */
[----:B------:R-:W-:-:S02]  /*3d20*/  ISETP.LT.AND.EX P0, PT, R26, R9, PT, P0 ;  /* 0x000000091a00720c */ /* 0x000fc40003f01300 */
[----:B------:R-:W-:Y:S02]  /*3d30*/  @!P1 SEL R21, RZ, 0x1, !P2 ;  /* 0x00000001ff159807 */ /* 0x000fe40005000000 */
[CC--:B--2---:R-:W-:Y:S02]  /*3d40*/  SEL R11, R28.reuse, R7.reuse, P0 ;  /* 0x000000071c0b7207 */ /* 0x0c4fe40000000000 */
[----:B------:R-:W-:Y:S02]  /*3d50*/  SEL R6, R21, 0x1, !P3 ;  /* 0x0000000115067807 */ /* 0x000fe40005800000 */
[----:B------:R-:W-:Y:S02]  /*3d60*/  @!P3 SEL R11, R28, R7, !P1 ;  /* 0x000000071c0bb207 */ /* 0x000fe40004800000 */
[CC--:B------:R-:W-:Y:S02]  /*3d70*/  SEL R7, R26.reuse, R9.reuse, P0 ;  /* 0x000000091a077207 */ /* 0x0c0fe40000000000 */
[----:B------:R-:W-:Y:S01]  /*3d80*/  @!P3 SEL R7, R26, R9, !P1 ;  /* 0x000000091a07b207 */ /* 0x000fe20004800000 */
[----:B------:R-:W-:Y:S01]  /*3d90*/  VIADD R9, R19, 0x100 ;  /* 0x0000010013097836 */ /* 0x000fe20000000000 */
[----:B------:R-:W-:-:S02]  /*3da0*/  LOP3.LUT P2, RZ, R6, 0xff, RZ, 0xc0, !PT ;  /* 0x000000ff06ff7812 */ /* 0x000fc4000784c0ff */
[----:B------:R-:W-:Y:S01]  /*3db0*/  IADD3 R28, P0, PT, R29, UR6, RZ ;  /* 0x000000061d1c7c10 */ /* 0x000fe2000ff1e0ff */
[----:B0-----:R-:W-:Y:S01]  /*3dc0*/  IMAD.WIDE.U32 R4, R9, 0x4, R2 ;  /* 0x0000000409047825 */ /* 0x001fe200078e0002 */
[----:B------:R-:W-:-:S03]  /*3dd0*/  FSETP.NEU.AND P3, PT, R8, R13, P2 ;  /* 0x0000000d0800720b */ /* 0x000fc6000176d000 */
[----:B------:R-:W-:Y:S01]  /*3de0*/  IMAD.X R27, RZ, RZ, R14, P0 ;  /* 0x000000ffff1b7224 */ /* 0x000fe200000e060e */
[----:B------:R-:W-:Y:S01]  /*3df0*/  ISETP.LT.U32.AND P0, PT, R28, R11, PT ;  /* 0x0000000b1c00720c */ /* 0x000fe20003f01070 */
[----:B------:R0:W2:Y:S01]  /*3e00*/  LDG.E R26, desc[UR10][R4.64] ;  /* 0x0000000a041a7981 */ /* 0x0000a2000c1e1900 */
[----:B------:R-:W-:Y:S02]  /*3e10*/  FSETP.NEU.AND P1, PT, R8, R13, PT ;  /* 0x0000000d0800720b */ /* 0x000fe40003f2d000 */
[----:B------:R-:W-:Y:S01]  /*3e20*/  ISETP.LT.AND.EX P0, PT, R27, R7, PT, P0 ;  /* 0x000000071b00720c */ /* 0x000fe20003f01300 */
[----:B------:R-:W-:Y:S01]  /*3e30*/  VIADD R21, R19, 0x200 ;  /* 0x0000020013157836 */ /* 0x000fe20000000000 */
[----:B------:R-:W-:Y:S02]  /*3e40*/  @!P2 SEL R6, RZ, 0x1, !P1 ;  /* 0x00000001ff06a807 */ /* 0x000fe40004800000 */
[CC--:B------:R-:W-:Y:S02]  /*3e50*/  SEL R23, R28.reuse, R11.reuse, P0 ;  /* 0x0000000b1c177207 */ /* 0x0c0fe40000000000 */
[----:B------:R-:W-:-:S02]  /*3e60*/  @!P3 SEL R23, R28, R11, !P2 ;  /* 0x0000000b1c17b207 */ /* 0x000fc40005000000 */
[CC--:B------:R-:W-:Y:S02]  /*3e70*/  SEL R11, R27.reuse, R7.reuse, P0 ;  /* 0x000000071b0b7207 */ /* 0x0c0fe40000000000 */
[----:B------:R-:W-:Y:S02]  /*3e80*/  @!P3 SEL R11, R27, R7, !P2 ;  /* 0x000000071b0bb207 */ /* 0x000fe40005000000 */
[----:B------:R-:W-:Y:S01]  /*3e90*/  SEL R8, R6, 0x1, !P3 ;  /* 0x0000000106087807 */ /* 0x000fe20005800000 */
[----:B------:R-:W-:-:S06]  /*3ea0*/  IMAD.WIDE.U32 R6, R21, 0x4, R2 ;  /* 0x0000000415067825 */ /* 0x000fcc00078e0002 */
[----:B------:R4:W5:Y:S01]  /*3eb0*/  LDG.E R6, desc[UR10][R6.64] ;  /* 0x0000000a06067981 */ /* 0x000962000c1e1900 */
[----:B------:R-:W-:Y:S01]  /*3ec0*/  IADD3 R29, P0, PT, R25, UR6, RZ ;  /* 0x00000006191d7c10 */ /* 0x000fe2000ff1e0ff */
[----:B------:R-:W-:-:S04]  /*3ed0*/  VIADD R25, R19, 0x300 ;  /* 0x0000030013197836 */ /* 0x000fc80000000000 */
[----:B0-----:R-:W-:-:S06]  /*3ee0*/  IMAD.WIDE.U32 R4, R25, 0x4, R2 ;  /* 0x0000000419047825 */ /* 0x001fcc00078e0002 */
[----:B------:R0:W5:Y:S01]  /*3ef0*/  LDG.E R4, desc[UR10][R4.64] ;  /* 0x0000000a04047981 */ /* 0x000162000c1e1900 */
[----:B------:R-:W-:Y:S02]  /*3f00*/  LOP3.LUT P3, RZ, R8, 0xff, RZ, 0xc0, !PT ;  /* 0x000000ff08ff7812 */ /* 0x000fe4000786c0ff */
[CC--:B------:R-:W-:Y:S02]  /*3f10*/  FSETP.NEU.AND P1, PT, R10.reuse, R13.reuse, PT ;  /* 0x0000000d0a00720b */ /* 0x0c0fe40003f2d000 */
[----:B------:R-:W-:Y:S01]  /*3f20*/  FSETP.NEU.AND P4, PT, R10, R13, P3 ;  /* 0x0000000d0a00720b */ /* 0x000fe20001f8d000 */
[----:B------:R-:W-:-:S08]  /*3f30*/  IMAD.X R28, RZ, RZ, R14, P0 ;  /* 0x000000ffff1c7224 */ /* 0x000fd000000e060e */
[----:B------:R-:W-:-:S04]  /*3f40*/  @!P3 SEL R8, RZ, 0x1, !P1 ;  /* 0x00000001ff08b807 */ /* 0x000fc80004800000 */
[----:B------:R-:W-:Y:S02]  /*3f50*/  SEL R8, R8, 0x1, !P4 ;  /* 0x0000000108087807 */ /* 0x000fe40006000000 */
[----:B------:R-:W-:Y:S02]  /*3f60*/  ISETP.LT.U32.AND P0, PT, R29, R23, PT ;  /* 0x000000171d00720c */ /* 0x000fe40003f01070 */
[----:B------:R-:W-:Y:S02]  /*3f70*/  LOP3.LUT P2, RZ, R8, 0xff, RZ, 0xc0, !PT ;  /* 0x000000ff08ff7812 */ /* 0x000fe4000784c0ff */
[----:B------:R-:W-:-:S04]  /*3f80*/  ISETP.LT.AND.EX P0, PT, R28, R11, PT, P0 ;  /* 0x0000000b1c00720c */ /* 0x000fc80003f01300 */
[C---:B------:R-:W-:Y:S02]  /*3f90*/  SEL R27, R29.reuse, R23, P0 ;  /* 0x000000171d1b7207 */ /* 0x040fe40000000000 */
[C---:B----4-:R-:W-:Y:S02]  /*3fa0*/  SEL R7, R28.reuse, R11, P0 ;  /* 0x0000000b1c077207 */ /* 0x050fe40000000000 */
[----:B------:R-:W-:Y:S02]  /*3fb0*/  @!P4 SEL R27, R29, R23, !P3 ;  /* 0x000000171d1bc207 */ /* 0x000fe40005800000 */
[----:B------:R-:W-:Y:S02]  /*3fc0*/  @!P4 SEL R7, R28, R11, !P3 ;  /* 0x0000000b1c07c207 */ /* 0x000fe40005800000 */
[----:B------:R-:W-:Y:S02]  /*3fd0*/  IADD3 R10, P1, PT, R19, UR6, RZ ;  /* 0x00000006130a7c10 */ /* 0x000fe4000ff3e0ff */
[----:B------:R-:W-:-:S05]  /*3fe0*/  IADD3 R11, P4, PT, R9, UR6, RZ ;  /* 0x00000006090b7c10 */ /* 0x000fca000ff9e0ff */
[--C-:B------:R-:W-:Y:S02]  /*3ff0*/  IMAD.X R23, RZ, RZ, R14.reuse, P4 ;  /* 0x000000ffff177224 */ /* 0x100fe400020e060e */
[----:B------:R-:W-:Y:S02]  /*4000*/  VIADD R20, R20, 0x8 ;  /* 0x0000000814147836 */ /* 0x000fe40000000000 */
[----:B------:R-:W-:Y:S02]  /*4010*/  VIADD R18, R18, 0x800 ;  /* 0x0000080012127836 */ /* 0x000fe40000000000 */
[----:B------:R-:W-:Y:S01]  /*4020*/  VIADD R19, R19, 0x800 ;  /* 0x0000080013137836 */ /* 0x000fe20000000000 */
[CC--:B---3--:R-:W-:Y:S02]  /*4030*/  FSETP.NEU.AND P0, PT, R22.reuse, R13.reuse, PT ;  /* 0x0000000d1600720b */ /* 0x0c8fe40003f0d000 */
[----:B------:R-:W-:Y:S02]  /*4040*/  FSETP.NEU.AND P3, PT, R22, R13, P2 ;  /* 0x0000000d1600720b */ /* 0x000fe4000176d000 */
[----:B------:R-:W-:Y:S01]  /*4050*/  @!P2 SEL R8, RZ, 0x1, !P0 ;  /* 0x00000001ff08a807 */ /* 0x000fe20004000000 */
[----:B------:R-:W-:Y:S01]  /*4060*/  IMAD.X R22, RZ, RZ, R14, P1 ;  /* 0x000000ffff167224 */ /* 0x000fe200008e060e */
[----:B------:R-:W-:-:S02]  /*4070*/  ISETP.LT.U32.AND P0, PT, R10, R27, PT ;  /* 0x0000001b0a00720c */ /* 0x000fc40003f01070 */
[----:B0-----:R-:W-:Y:S02]  /*4080*/  SEL R5, R8, 0x1, !P3 ;  /* 0x0000000108057807 */ /* 0x001fe40005800000 */
[----:B------:R-:W-:Y:S02]  /*4090*/  ISETP.LT.AND.EX P0, PT, R22, R7, PT, P0 ;  /* 0x000000071600720c */ /* 0x000fe40003f01300 */
[----:B------:R-:W-:Y:S02]  /*40a0*/  LOP3.LUT P1, RZ, R5, 0xff, RZ, 0xc0, !PT ;  /* 0x000000ff05ff7812 */ /* 0x000fe4000782c0ff */
[CC--:B------:R-:W-:Y:S02]  /*40b0*/  SEL R8, R10.reuse, R27.reuse, P0 ;  /* 0x0000001b0a087207 */ /* 0x0c0fe40000000000 */
[----:B------:R-:W-:Y:S02]  /*40c0*/  @!P3 SEL R8, R10, R27, !P2 ;  /* 0x0000001b0a08b207 */ /* 0x000fe40005000000 */
[----:B------:R-:W-:-:S02]  /*40d0*/  SEL R10, R22, R7, P0 ;  /* 0x00000007160a7207 */ /* 0x000fc40000000000 */
[----:B------:R-:W-:Y:S02]  /*40e0*/  @!P3 SEL R10, R22, R7, !P2 ;  /* 0x00000007160ab207 */ /* 0x000fe40005000000 */
[CC--:B--2---:R-:W-:Y:S02]  /*40f0*/  FSETP.NEU.AND P0, PT, R26.reuse, R13.reuse, PT ;  /* 0x0000000d1a00720b */ /* 0x0c4fe40003f0d000 */
[----:B------:R-:W-:Y:S02]  /*4100*/  FSETP.NEU.AND P3, PT, R26, R13, P1 ;  /* 0x0000000d1a00720b */ /* 0x000fe40000f6d000 */
[----:B------:R-:W-:Y:S02]  /*4110*/  @!P1 SEL R5, RZ, 0x1, !P0 ;  /* 0x00000001ff059807 */ /* 0x000fe40004000000 */
[----:B------:R-:W-:Y:S02]  /*4120*/  ISETP.LT.U32.AND P0, PT, R11, R8, PT ;  /* 0x000000080b00720c */ /* 0x000fe40003f01070 */
[----:B------:R-:W-:-:S02]  /*4130*/  SEL R9, R5, 0x1, !P3 ;  /* 0x0000000105097807 */ /* 0x000fc40005800000 */
[----:B------:R-:W-:Y:S02]  /*4140*/  ISETP.LT.AND.EX P0, PT, R23, R10, PT, P0 ;  /* 0x0000000a1700720c */ /* 0x000fe40003f01300 */
[----:B------:R-:W-:Y:S02]  /*4150*/  LOP3.LUT P2, RZ, R9, 0xff, RZ, 0xc0, !PT ;  /* 0x000000ff09ff7812 */ /* 0x000fe4000784c0ff */
[----:B------:R-:W-:Y:S02]  /*4160*/  SEL R5, R11, R8, P0 ;  /* 0x000000080b057207 */ /* 0x000fe40000000000 */
[----:B------:R-:W-:Y:S02]  /*4170*/  SEL R7, R23, R10, P0 ;  /* 0x0000000a17077207 */ /* 0x000fe40000000000 */
[----:B------:R-:W-:Y:S02]  /*4180*/  IADD3 R22, P0, PT, R21, UR6, RZ ;  /* 0x0000000615167c10 */ /* 0x000fe4000ff1e0ff */
[----:B------:R-:W-:-:S02]  /*4190*/  @!P3 SEL R5, R11, R8, !P1 ;  /* 0x000000080b05b207 */ /* 0x000fc40004800000 */
[----:B------:R-:W-:Y:S01]  /*41a0*/  @!P3 SEL R7, R23, R10, !P1 ;  /* 0x0000000a1707b207 */ /* 0x000fe20004800000 */
[----:B------:R-:W-:Y:S01]  /*41b0*/  IMAD.X R10, RZ, RZ, R14, P0 ;  /* 0x000000ffff0a7224 */ /* 0x000fe200000e060e */
[----:B-----5:R-:W-:Y:S02]  /*41c0*/  FSETP.NEU.AND P3, PT, R6, R13, P2 ;  /* 0x0000000d0600720b */ /* 0x020fe4000176d000 */
[----:B------:R-:W-:Y:S02]  /*41d0*/  ISETP.LT.U32.AND P0, PT, R22, R5, PT ;  /* 0x000000051600720c */ /* 0x000fe40003f01070 */
[----:B------:R-:W-:Y:S02]  /*41e0*/  FSETP.NEU.AND P1, PT, R6, R13, PT ;  /* 0x0000000d0600720b */ /* 0x000fe40003f2d000 */
[----:B------:R-:W-:Y:S02]  /*41f0*/  ISETP.LT.AND.EX P0, PT, R10, R7, PT, P0 ;  /* 0x000000070a00720c */ /* 0x000fe40003f01300 */
[----:B------:R-:W-:-:S02]  /*4200*/  @!P2 SEL R9, RZ, 0x1, !P1 ;  /* 0x00000001ff09a807 */ /* 0x000fc40004800000 */
[----:B------:R-:W-:Y:S02]  /*4210*/  SEL R6, R22, R5, P0 ;  /* 0x0000000516067207 */ /* 0x000fe40000000000 */
[----:B------:R-:W-:Y:S02]  /*4220*/  SEL R8, R10, R7, P0 ;  /* 0x000000070a087207 */ /* 0x000fe40000000000 */
[----:B------:R-:W-:Y:S02]  /*4230*/  IADD3 R25, P0, PT, R25, UR6, RZ ;  /* 0x0000000619197c10 */ /* 0x000fe4000ff1e0ff */
[----:B------:R-:W-:Y:S02]  /*4240*/  @!P3 SEL R6, R22, R5, !P2 ;  /* 0x000000051606b207 */ /* 0x000fe40005000000 */
[----:B------:R-:W-:Y:S01]  /*4250*/  SEL R9, R9, 0x1, !P3 ;  /* 0x0000000109097807 */ /* 0x000fe20005800000 */
[----:B------:R-:W-:Y:S01]  /*4260*/  IMAD.X R5, RZ, RZ, R14, P0 ;  /* 0x000000ffff057224 */ /* 0x000fe200000e060e */
[----:B------:R-:W-:-:S02]  /*4270*/  @!P3 SEL R8, R10, R7, !P2 ;  /* 0x000000070a08b207 */ /* 0x000fc40005000000 */
[----:B------:R-:W-:Y:S02]  /*4280*/  ISETP.LT.U32.AND P0, PT, R25, R6, PT ;  /* 0x000000061900720c */ /* 0x000fe40003f01070 */
[----:B------:R-:W-:Y:S02]  /*4290*/  LOP3.LUT P1, RZ, R9, 0xff, RZ, 0xc0, !PT ;  /* 0x000000ff09ff7812 */ /* 0x000fe4000782c0ff */
[----:B------:R-:W-:-:S04]  /*42a0*/  ISETP.LT.AND.EX P0, PT, R5, R8, PT, P0 ;  /* 0x000000080500720c */ /* 0x000fc80003f01300 */
[----:B------:R-:W-:Y:S02]  /*42b0*/  SEL R22, R25, R6, P0 ;  /* 0x0000000619167207 */ /* 0x000fe40000000000 */
[----:B------:R-:W-:Y:S02]  /*42c0*/  SEL R23, R5, R8, P0 ;  /* 0x0000000805177207 */ /* 0x000fe40000000000 */
[----:B------:R-:W-:Y:S02]  /*42d0*/  ISETP.NE.AND P0, PT, R20, RZ, PT ;  /* 0x000000ff1400720c */ /* 0x000fe40003f05270 */
[CC--:B------:R-:W-:Y:S02]  /*42e0*/  FSETP.NEU.AND P3, PT, R4.reuse, R13.reuse, P1 ;  /* 0x0000000d0400720b */ /* 0x0c0fe40000f6d000 */
[----:B------:R-:W-:-:S04]  /*42f0*/  FSETP.NEU.AND P2, PT, R4, R13, PT ;  /* 0x0000000d0400720b */ /* 0x000fc80003f4d000 */
[----:B------:R-:W-:-:S04]  /*4300*/  @!P1 SEL R9, RZ, 0x1, !P2 ;  /* 0x00000001ff099807 */ /* 0x000fc80005000000 */
[----:B------:R-:W-:-:S03]  /*4310*/  SEL R9, R9, 0x1, !P3 ;  /* 0x0000000109097807 */ /* 0x000fc60005800000 */
[----:B------:R-:W-:Y:S02]  /*4320*/  @!P3 SEL R22, R25, R6, !P1 ;  /* 0x000000061916b207 */ /* 0x000fe40004800000 */
[----:B------:R-:W-:Y:S02]  /*4330*/  @!P3 SEL R23, R5, R8, !P1 ;  /* 0x000000080517b207 */ /* 0x000fe40004800000 */
[----:B------:R-:W-:Y:S01]  /*4340*/  PRMT R21, R9, 0x7610, R21 ;  /* 0x0000761009157816 */ /* 0x000fe20000000015 */
[----:B------:R-:W-:Y:S06]  /*4350*/  @P0 BRA `(.L_x_324) ;  /* 0xfffffff400ec0947 */ /* 0x000fec000383ffff */
[----:B-1----:R-:W-:Y:S05]  /*4360*/  BSYNC.RECONVERGENT B3 ;  /* 0x0000000000037941 */ /* 0x002fea0003800200 */
.L_x_323:
[----:B------:R-:W-:-:S07]  /*4370*/  VIADD R18, R18, 0xfffffc00 ;  /* 0xfffffc0012127836 */ /* 0x000fce0000000000 */
.L_x_322:
[----:B01----:R-:W-:Y:S05]  /*4380*/  BSYNC.RECONVERGENT B2 ;  /* 0x0000000000027941 */ /* 0x003fea0003800200 */
.L_x_321:
[----:B------:R-:W-:-:S13]  /*4390*/  ISETP.NE.AND P0, PT, R24, RZ, PT ;  /* 0x000000ff1800720c */ /* 0x000fda0003f05270 */
[----:B------:R-:W-:Y:S05]  /*43a0*/  @!P0 BRA `(.L_x_320) ;  /* 0x00000008000c8947 */ /* 0x000fea0003800000 */
[----:B------:R-:W-:Y:S01]  /*43b0*/  ISETP.GE.U32.AND P0, PT, R24, 0x4, PT ;  /* 0x000000041800780c */ /* 0x000fe20003f06070 */
[----:B------:R-:W-:Y:S01]  /*43c0*/  BSSY.RECONVERGENT B2, `(.L_x_325) ;  /* 0x0000045000027945 */ /* 0x000fe20003800200 */
[----:B------:R-:W-:-:S11]  /*43d0*/  LOP3.LUT P1, R17, R17, 0x3, RZ, 0xc0, !PT ;  /* 0x0000000311117812 */ /* 0x000fd6000782c0ff */
[----:B------:R-:W-:Y:S05]  /*43e0*/  @!P0 BRA `(.L_x_326) ;  /* 0x0000000400088947 */ /* 0x000fea0003800000 */
[----:B------:R-:W0:Y:S01]  /*43f0*/  LDC.64 R2, c[0x0][0x380] ;  /* 0x0000e000ff027b82 */ /* 0x000e220000000a00 */
[----:B------:R-:W-:-:S04]  /*4400*/  IMAD.IADD R27, R18, 0x1, R15 ;  /* 0x00000001121b7824 */ /* 0x000fc800078e020f */
[C---:B------:R-:W-:Y:S02]  /*4410*/  VIADD R19, R27.reuse, 0x100 ;  /* 0x000001001b137836 */ /* 0x040fe40000000000 */
[----:B0-----:R-:W-:-:S06]  /*4420*/  IMAD.WIDE.U32 R24, R27, 0x4, R2 ;  /* 0x000000041b187825 */ /* 0x001fcc00078e0002 */
[----:B------:R-:W2:Y:S01]  /*4430*/  LDG.E R24, desc[UR10][R24.64] ;  /* 0x0000000a18187981 */ /* 0x000ea2000c1e1900 */
        /* <DEDUP_REMOVED lines=10> */
[----:B------:R-:W-:Y:S02]  /*44e0*/  IADD3 R27, P2, PT, R27, UR6, RZ ;  /* 0x000000061b1b7c10 */ /* 0x000fe4000ff5e0ff */
[----:B------:R-:W-:-:S03]  /*44f0*/  IADD3 R19, P5, PT, R19, UR6, RZ ;  /* 0x0000000613137c10 */ /* 0x000fc6000ffbe0ff */
[--C-:B------:R-:W-:Y:S02]  /*4500*/  IMAD.X R8, RZ, RZ, R14.reuse, P2 ;  /* 0x000000ffff087224 */ /* 0x100fe400010e060e */
[----:B0-----:R-:W-:Y:S01]  /*4510*/  IMAD.X R3, RZ, RZ, R14, P5 ;  /* 0x000000ffff037224 */ /* 0x001fe200028e060e */
[----:B------:R-:W-:Y:S02]  /*4520*/  IADD3 R9, P5, PT, R9, UR6, RZ ;  /* 0x0000000609097c10 */ /* 0x000fe4000ffbe0ff */
[CC--:B--2---:R-:W-:Y:S02]  /*4530*/  FSETP.NEU.AND P0, PT, R24.reuse, R13.reuse, PT ;  /* 0x0000000d1800720b */ /* 0x0c4fe40003f0d000 */
[----:B------:R-:W-:Y:S02]  /*4540*/  FSETP.NEU.AND P4, PT, R24, R13, P3 ;  /* 0x0000000d1800720b */ /* 0x000fe40001f8d000 */
[----:B------:R-:W-:Y:S02]  /*4550*/  @!P3 SEL R21, RZ, 0x1, !P0 ;  /* 0x00000001ff15b807 */ /* 0x000fe40004000000 */
[----:B------:R-:W-:-:S02]  /*4560*/  ISETP.LT.U32.AND P0, PT, R27, R22, PT ;  /* 0x000000161b00720c */ /* 0x000fc40003f01070 */
[----:B------:R-:W-:Y:S02]  /*4570*/  SEL R21, R21, 0x1, !P4 ;  /* 0x0000000115157807 */ /* 0x000fe40006000000 */
[CC--:B------:R-:W-:Y:S02]  /*4580*/  ISETP.LT.AND.EX P0, PT, R8.reuse, R23.reuse, PT, P0 ;  /* 0x000000170800720c */ /* 0x0c0fe40003f01300 */
[----:B------:R-:W-:Y:S02]  /*4590*/  LOP3.LUT P2, RZ, R21, 0xff, RZ, 0xc0, !PT ;  /* 0x000000ff15ff7812 */ /* 0x000fe4000784c0ff */
[----:B------:R-:W-:Y:S02]  /*45a0*/  SEL R20, R27, R22, P0 ;  /* 0x000000161b147207 */ /* 0x000fe40000000000 */
[----:B------:R-:W-:Y:S02]  /*45b0*/  SEL R24, R8, R23, P0 ;  /* 0x0000001708187207 */ /* 0x000fe40000000000 */
[----:B---3--:R-:W-:-:S02]  /*45c0*/  FSETP.NEU.AND P0, PT, R6, R13, PT ;  /* 0x0000000d0600720b */ /* 0x008fc40003f0d000 */
[----:B------:R-:W-:Y:S02]  /*45d0*/  @!P4 SEL R20, R27, R22, !P3 ;  /* 0x000000161b14c207 */ /* 0x000fe40005800000 */
[----:B------:R-:W-:Y:S02]  /*45e0*/  @!P4 SEL R24, R8, R23, !P3 ;  /* 0x000000170818c207 */ /* 0x000fe40005800000 */
        /* <DEDUP_REMOVED lines=11> */
[CC--:B----4-:R-:W-:Y:S02]  /*46a0*/  FSETP.NEU.AND P2, PT, R4.reuse, R13.reuse, PT ;  /* 0x0000000d0400720b */ /* 0x0d0fe40003f4d000 */
[----:B------:R-:W-:Y:S01]  /*46b0*/  FSETP.NEU.AND P4, PT, R4, R13, P3 ;  /* 0x0000000d0400720b */ /* 0x000fe20001f8d000 */
[----:B------:R-:W-:Y:S01]  /*46c0*/  IMAD.X R3, RZ, RZ, R14, P0 ;  /* 0x000000ffff037224 */ /* 0x000fe200000e060e */
        /* <DEDUP_REMOVED lines=9> */
[----:B------:R-:W-:Y:S01]  /*4760*/  IMAD.X R3, RZ, RZ, R14, P5 ;  /* 0x000000ffff037224 */ /* 0x000fe200028e060e */
[----:B-----5:R-:W-:-:S02]  /*4770*/  FSETP.NEU.AND P4, PT, R2, R13, P2 ;  /* 0x0000000d0200720b */ /* 0x020fc4000178d000 */
[----:B------:R-:W-:Y:S02]  /*4780*/  ISETP.LT.U32.AND P0, PT, R9, R4, PT ;  /* 0x000000040900720c */ /* 0x000fe40003f01070 */
[----:B------:R-:W-:Y:S02]  /*4790*/  FSETP.NEU.AND P3, PT, R2, R13, PT ;  /* 0x0000000d0200720b */ /* 0x000fe40003f6d000 */
[----:B------:R-:W-:Y:S02]  /*47a0*/  ISETP.LT.AND.EX P0, PT, R3, R6, PT, P0 ;  /* 0x000000060300720c */ /* 0x000fe40003f01300 */
[----:B------:R-:W-:Y:S02]  /*47b0*/  @!P2 SEL R21, RZ, 0x1, !P3 ;  /* 0x00000001ff15a807 */ /* 0x000fe40005800000 */
[----:B------:R-:W-:Y:S02]  /*47c0*/  SEL R22, R9, R4, P0 ;  /* 0x0000000409167207 */ /* 0x000fe40000000000 */
[----:B------:R-:W-:-:S02]  /*47d0*/  SEL R23, R3, R6, P0 ;  /* 0x0000000603177207 */ /* 0x000fc40000000000 */
[----:B------:R-:W-:Y:S02]  /*47e0*/  SEL R21, R21, 0x1, !P4 ;  /* 0x0000000115157807 */ /* 0x000fe40006000000 */
[----:B------:R-:W-:Y:S02]  /*47f0*/  @!P4 SEL R22, R9, R4, !P2 ;  /* 0x000000040916c207 */ /* 0x000fe40005000000 */
[----:B------:R-:W-:-:S07]  /*4800*/  @!P4 SEL R23, R3, R6, !P2 ;  /* 0x000000060317c207 */ /* 0x000fce0005000000 */
.L_x_326:
[----:B------:R-:W-:Y:S05]  /*4810*/  BSYNC.RECONVERGENT B2 ;  /* 0x0000000000027941 */ /* 0x000fea0003800200 */
.L_x_325:
[----:B------:R-:W-:Y:S05]  /*4820*/  @!P1 BRA `(.L_x_320) ;  /* 0x0000000000ec9947 */ /* 0x000fea0003800000 */
[----:B------:R-:W-:Y:S01]  /*4830*/  ISETP.NE.AND P0, PT, R17, 0x1, PT ;  /* 0x000000011100780c */ /* 0x000fe20003f05270 */
[----:B------:R-:W-:Y:S01]  /*4840*/  BSSY.RECONVERGENT B2, `(.L_x_327) ;  /* 0x0000025000027945 */ /* 0x000fe20003800200 */
[----:B------:R-:W-:-:S11]  /*4850*/  LOP3.LUT P1, RZ, R16, 0x100, RZ, 0xc0, !PT ;  /* 0x0000010010ff7812 */ /* 0x000fd6000782c0ff */
[----:B------:R-:W-:Y:S05]  /*4860*/  @!P0 BRA `(.L_x_328) ;  /* 0x0000000000888947 */ /* 0x000fea0003800000 */
[----:B------:R-:W0:Y:S01]  /*4870*/  LDC.64 R2, c[0x0][0x380] ;  /* 0x0000e000ff027b82 */ /* 0x000e220000000a00 */
[----:B------:R-:W-:-:S04]  /*4880*/  IMAD.IADD R7, R18, 0x1, R15 ;  /* 0x0000000112077824 */ /* 0x000fc800078e020f */
[C---:B------:R-:W-:Y:S02]  /*4890*/  VIADD R9, R7.reuse, 0x100 ;  /* 0x0000010007097836 */ /* 0x040fe40000000000 */
[----:B0-----:R-:W-:-:S06]  /*48a0*/  IMAD.WIDE.U32 R4, R7, 0x4, R2 ;  /* 0x0000000407047825 */ /* 0x001fcc00078e0002 */
[----:B------:R-:W2:Y:S01]  /*48b0*/  LDG.E R4, desc[UR10][R4.64] ;  /* 0x0000000a04047981 */ /* 0x000ea2000c1e1900 */
[----:B------:R-:W-:-:S05]  /*48c0*/  IMAD.WIDE.U32 R2, R9, 0x4, R2 ;  /* 0x0000000409027825 */ /* 0x000fca00078e0002 */
[----:B------:R0:W3:Y:S01]  /*48d0*/  LDG.E R8, desc[UR10][R2.64] ;  /* 0x0000000a02087981 */ /* 0x0000e2000c1e1900 */
[----:B------:R-:W-:Y:S01]  /*48e0*/  LOP3.LUT P2, RZ, R21, 0xff, RZ, 0xc0, !PT ;  /* 0x000000ff15ff7812 */ /* 0x000fe2000784c0ff */
[----:B------:R-:W-:Y:S01]  /*48f0*/  VIADD R18, R18, 0x200 ;  /* 0x0000020012127836 */ /* 0x000fe20000000000 */
[----:B------:R-:W-:-:S04]  /*4900*/  IADD3 R7, P4, PT, R7, UR6, RZ ;  /* 0x0000000607077c10 */ /* 0x000fc8000ff9e0ff */
[----:B------:R-:W-:Y:S01]  /*4910*/  ISETP.LT.U32.AND P0, PT, R7, R22, PT ;  /* 0x000000160700720c */ /* 0x000fe20003f01070 */
[----:B------:R-:W-:-:S05]  /*4920*/  IMAD.X R6, RZ, RZ, R14, P4 ;  /* 0x000000ffff067224 */ /* 0x000fca00020e060e */
[----:B------:R-:W-:-:S04]  /*4930*/  ISETP.LT.AND.EX P0, PT, R6, R23, PT, P0 ;  /* 0x000000170600720c */ /* 0x000fc80003f01300 */
[----:B0-----:R-:W-:Y:S02]  /*4940*/  SEL R2, R7, R22, P0 ;  /* 0x0000001607027207 */ /* 0x001fe40000000000 */
[----:B------:R-:W-:Y:S02]  /*4950*/  SEL R3, R6, R23, P0 ;  /* 0x0000001706037207 */ /* 0x000fe40000000000 */
[CC--:B--2---:R-:W-:Y:S02]  /*4960*/  FSETP.NEU.AND P5, PT, R4.reuse, R13.reuse, PT ;  /* 0x0000000d0400720b */ /* 0x0c4fe40003fad000 */
[----:B------:R-:W-:Y:S02]  /*4970*/  FSETP.NEU.AND P3, PT, R4, R13, P2 ;  /* 0x0000000d0400720b */ /* 0x000fe4000176d000 */
[----:B------:R-:W-:Y:S02]  /*4980*/  @!P2 SEL R21, RZ, 0x1, !P5 ;  /* 0x00000001ff15a807 */ /* 0x000fe40006800000 */
[----:B------:R-:W-:-:S02]  /*4990*/  IADD3 R9, P5, PT, R9, UR6, RZ ;  /* 0x0000000609097c10 */ /* 0x000fc4000ffbe0ff */
[----:B------:R-:W-:-:S03]  /*49a0*/  SEL R21, R21, 0x1, !P3 ;  /* 0x0000000115157807 */ /* 0x000fc60005800000 */
[----:B------:R-:W-:Y:S01]  /*49b0*/  IMAD.X R4, RZ, RZ, R14, P5 ;  /* 0x000000ffff047224 */ /* 0x000fe200028e060e */
[----:B------:R-:W-:-:S03]  /*49c0*/  LOP3.LUT P4, RZ, R21, 0xff, RZ, 0xc0, !PT ;  /* 0x000000ff15ff7812 */ /* 0x000fc6000788c0ff */
[----:B------:R-:W-:Y:S02]  /*49d0*/  @!P3 SEL R2, R7, R22, !P2 ;  /* 0x000000160702b207 */ /* 0x000fe40005000000 */
[----:B------:R-:W-:Y:S02]  /*49e0*/  @!P3 SEL R3, R6, R23, !P2 ;  /* 0x000000170603b207 */ /* 0x000fe40005000000 */
[CC--:B---3--:R-:W-:Y:S02]  /*49f0*/  FSETP.NEU.AND P3, PT, R8.reuse, R13.reuse, P4 ;  /* 0x0000000d0800720b */ /* 0x0c8fe4000276d000 */
[----:B------:R-:W-:Y:S02]  /*4a00*/  ISETP.LT.U32.AND P0, PT, R9, R2, PT ;  /* 0x000000020900720c */ /* 0x000fe40003f01070 */
[----:B------:R-:W-:Y:S02]  /*4a10*/  FSETP.NEU.AND P2, PT, R8, R13, PT ;  /* 0x0000000d0800720b */ /* 0x000fe40003f4d000 */
[----:B------:R-:W-:-:S02]  /*4a20*/  ISETP.LT.AND.EX P0, PT, R4, R3, PT, P0 ;  /* 0x000000030400720c */ /* 0x000fc40003f01300 */
[----:B------:R-:W-:Y:S02]  /*4a30*/  @!P4 SEL R21, RZ, 0x1, !P2 ;  /* 0x00000001ff15c807 */ /* 0x000fe40005000000 */
[-C--:B------:R-:W-:Y:S02]  /*4a40*/  SEL R22, R9, R2.reuse, P0 ;  /* 0x0000000209167207 */ /* 0x080fe40000000000 */
[CC--:B------:R-:W-:Y:S02]  /*4a50*/  SEL R23, R4.reuse, R3.reuse, P0 ;  /* 0x0000000304177207 */ /* 0x0c0fe40000000000 */
[----:B------:R-:W-:Y:S02]  /*4a60*/  SEL R21, R21, 0x1, !P3 ;  /* 0x0000000115157807 */ /* 0x000fe40005800000 */
[----:B------:R-:W-:Y:S02]  /*4a70*/  @!P3 SEL R22, R9, R2, !P4 ;  /* 0x000000020916b207 */ /* 0x000fe40006000000 */
[----:B------:R-:W-:-:S07]  /*4a80*/  @!P3 SEL R23, R4, R3, !P4 ;  /* 0x000000030417b207 */ /* 0x000fce0006000000 */
.L_x_328:
[----:B------:R-:W-:Y:S05]  /*4a90*/  BSYNC.RECONVERGENT B2 ;  /* 0x0000000000027941 */ /* 0x000fea0003800200 */
.L_x_327:
[----:B------:R-:W-:Y:S05]  /*4aa0*/  @P1 BRA `(.L_x_320) ;  /* 0x00000000004c1947 */ /* 0x000fea0003800000 */
[----:B------:R-:W0:Y:S01]  /*4ab0*/  LDC.64 R2, c[0x0][0x380] ;  /* 0x0000e000ff027b82 */ /* 0x000e220000000a00 */
[----:B------:R-:W-:-:S04]  /*4ac0*/  IMAD.IADD R15, R18, 0x1, R15 ;  /* 0x00000001120f7824 */ /* 0x000fc800078e020f */
[----:B0-----:R-:W-:-:S06]  /*4ad0*/  IMAD.WIDE.U32 R2, R15, 0x4, R2 ;  /* 0x000000040f027825 */ /* 0x001fcc00078e0002 */
[----:B------:R-:W2:Y:S01]  /*4ae0*/  LDG.E R2, desc[UR10][R2.64] ;  /* 0x0000000a02027981 */ /* 0x000ea2000c1e1900 */
[----:B------:R-:W-:Y:S02]  /*4af0*/  LOP3.LUT P3, RZ, R21, 0xff, RZ, 0xc0, !PT ;  /* 0x000000ff15ff7812 */ /* 0x000fe4000786c0ff */
[----:B------:R-:W-:-:S05]  /*4b00*/  IADD3 R15, P0, PT, R15, UR6, RZ ;  /* 0x000000060f0f7c10 */ /* 0x000fca000ff1e0ff */
[----:B------:R-:W-:Y:S01]  /*4b10*/  IMAD.X R14, RZ, RZ, R14, P0 ;  /* 0x000000ffff0e7224 */ /* 0x000fe200000e060e */
[----:B------:R-:W-:-:S04]  /*4b20*/  ISETP.LT.U32.AND P0, PT, R15, R22, PT ;  /* 0x000000160f00720c */ /* 0x000fc80003f01070 */
[----:B------:R-:W-:-:S04]  /*4b30*/  ISETP.LT.AND.EX P0, PT, R14, R23, PT, P0 ;  /* 0x000000170e00720c */ /* 0x000fc80003f01300 */
[----:B------:R-:W-:Y:S02]  /*4b40*/  SEL R4, R15, R22, P0 ;  /* 0x000000160f047207 */ /* 0x000fe40000000000 */
[----:B------:R-:W-:Y:S02]  /*4b50*/  SEL R5, R14, R23, P0 ;  /* 0x000000170e057207 */ /* 0x000fe40000000000 */
[CC--:B--2---:R-:W-:Y:S02]  /*4b60*/  FSETP.NEU.AND P2, PT, R2.reuse, R13.reuse, P3 ;  /* 0x0000000d0200720b */ /* 0x0c4fe40001f4d000 */
[----:B------:R-:W-:-:S04]  /*4b70*/  FSETP.NEU.AND P1, PT, R2, R13, PT ;  /* 0x0000000d0200720b */ /* 0x000fc80003f2d000 */
[----:B------:R-:W-:-:S04]  /*4b80*/  @!P3 SEL R21, RZ, 0x1, !P1 ;  /* 0x00000001ff15b807 */ /* 0x000fc80004800000 */
[----:B------:R-:W-:-:S03]  /*4b90*/  SEL R21, R21, 0x1, !P2 ;  /* 0x0000000115157807 */ /* 0x000fc60005000000 */
[----:B------:R-:W-:Y:S02]  /*4ba0*/  @!P2 SEL R4, R15, R22, !P3 ;  /* 0x000000160f04a207 */ /* 0x000fe40005800000 */
[----:B------:R-:W-:-:S03]  /*4bb0*/  @!P2 SEL R5, R14, R23, !P3 ;  /* 0x000000170e05a207 */ /* 0x000fc60005800000 */
[----:B------:R-:W-:Y:S02]  /*4bc0*/  IMAD.MOV.U32 R22, RZ, RZ, R4 ;  /* 0x000000ffff167224 */ /* 0x000fe400078e0004 */
[----:B------:R-:W-:-:S07]  /*4bd0*/  IMAD.MOV.U32 R23, RZ, RZ, R5 ;  /* 0x000000ffff177224 */ /* 0x000fce00078e0005 */
.L_x_320:
[----:B01----:R-:W-:Y:S05]  /*4be0*/  BSYNC.RECONVERGENT B1 ;  /* 0x0000000000017941 */ /* 0x003fea0003800200 */
.L_x_314:
        /* <DEDUP_REMOVED lines=24> */
.L_x_330:
[----:B------:R-:W-:Y:S05]  /*4d70*/  BSYNC.RECONVERGENT B1 ;  /* 0x0000000000017941 */ /* 0x000fea0003800200 */
.L_x_329:
        /* <DEDUP_REMOVED lines=23> */
.L_x_332:
[----:B------:R-:W-:Y:S05]  /*4ef0*/  BSYNC.RECONVERGENT B1 ;  /* 0x0000000000017941 */ /* 0x000fea0003800200 */
.L_x_331:
        /* <DEDUP_REMOVED lines=20> */
.L_x_334:
[----:B------:R-:W-:Y:S05]  /*5040*/  BSYNC.RECONVERGENT B1 ;  /* 0x0000000000017941 */ /* 0x000fea0003800200 */
.L_x_333:
        /* <DEDUP_REMOVED lines=20> */
.L_x_336:
[----:B------:R-:W-:Y:S05]  /*5190*/  BSYNC.RECONVERGENT B1 ;  /* 0x0000000000017941 */ /* 0x000fea0003800200 */
.L_x_335:
        /* <DEDUP_REMOVED lines=20> */
.L_x_338:
[----:B------:R-:W-:Y:S05]  /*52e0*/  BSYNC.RECONVERGENT B1 ;  /* 0x0000000000017941 */ /* 0x000fea0003800200 */
.L_x_337:
        /* <DEDUP_REMOVED lines=10> */
.L_x_340:
[----:B------:R-:W-:Y:S05]  /*5390*/  BSYNC.RECONVERGENT B1 ;  /* 0x0000000000017941 */ /* 0x000fea0003800200 */
.L_x_339:
        /* <DEDUP_REMOVED lines=82> */
[----:B------:R-:W-:-:S07]  /*58c0*/  SEL R23, R3, R7, !P2 ;  /* 0x0000000703177207 */ /* 0x000fce0005000000 */
.L_x_295:
[----:B------:R-:W-:Y:S05]  /*58d0*/  BSYNC.RECONVERGENT B0 ;  /* 0x0000000000007941 */ /* 0x000fea0003800200 */
.L_x_270:
[----:B------:R-:W-:Y:S05]  /*58e0*/  @P1 EXIT ;  /* 0x000000000000194d */ /* 0x000fea0003800000 */
[----:B01--4-:R-:W0:Y:S02]  /*58f0*/  LDC.64 R2, c[0x0][0x3b0] ;  /* 0x0000ec00ff027b82 */ /* 0x013e240000000a00 */
[----:B0-----:R-:W-:-:S05]  /*5900*/  IMAD.WIDE.U32 R2, R0, 0x10, R2 ;  /* 0x0000001000027825 */ /* 0x001fca00078e0002 */
[----:B------:R-:W-:Y:S04]  /*5910*/  STG.E.64 desc[UR10][R2.64+0x8], R22 ;  /* 0x0000081602007986 */ /* 0x000fe8000c101b0a */
[----:B------:R-:W-:Y:S01]  /*5920*/  STG.E.U8 desc[UR10][R2.64], R21 ;  /* 0x0000001502007986 */ /* 0x000fe2000c10110a */
[----:B------:R-:W-:Y:S05]  /*5930*/  EXIT ;  /* 0x000000000000794d */ /* 0x000fea0003800000 */
.L_x_341:
        /* <DEDUP_REMOVED lines=12> */
.L_x_720:


//--------------------- .text._ZN3cub18CUB_300001_SM_10006detail6reduce28DeviceReduceSingleTileKernelINS2_10policy_hubIN4cuda3std3__45tupleIJblEEEjN6thrust24THRUST_300001_SM_1000_NS8cuda_cub9__find_if7functorIS9_EEE10Policy1000ENSB_12zip_iteratorINS8_IJNSD_26transform_input_iterator_tIbNSC_6detail35transform_pair_of_input_iterators_tIbNSB_6detail15normal_iteratorINSB_10device_ptrIfEEEENSB_17constant_iteratorIfNSB_11use_defaultESS_EENS7_8equal_toIfEEEENS7_10__not_fn_tINS7_10__identityEEEEENSB_17counting_iteratorIlSS_SS_SS_EEEEEEEPS9_jSF_S9_S9_SY_EEvT0_T1_T2_T3_T4_T6_ --------------------------
	.section	.text._ZN3cub18CUB_300001_SM_10006detail6reduce28DeviceReduceSingleTileKernelINS2_10policy_hubIN4cuda3std3__45tupleIJblEEEjN6thrust24THRUST_300001_SM_1000_NS8cuda_cub9__find_if7functorIS9_EEE10Policy1000ENSB_12zip_iteratorINS8_IJNSD_26transform_input_iterator_tIbNSC_6detail35transform_pair_of_input_iterators_tIbNSB_6detail15normal_iteratorINSB_10device_ptrIfEEEENSB_17constant_iteratorIfNSB_11use_defaultESS_EENS7_8equal_toIfEEEENS7_10__not_fn_tINS7_10__identityEEEEENSB_17counting_iteratorIlSS_SS_SS_EEEEEEEPS9_jSF_S9_S9_SY_EEvT0_T1_T2_T3_T4_T6_,"ax",@progbits
	.align	128
        .global         _ZN3cub18CUB_300001_SM_10006detail6reduce28DeviceReduceSingleTileKernelINS2_10policy_hubIN4cuda3std3__45tupleIJblEEEjN6thrust24THRUST_300001_SM_1000_NS8cuda_cub9__find_if7functorIS9_EEE10Policy1000ENSB_12zip_iteratorINS8_IJNSD_26transform_input_iterator_tIbNSC_6detail35transform_pair_of_input_iterators_tIbNSB_6detail15normal_iteratorINSB_10device_ptrIfEEEENSB_17constant_iteratorIfNSB_11use_defaultESS_EENS7_8equal_toIfEEEENS7_10__not_fn_tINS7_10__identityEEEEENSB_17counting_iteratorIlSS_SS_SS_EEEEEEEPS9_jSF_S9_S9_SY_EEvT0_T1_T2_T3_T4_T6_
        .type           _ZN3cub18CUB_300001_SM_10006detail6reduce28DeviceReduceSingleTileKernelINS2_10policy_hubIN4cuda3std3__45tupleIJblEEEjN6thrust24THRUST_300001_SM_1000_NS8cuda_cub9__find_if7functorIS9_EEE10Policy1000ENSB_12zip_iteratorINS8_IJNSD_26transform_input_iterator_tIbNSC_6detail35transform_pair_of_input_iterators_tIbNSB_6detail15normal_iteratorINSB_10device_ptrIfEEEENSB_17constant_iteratorIfNSB_11use_defaultESS_EENS7_8equal_toIfEEEENS7_10__not_fn_tINS7_10__identityEEEEENSB_17counting_iteratorIlSS_SS_SS_EEEEEEEPS9_jSF_S9_S9_SY_EEvT0_T1_T2_T3_T4_T6_,@function
        .size           _ZN3cub18CUB_300001_SM_10006detail6reduce28DeviceReduceSingleTileKernelINS2_10policy_hubIN4cuda3std3__45tupleIJblEEEjN6thrust24THRUST_300001_SM_1000_NS8cuda_cub9__find_if7functorIS9_EEE10Policy1000ENSB_12zip_iteratorINS8_IJNSD_26transform_input_iterator_tIbNSC_6detail35transform_pair_of_input_iterators_tIbNSB_6detail15normal_iteratorINSB_10device_ptrIfEEEENSB_17constant_iteratorIfNSB_11use_defaultESS_EENS7_8equal_toIfEEEENS7_10__not_fn_tINS7_10__identityEEEEENSB_17counting_iteratorIlSS_SS_SS_EEEEEEEPS9_jSF_S9_S9_SY_EEvT0_T1_T2_T3_T4_T6_,(.L_x_721 - _ZN3cub18CUB_300001_SM_10006detail6reduce28DeviceReduceSingleTileKernelINS2_10policy_hubIN4cuda3std3__45tupleIJblEEEjN6thrust24THRUST_300001_SM_1000_NS8cuda_cub9__find_if7functorIS9_EEE10Policy1000ENSB_12zip_iteratorINS8_IJNSD_26transform_input_iterator_tIbNSC_6detail35transform_pair_of_input_iterators_tIbNSB_6detail15normal_iteratorINSB_10device_ptrIfEEEENSB_17constant_iteratorIfNSB_11use_defaultESS_EENS7_8equal_toIfEEEENS7_10__not_fn_tINS7_10__identityEEEEENSB_17counting_iteratorIlSS_SS_SS_EEEEEEEPS9_jSF_S9_S9_SY_EEvT0_T1_T2_T3_T4_T6_)
        .other          _ZN3cub18CUB_300001_SM_10006detail6reduce28DeviceReduceSingleTileKernelINS2_10policy_hubIN4cuda3std3__45tupleIJblEEEjN6thrust24THRUST_300001_SM_1000_NS8cuda_cub9__find_if7functorIS9_EEE10Policy1000ENSB_12zip_iteratorINS8_IJNSD_26transform_input_iterator_tIbNSC_6detail35transform_pair_of_input_iterators_tIbNSB_6detail15normal_iteratorINSB_10device_ptrIfEEEENSB_17constant_iteratorIfNSB_11use_defaultESS_EENS7_8equal_toIfEEEENS7_10__not_fn_tINS7_10__identityEEEEENSB_17counting_iteratorIlSS_SS_SS_EEEEEEEPS9_jSF_S9_S9_SY_EEvT0_T1_T2_T3_T4_T6_,@"STO_CUDA_ENTRY STV_DEFAULT"
_ZN3cub18CUB_300001_SM_10006detail6reduce28DeviceReduceSingleTileKernelINS2_10policy_hubIN4cuda3std3__45tupleIJblEEEjN6thrust24THRUST_300001_SM_1000_NS8cuda_cub9__find_if7functorIS9_EEE10Policy1000ENSB_12zip_iteratorINS8_IJNSD_26transform_input_iterator_tIbNSC_6detail35transform_pair_of_input_iterators_tIbNSB_6detail15normal_iteratorINSB_10device_ptrIfEEEENSB_17constant_iteratorIfNSB_11use_defaultESS_EENS7_8equal_toIfEEEENS7_10__not_fn_tINS7_10__identityEEEEENSB_17counting_iteratorIlSS_SS_SS_EEEEEEEPS9_jSF_S9_S9_SY_EEvT0_T1_T2_T3_T4_T6_:
.text._ZN3cub18CUB_300001_SM_10006detail6reduce28DeviceReduceSingleTileKernelINS2_10policy_hubIN4cuda3std3__45tupleIJblEEEjN6thrust24THRUST_300001_SM_1000_NS8cuda_cub9__find_if7functorIS9_EEE10Policy1000ENSB_12zip_iteratorINS8_IJNSD_26transform_input_iterator_tIbNSC_6detail35transform_pair_of_input_iterators_tIbNSB_6detail15normal_iteratorINSB_10device_ptrIfEEEENSB_17constant_iteratorIfNSB_11use_defaultESS_EENS7_8equal_toIfEEEENS7_10__not_fn_tINS7_10__identityEEEEENSB_17counting_iteratorIlSS_SS_SS_EEEEEEEPS9_jSF_S9_S9_SY_EEvT0_T1_T2_T3_T4_T6_:
        /* <DEDUP_REMOVED lines=14> */
.L_x_342:
[----:B------:R-:W-:Y:S01]  /*00e0*/  UISETP.GT.U32.AND UP0, UPT, UR4, 0x3ff, UPT ;  /* 0x000003ff0400788c */ /* 0x000fe2000bf04070 */
[----:B------:R-:W-:Y:S08]  /*00f0*/  BSSY.RECONVERGENT B0, `(.L_x_343) ;  /* 0x0000556000007945 */ /* 0x000ff00003800200 */
        /* <DEDUP_REMOVED lines=34> */
.L_x_349:
        /* <DEDUP_REMOVED lines=24> */
[CC--:B------:R-:W-:Y:S02]  /*04a0*/  SEL R25, R13.reuse, R12.reuse, P0 ;  /* 0x0000000c0d197207 */ /* 0x0c0fe40000000000 */
[CC--:B0-----:R-:W-:Y:S02]  /*04b0*/  SEL R18, R10.reuse, R15.reuse, P0 ;  /* 0x0000000f0a127207 */ /* 0x0c1fe40000000000 */
[----:B------:R-:W-:Y:S02]  /*04c0*/  @!P2 SEL R25, R13, R12, !P5 ;  /* 0x0000000c0d19a207 */ /* 0x000fe40006800000 */
[----:B------:R-:W-:Y:S02]  /*04d0*/  @!P2 SEL R18, R10, R15, !P5 ;  /* 0x0000000f0a12a207 */ /* 0x000fe40006800000 */
[----:B------:R-:W-:-:S02]  /*04e0*/  @!P3 SEL R20, RZ, 0x1, !P6 ;  /* 0x00000001ff14b807 */ /* 0x000fc40007000000 */
[----:B------:R-:W-:Y:S02]  /*04f0*/  IADD3 R12, P0, PT, R13, 0x100, RZ ;  /* 0x000001000d0c7810 */ /* 0x000fe40007f1e0ff */
[----:B------:R-:W-:Y:S02]  /*0500*/  SEL R20, R20, 0x1, !P4 ;  /* 0x0000000114147807 */ /* 0x000fe40006000000 */
[----:B----4-:R-:W-:Y:S01]  /*0510*/  FSETP.NEU.AND P6, PT, R22, UR5, PT ;  /* 0x0000000516007c0b */ /* 0x010fe2000bfcd000 */
        /* <DEDUP_REMOVED lines=43> */
[----:B------:R-:W-:Y:S02]  /*07d0*/  SEL R15, R12, R19, P0 ;  /* 0x000000130c0f7207 */ /* 0x000fe40000000000 */
        /* <DEDUP_REMOVED lines=11> */
[----:B------:R-:W-:Y:S02]  /*0890*/  SEL R19, R12, R15, P0 ;  /* 0x0000000f0c137207 */ /* 0x000fe40000000000 */
[----:B------:R-:W-:Y:S02]  /*08a0*/  SEL R16, R14, R17, P0 ;  /* 0x000000110e107207 */ /* 0x000fe40000000000 */
        /* <DEDUP_REMOVED lines=29> */
.L_x_348:
[----:B------:R-:W-:Y:S05]  /*0a80*/  BSYNC.RECONVERGENT B2 ;  /* 0x0000000000027941 */ /* 0x000fea0003800200 */
.L_x_347:
        /* <DEDUP_REMOVED lines=14> */
[C---:B---3--:R-:W-:Y:S01]  /*0b70*/  IADD3 R17, P2, PT, R7.reuse, UR10, RZ ;  /* 0x0000000a07117c10 */ /* 0x048fe2000ff5e0ff */
[----:B0-----:R-:W-:-:S05]  /*0b80*/  VIADD R4, R7, 0x100 ;  /* 0x0000010007047836 */ /* 0x001fca0000000000 */
[----:B------:R-:W-:Y:S01]  /*0b90*/  IADD3 R5, P5, PT, R4, UR10, RZ ;  /* 0x0000000a04057c10 */ /* 0x000fe2000ffbe0ff */
[----:B------:R-:W-:Y:S01]  /*0ba0*/  VIADD R4, R7, 0x200 ;  /* 0x0000020007047836 */ /* 0x000fe20000000000 */
[C---:B--2---:R-:W-:Y:S02]  /*0bb0*/  FSETP.NEU.AND P0, PT, R10.reuse, UR12, PT ;  /* 0x0000000c0a007c0b */ /* 0x044fe4000bf0d000 */
[----:B------:R-:W-:Y:S01]  /*0bc0*/  FSETP.NEU.AND P4, PT, R10, UR12, P3 ;  /* 0x0000000c0a007c0b */ /* 0x000fe20009f8d000 */
[----:B------:R-:W-:Y:S01]  /*0bd0*/  IMAD.X R10, RZ, RZ, UR11, P2 ;  /* 0x0000000bff0a7e24 */ /* 0x000fe200090e06ff */
[----:B------:R-:W-:Y:S02]  /*0be0*/  @!P3 SEL R13, RZ, 0x1, !P0 ;  /* 0x00000001ff0db807 */ /* 0x000fe40004000000 */
[----:B------:R-:W-:Y:S02]  /*0bf0*/  ISETP.LT.U32.AND P0, PT, R17, R12, PT ;  /* 0x0000000c1100720c */ /* 0x000fe40003f01070 */
[----:B------:R-:W-:-:S02]  /*0c00*/  SEL R13, R13, 0x1, !P4 ;  /* 0x000000010d0d7807 */ /* 0x000fc40006000000 */
[CC--:B------:R-:W-:Y:S02]  /*0c10*/  ISETP.LT.AND.EX P0, PT, R10.reuse, R15.reuse, PT, P0 ;  /* 0x0000000f0a00720c */ /* 0x0c0fe40003f01300 */
[----:B------:R-:W-:Y:S02]  /*0c20*/  LOP3.LUT P2, RZ, R13, 0xff, RZ, 0xc0, !PT ;  /* 0x000000ff0dff7812 */ /* 0x000fe4000784c0ff */
[CC--:B------:R-:W-:Y:S02]  /*0c30*/  SEL R14, R17.reuse, R12.reuse, P0 ;  /* 0x0000000c110e7207 */ /* 0x0c0fe40000000000 */
[----:B------:R-:W-:Y:S02]  /*0c40*/  SEL R11, R10, R15, P0 ;  /* 0x0000000f0a0b7207 */ /* 0x000fe40000000000 */
[----:B----4-:R-:W-:Y:S02]  /*0c50*/  FSETP.NEU.AND P0, PT, R6, UR12, PT ;  /* 0x0000000c06007c0b */ /* 0x010fe4000bf0d000 */
[----:B------:R-:W-:-:S02]  /*0c60*/  @!P4 SEL R14, R17, R12, !P3 ;  /* 0x0000000c110ec207 */ /* 0x000fc40005800000 */
[----:B------:R-:W-:Y:S02]  /*0c70*/  @!P4 SEL R11, R10, R15, !P3 ;  /* 0x0000000f0a0bc207 */ /* 0x000fe40005800000 */
[----:B------:R-:W-:Y:S01]  /*0c80*/  FSETP.NEU.AND P4, PT, R6, UR12, P2 ;  /* 0x0000000c06007c0b */ /* 0x000fe2000978d000 */
[----:B------:R-:W-:Y:S01]  /*0c90*/  IMAD.X R6, RZ, RZ, UR11, P5 ;  /* 0x0000000bff067e24 */ /* 0x000fe2000a8e06ff */
[----:B------:R-:W-:Y:S02]  /*0ca0*/  @!P2 SEL R13, RZ, 0x1, !P0 ;  /* 0x00000001ff0da807 */ /* 0x000fe40004000000 */
[----:B------:R-:W-:Y:S02]  /*0cb0*/  ISETP.LT.U32.AND P0, PT, R5, R14, PT ;  /* 0x0000000e0500720c */ /* 0x000fe40003f01070 */
[----:B------:R-:W-:Y:S02]  /*0cc0*/  SEL R13, R13, 0x1, !P4 ;  /* 0x000000010d0d7807 */ /* 0x000fe40006000000 */
[----:B------:R-:W-:-:S02]  /*0cd0*/  ISETP.LT.AND.EX P0, PT, R6, R11, PT, P0 ;  /* 0x0000000b0600720c */ /* 0x000fc40003f01300 */
[----:B------:R-:W-:Y:S02]  /*0ce0*/  LOP3.LUT P3, RZ, R13, 0xff, RZ, 0xc0, !PT ;  /* 0x000000ff0dff7812 */ /* 0x000fe4000786c0ff */
        /* <DEDUP_REMOVED lines=31> */
.L_x_351:
[----:B------:R-:W-:Y:S05]  /*0ee0*/  BSYNC.RECONVERGENT B2 ;  /* 0x0000000000027941 */ /* 0x000fea0003800200 */
.L_x_350:
        /* <DEDUP_REMOVED lines=29> */
[----:B----4-:R-:W-:-:S02]  /*10c0*/  FSETP.NEU.AND P3, PT, R8, UR12, P4 ;  /* 0x0000000c08007c0b */ /* 0x010fc4000a76d000 */
        /* <DEDUP_REMOVED lines=9> */
.L_x_353:
[----:B------:R-:W-:Y:S05]  /*1160*/  BSYNC.RECONVERGENT B2 ;  /* 0x0000000000027941 */ /* 0x000fea0003800200 */
.L_x_352:
        /* <DEDUP_REMOVED lines=21> */
.L_x_346:
[----:B------:R-:W-:Y:S05]  /*12c0*/  BSYNC.RECONVERGENT B1 ;  /* 0x0000000000017941 */ /* 0x000fea0003800200 */
.L_x_345:
[----:B------:R-:W-:-:S09]  /*12d0*/  UISETP.GE.U32.AND UP0, UPT, UR4, 0x100, UPT ;  /* 0x000001000400788c */ /* 0x000fd2000bf06070 */
[----:B------:R-:W-:Y:S05]  /*12e0*/  BRA.U !UP0, `(.L_x_354) ;  /* 0x0000000d08407547 */ /* 0x000fea000b800000 */
        /* <DEDUP_REMOVED lines=24> */
.L_x_356:
[----:B------:R-:W-:Y:S05]  /*1470*/  BSYNC.RECONVERGENT B1 ;  /* 0x0000000000017941 */ /* 0x000fea0003800200 */
.L_x_355:
        /* <DEDUP_REMOVED lines=23> */
.L_x_358:
[----:B------:R-:W-:Y:S05]  /*15f0*/  BSYNC.RECONVERGENT B1 ;  /* 0x0000000000017941 */ /* 0x000fea0003800200 */
.L_x_357:
        /* <DEDUP_REMOVED lines=20> */
.L_x_360:
[----:B------:R-:W-:Y:S05]  /*1740*/  BSYNC.RECONVERGENT B1 ;  /* 0x0000000000017941 */ /* 0x000fea0003800200 */
.L_x_359:
        /* <DEDUP_REMOVED lines=20> */
.L_x_362:
[----:B------:R-:W-:Y:S05]  /*1890*/  BSYNC.RECONVERGENT B1 ;  /* 0x0000000000017941 */ /* 0x000fea0003800200 */
.L_x_361:
        /* <DEDUP_REMOVED lines=20> */
.L_x_364:
[----:B------:R-:W-:Y:S05]  /*19e0*/  BSYNC.RECONVERGENT B1 ;  /* 0x0000000000017941 */ /* 0x000fea0003800200 */
.L_x_363:
[----:B------:R-:W-:Y:S04]  /*19f0*/  BSSY.RECONVERGENT B1, `(.L_x_365) ;  /* 0x000000b000017945 */ /* 0x000fe80003800200 */
[----:B------:R-:W-:Y:S05]  /*1a00*/  @P1 BRA `(.L_x_366) ;  /* 0x0000000000241947 */ /* 0x000fea0003800000 */
[----:B----4-:R-:W4:Y:S01]  /*1a10*/  S2R R5, SR_CgaCtaId ;  /* 0x0000000000057919 */ /* 0x010f220000008800 */
[----:B--2---:R-:W-:Y:S01]  /*1a20*/  MOV R4, 0x400 ;  /* 0x0000040000047802 */ /* 0x004fe20000000f00 */
[----:B------:R-:W-:Y:S01]  /*1a30*/  IMAD.MOV.U32 R14, RZ, RZ, R12 ;  /* 0x000000ffff0e7224 */ /* 0x000fe200078e000c */
[----:B0-----:R-:W-:-:S04]  /*1a40*/  SHF.R.U32.HI R2, RZ, 0x1, R3 ;  /* 0x00000001ff027819 */ /* 0x001fc80000011603 */
[----:B------:R-:W-:Y:S02]  /*1a50*/  LOP3.LUT R2, R2, 0x1f0, RZ, 0xc0, !PT ;  /* 0x000001f002027812 */ /* 0x000fe400078ec0ff */
[----:B----4-:R-:W-:-:S05]  /*1a60*/  LEA R5, R5, R4, 0x18 ;  /* 0x0000000405057211 */ /* 0x010fca00078ec0ff */
[----:B------:R-:W-:-:S05]  /*1a70*/  IMAD.IADD R2, R2, 0x1, R5 ;  /* 0x0000000102027824 */ /* 0x000fca00078e0205 */
[----:B------:R0:W-:Y:S04]  /*1a80*/  STS.64 [R2+0x10], R14 ;  /* 0x0000100e02007388 */ /* 0x0001e80000000a00 */
[----:B------:R0:W-:Y:S02]  /*1a90*/  STS.U8 [R2+0x8], R13 ;  /* 0x0000080d02007388 */ /* 0x0001e40000000000 */
.L_x_366:
[----:B------:R-:W-:Y:S05]  /*1aa0*/  BSYNC.RECONVERGENT B1 ;  /* 0x0000000000017941 */ /* 0x000fea0003800200 */
.L_x_365:
        /* <DEDUP_REMOVED lines=8> */
[----:B--2-4-:R-:W2:Y:S04]  /*1b30*/  LDS.64 R4, [UR5+0x20] ;  /* 0x00002005ff047984 */ /* 0x014ea80008000a00 */
[----:B0-----:R-:W0:Y:S04]  /*1b40*/  LDS.U8 R14, [UR5+0x28] ;  /* 0x00002805ff0e7984 */ /* 0x001e280008000000 */
[----:B------:R-:W4:Y:S04]  /*1b50*/  LDS.64 R8, [UR5+0x30] ;  /* 0x00003005ff087984 */ /* 0x000f280008000a00 */
[----:B------:R-:W4:Y:S04]  /*1b60*/  LDS.U8 R16, [UR5+0x38] ;  /* 0x00003805ff107984 */ /* 0x000f280008000000 */
[----:B------:R-:W4:Y:S04]  /*1b70*/  LDS.64 R6, [UR5+0x40] ;  /* 0x00004005ff067984 */ /* 0x000f280008000a00 */
[----:B------:R-:W4:Y:S04]  /*1b80*/  LDS.U8 R17, [UR5+0x48] ;  /* 0x00004805ff117984 */ /* 0x000f280008000000 */
[----:B------:R-:W4:Y:S01]  /*1b90*/  LDS.64 R2, [UR5+0x50] ;  /* 0x00005005ff027984 */ /* 0x000f220008000a00 */
[----:B-----5:R-:W-:-:S02]  /*1ba0*/  ISETP.NE.AND P2, PT, R10, RZ, PT ;  /* 0x000000ff0a00720c */ /* 0x020fc40003f45270 */
[----:B--2---:R-:W-:Y:S02]  /*1bb0*/  ISETP.LT.U32.AND P0, PT, R4, R12, PT ;  /* 0x0000000c0400720c */ /* 0x004fe40003f01070 */
[----:B------:R-:W-:Y:S02]  /*1bc0*/  @P4 SEL R10, R13, 0x1, !P2 ;  /* 0x000000010d0a4807 */ /* 0x000fe40005000000 */
[----:B------:R-:W-:Y:S01]  /*1bd0*/  ISETP.LT.AND.EX P0, PT, R5, R15, PT, P0 ;  /* 0x0000000f0500720c */ /* 0x000fe20003f01300 */
[----:B------:R-:W-:Y:S01]  /*1be0*/  LDS.U8 R13, [UR5+0x78] ;  /* 0x00007805ff0d7984 */ /* 0x000fe20008000000 */
[----:B------:R-:W-:Y:S02]  /*1bf0*/  LOP3.LUT P3, RZ, R10, 0xff, RZ, 0xc0, !PT ;  /* 0x000000ff0aff7812 */ /* 0x000fe4000786c0ff */
[----:B0-----:R-:W-:-:S03]  /*1c00*/  ISETP.NE.AND P5, PT, R14, RZ, PT ;  /* 0x000000ff0e00720c */ /* 0x001fc60003fa5270 */
[C---:B-1-3--:R-:W-:Y:S02]  /*1c10*/  @P2 SEL R12, R4.reuse, R12, P0 ;  /* 0x0000000c040c2207 */ /* 0x04afe40000000000 */
[C---:B------:R-:W-:Y:S02]  /*1c20*/  @P2 SEL R15, R5.reuse, R15, P0 ;  /* 0x0000000f050f2207 */ /* 0x040fe40000000000 */
[----:B------:R-:W-:Y:S02]  /*1c30*/  SEL R11, R4, R12, !P4 ;  /* 0x0000000c040b7207 */ /* 0x000fe40006000000 */
[----:B------:R-:W-:Y:S01]  /*1c40*/  SEL R15, R5, R15, !P4 ;  /* 0x0000000f050f7207 */ /* 0x000fe20006000000 */
[----:B------:R-:W-:Y:S01]  /*1c50*/  LDS.U8 R12, [UR5+0x68] ;  /* 0x00006805ff0c7984 */ /* 0x000fe20008000000 */
[----:B----4-:R-:W-:Y:S02]  /*1c60*/  ISETP.LT.U32.AND P0, PT, R8, R11, PT ;  /* 0x0000000b0800720c */ /* 0x010fe40003f01070 */
[----:B------:R-:W-:Y:S01]  /*1c70*/  @P3 SEL R14, R10, 0x1, !P5 ;  /* 0x000000010a0e3807 */ /* 0x000fe20006800000 */
[----:B------:R-:W-:Y:S01]  /*1c80*/  LDS.64 R4, [UR5+0x60] ;  /* 0x00006005ff047984 */ /* 0x000fe20008000a00 */
[----:B------:R-:W-:-:S02]  /*1c90*/  ISETP.LT.AND.EX P0, PT, R9, R15, PT, P0 ;  /* 0x0000000f0900720c */ /* 0x000fc40003f01300 */
[----:B------:R-:W-:Y:S01]  /*1ca0*/  LOP3.LUT P2, RZ, R14, 0xff, RZ, 0xc0, !PT ;  /* 0x000000ff0eff7812 */ /* 0x000fe2000784c0ff */
[----:B------:R-:W0:Y:S01]  /*1cb0*/  LDS.U8 R10, [UR5+0x58] ;  /* 0x00005805ff0a7984 */ /* 0x000e220008000000 */
[----:B------:R-:W-:Y:S02]  /*1cc0*/  @P5 SEL R11, R8, R11, P0 ;  /* 0x0000000b080b5207 */ /* 0x000fe40000000000 */
[----:B------:R-:W-:Y:S02]  /*1cd0*/  ISETP.NE.AND P4, PT, R16, RZ, PT ;  /* 0x000000ff1000720c */ /* 0x000fe40003f85270 */
[C---:B------:R-:W-:Y:S02]  /*1ce0*/  @P5 SEL R15, R9.reuse, R15, P0 ;  /* 0x0000000f090f5207 */ /* 0x040fe40000000000 */
[----:B------:R-:W-:Y:S02]  /*1cf0*/  SEL R11, R8, R11, !P3 ;  /* 0x0000000b080b7207 */ /* 0x000fe40005800000 */
[----:B------:R-:W-:-:S02]  /*1d00*/  SEL R15, R9, R15, !P3 ;  /* 0x0000000f090f7207 */ /* 0x000fc40005800000 */
[----:B------:R-:W-:Y:S01]  /*1d10*/  ISETP.LT.U32.AND P0, PT, R6, R11, PT ;  /* 0x0000000b0600720c */ /* 0x000fe20003f01070 */
[----:B------:R-:W1:Y:S01]  /*1d20*/  LDS.64 R8, [UR5+0x70] ;  /* 0x00007005ff087984 */ /* 0x000e620008000a00 */
[----:B------:R-:W-:Y:S02]  /*1d30*/  @P2 SEL R16, R14, 0x1, !P4 ;  /* 0x000000010e102807 */ /* 0x000fe40006000000 */
[----:B------:R-:W-:Y:S02]  /*1d40*/  ISETP.LT.AND.EX P0, PT, R7, R15, PT, P0 ;  /* 0x0000000f0700720c */ /* 0x000fe40003f01300 */
[----:B------:R-:W-:Y:S02]  /*1d50*/  LOP3.LUT P5, RZ, R16, 0xff, RZ, 0xc0, !PT ;  /* 0x000000ff10ff7812 */ /* 0x000fe400078ac0ff */
[----:B------:R-:W-:Y:S02]  /*1d60*/  @P4 SEL R11, R6, R11, P0 ;  /* 0x0000000b060b4207 */ /* 0x000fe40000000000 */
[----:B------:R-:W-:-:S02]  /*1d70*/  ISETP.NE.AND P3, PT, R17, RZ, PT ;  /* 0x000000ff1100720c */ /* 0x000fc40003f65270 */
[C---:B------:R-:W-:Y:S02]  /*1d80*/  @P4 SEL R15, R7.reuse, R15, P0 ;  /* 0x0000000f070f4207 */ /* 0x040fe40000000000 */
[----:B------:R-:W-:Y:S02]  /*1d90*/  SEL R11, R6, R11, !P2 ;  /* 0x0000000b060b7207 */ /* 0x000fe40005000000 */
[----:B------:R-:W-:Y:S02]  /*1da0*/  SEL R15, R7, R15, !P2 ;  /* 0x0000000f070f7207 */ /* 0x000fe40005000000 */
[----:B------:R-:W-:Y:S01]  /*1db0*/  ISETP.LT.U32.AND P0, PT, R2, R11, PT ;  /* 0x0000000b0200720c */ /* 0x000fe20003f01070 */
[----:B------:R-:W2:Y:S01]  /*1dc0*/  LDS.64 R6, [UR5+0x80] ;  /* 0x00008005ff067984 */ /* 0x000ea20008000a00 */
[----:B------:R-:W-:Y:S02]  /*1dd0*/  @P5 SEL R17, R16, 0x1, !P3 ;  /* 0x0000000110115807 */ /* 0x000fe40005800000 */
[----:B------:R-:W-:-:S02]  /*1de0*/  ISETP.LT.AND.EX P0, PT, R3, R15, PT, P0 ;  /* 0x0000000f0300720c */ /* 0x000fc40003f01300 */
[----:B------:R-:W-:Y:S02]  /*1df0*/  LOP3.LUT P4, RZ, R17, 0xff, RZ, 0xc0, !PT ;  /* 0x000000ff11ff7812 */ /* 0x000fe4000788c0ff */
[----:B------:R-:W-:Y:S02]  /*1e00*/  @P3 SEL R11, R2, R11, P0 ;  /* 0x0000000b020b3207 */ /* 0x000fe40000000000 */
[C---:B------:R-:W-:Y:S02]  /*1e10*/  @P3 SEL R15, R3.reuse, R15, P0 ;  /* 0x0000000f030f3207 */ /* 0x040fe40000000000 */
[----:B0-----:R-:W-:Y:S02]  /*1e20*/  ISETP.NE.AND P2, PT, R10, RZ, PT ;  /* 0x000000ff0a00720c */ /* 0x001fe40003f45270 */
[----:B------:R-:W-:Y:S02]  /*1e30*/  SEL R11, R2, R11, !P5 ;  /* 0x0000000b020b7207 */ /* 0x000fe40006800000 */
[----:B------:R-:W-:-:S02]  /*1e40*/  SEL R15, R3, R15, !P5 ;  /* 0x0000000f030f7207 */ /* 0x000fc40006800000 */
[----:B------:R-:W-:Y:S02]  /*1e50*/  ISETP.LT.U32.AND P0, PT, R4, R11, PT ;  /* 0x0000000b0400720c */ /* 0x000fe40003f01070 */
[----:B------:R-:W-:Y:S02]  /*1e60*/  @P4 SEL R10, R17, 0x1, !P2 ;  /* 0x00000001110a4807 */ /* 0x000fe40005000000 */
[C---:B------:R-:W-:Y:S02]  /*1e70*/  ISETP.LT.AND.EX P0, PT, R5.reuse, R15, PT, P0 ;  /* 0x0000000f0500720c */ /* 0x040fe40003f01300 */
[----:B------:R-:W-:Y:S02]  /*1e80*/  ISETP.NE.AND P3, PT, R12, RZ, PT ;  /* 0x000000ff0c00720c */ /* 0x000fe40003f65270 */
[----:B------:R-:W-:Y:S02]  /*1e90*/  @P2 SEL R11, R4, R11, P0 ;  /* 0x0000000b040b2207 */ /* 0x000fe40000000000 */
[----:B------:R-:W-:-:S02]  /*1ea0*/  @P2 SEL R15, R5, R15, P0 ;  /* 0x0000000f050f2207 */ /* 0x000fc40000000000 */
[----:B------:R-:W-:Y:S02]  /*1eb0*/  SEL R3, R4, R11, !P4 ;  /* 0x0000000b04037207 */ /* 0x000fe40006000000 */
[----:B------:R-:W-:Y:S02]  /*1ec0*/  LOP3.LUT P5, RZ, R10, 0xff, RZ, 0xc0, !PT ;  /* 0x000000ff0aff7812 */ /* 0x000fe400078ac0ff */
[----:B------:R-:W-:Y:S02]  /*1ed0*/  SEL R5, R5, R15, !P4 ;  /* 0x0000000f05057207 */ /* 0x000fe40006000000 */
[----:B-1----:R-:W-:Y:S02]  /*1ee0*/  ISETP.LT.U32.AND P0, PT, R8, R3, PT ;  /* 0x000000030800720c */ /* 0x002fe40003f01070 */
        /* <DEDUP_REMOVED lines=16> */
.L_x_354:
        /* <DEDUP_REMOVED lines=23> */
[----:B--2---:R-:W-:Y:S01]  /*2160*/  IMAD.MOV.U32 R9, RZ, RZ, 0x1 ;  /* 0x00000001ff097424 */ /* 0x004fe200078e00ff */
[----:B------:R-:W-:-:S04]  /*2170*/  LOP3.LUT P4, R8, R13, 0xff, RZ, 0xc0, !PT ;  /* 0x000000ff0d087812 */ /* 0x000fc8000788c0ff */
[----:B------:R-:W-:-:S13]  /*2180*/  PLOP3.LUT P0, PT, P4, P0, PT, 0x2f, 0xf2 ;  /* 0x0000000000f2781c */ /* 0x000fda0002700577 */
[-C--:B0-----:R-:W-:Y:S02]  /*2190*/  @!P0 ISETP.LT.U32.AND P4, PT, R7, R12.reuse, PT ;  /* 0x0000000c0700820c */ /* 0x081fe40003f81070 */
        /* <DEDUP_REMOVED lines=9> */
.L_x_369:
[----:B------:R-:W-:Y:S05]  /*2230*/  BSYNC.RECONVERGENT B1 ;  /* 0x0000000000017941 */ /* 0x000fea0003800200 */
.L_x_368:
[----:B0-----:R-:W-:Y:S01]  /*2240*/  LOP3.LUT R7, R13, 0xff, RZ, 0xc0, !PT ;  /* 0x000000ff0d077812 */ /* 0x001fe200078ec0ff */
[----:B------:R0:W3:Y:S01]  /*2250*/  SHFL.DOWN PT, R6, R15, 0x2, R2 ;  /* 0x084000000f067989 */ /* 0x0000e200000e0002 */
[----:B------:R-:W-:Y:S01]  /*2260*/  ISETP.GT.AND P4, PT, R5, R2, PT ;  /* 0x000000020500720c */ /* 0x000fe20003f84270 */
[----:B------:R-:W-:Y:S02]  /*2270*/  BSSY.RECONVERGENT B1, `(.L_x_370) ;  /* 0x0000012000017945 */ /* 0x000fe40003800200 */
[----:B------:R0:W0:Y:S04]  /*2280*/  SHFL.DOWN PT, R5, R12, 0x2, R2 ;  /* 0x084000000c057989 */ /* 0x00002800000e0002 */
[----:B----4-:R4:W0:Y:S01]  /*2290*/  SHFL.DOWN PT, R4, R7, 0x2, R2 ;  /* 0x0840000007047989 */ /* 0x01082200000e0002 */
[----:B------:R-:W-:Y:S05]  /*22a0*/  @P5 BRA `(.L_x_371) ;  /* 0x0000000000385947 */ /* 0x000fea0003800000 */
[----:B0-----:R-:W-:Y:S01]  /*22b0*/  LOP3.LUT P0, RZ, R4, 0xff, RZ, 0xc0, !PT ;  /* 0x000000ff04ff7812 */ /* 0x001fe2000780c0ff */
[----:B------:R-:W-:Y:S01]  /*22c0*/  IMAD.MOV.U32 R8, RZ, RZ, 0x1 ;  /* 0x00000001ff087424 */ /* 0x000fe200078e00ff */
[----:B----4-:R-:W-:-:S04]  /*22d0*/  LOP3.LUT P5, R7, R13, 0xff, RZ, 0xc0, !PT ;  /* 0x000000ff0d077812 */ /* 0x010fc800078ac0ff */
[----:B------:R-:W-:-:S13]  /*22e0*/  PLOP3.LUT P0, PT, P5, P0, PT, 0x2f, 0xf2 ;  /* 0x0000000000f2781c */ /* 0x000fda0002f00577 */
[-C--:B------:R-:W-:Y:S02]  /*22f0*/  @!P0 ISETP.LT.U32.AND P5, PT, R5, R12.reuse, PT ;  /* 0x0000000c0500820c */ /* 0x080fe40003fa1070 */
        /* <DEDUP_REMOVED lines=9> */
.L_x_371:
[----:B------:R-:W-:Y:S05]  /*2390*/  BSYNC.RECONVERGENT B1 ;  /* 0x0000000000017941 */ /* 0x000fea0003800200 */
.L_x_370:
[----:B----4-:R-:W-:Y:S01]  /*23a0*/  LOP3.LUT R7, R13, 0xff, RZ, 0xc0, !PT ;  /* 0x000000ff0d077812 */ /* 0x010fe200078ec0ff */
[----:B0-----:R0:W4:Y:S01]  /*23b0*/  SHFL.DOWN PT, R5, R12, 0x4, R2 ;  /* 0x088000000c057989 */ /* 0x00112200000e0002 */
[----:B------:R-:W-:Y:S03]  /*23c0*/  BSSY.RECONVERGENT B1, `(.L_x_372) ;  /* 0x0000012000017945 */ /* 0x000fe60003800200 */
[----:B---3--:R0:W3:Y:S04]  /*23d0*/  SHFL.DOWN PT, R6, R15, 0x4, R2 ;  /* 0x088000000f067989 */ /* 0x0080e800000e0002 */
        /* <DEDUP_REMOVED lines=16> */
.L_x_373:
[----:B------:R-:W-:Y:S05]  /*24e0*/  BSYNC.RECONVERGENT B1 ;  /* 0x0000000000017941 */ /* 0x000fea0003800200 */
.L_x_372:
[----:B0-----:R-:W-:Y:S01]  /*24f0*/  LOP3.LUT R7, R13, 0xff, RZ, 0xc0, !PT ;  /* 0x000000ff0d077812 */ /* 0x001fe200078ec0ff */
[----:B----4-:R0:W4:Y:S01]  /*2500*/  SHFL.DOWN PT, R5, R12, 0x8, R2 ;  /* 0x090000000c057989 */ /* 0x01012200000e0002 */
        /* <DEDUP_REMOVED lines=18> */
.L_x_375:
[----:B------:R-:W-:Y:S05]  /*2630*/  BSYNC.RECONVERGENT B1 ;  /* 0x0000000000017941 */ /* 0x000fea0003800200 */
.L_x_374:
[----:B0-----:R-:W-:Y:S01]  /*2640*/  LOP3.LUT R7, R13, 0xff, RZ, 0xc0, !PT ;  /* 0x000000ff0d077812 */ /* 0x001fe200078ec0ff */
[----:B----4-:R0:W4:Y:S01]  /*2650*/  SHFL.DOWN PT, R5, R12, 0x10, R2 ;  /* 0x0a0000000c057989 */ /* 0x01012200000e0002 */
[----:B------:R-:W-:Y:S03]  /*2660*/  BSSY.RECONVERGENT B1, `(.L_x_376) ;  /* 0x0000012000017945 */ /* 0x000fe60003800200 */
[----:B------:R0:W0:Y:S04]  /*2670*/  SHFL.DOWN PT, R4, R7, 0x10, R2 ;  /* 0x0a00000007047989 */ /* 0x00002800000e0002 */
[----:B---3--:R3:W0:Y:S01]  /*2680*/  SHFL.DOWN PT, R6, R15, 0x10, R2 ;  /* 0x0a0000000f067989 */ /* 0x00862200000e0002 */
        /* <DEDUP_REMOVED lines=15> */
.L_x_377:
[----:B------:R-:W-:Y:S05]  /*2780*/  BSYNC.RECONVERGENT B1 ;  /* 0x0000000000017941 */ /* 0x000fea0003800200 */
.L_x_376:
[----:B------:R-:W-:Y:S04]  /*2790*/  BSSY.RECONVERGENT B1, `(.L_x_378) ;  /* 0x000000b000017945 */ /* 0x000fe80003800200 */
[----:B------:R-:W-:Y:S05]  /*27a0*/  @P1 BRA `(.L_x_379) ;  /* 0x0000000000241947 */ /* 0x000fea0003800000 */
[----:B----4-:R-:W4:Y:S01]  /*27b0*/  S2R R5, SR_CgaCtaId ;  /* 0x0000000000057919 */ /* 0x010f220000008800 */
[----:B0-----:R-:W-:Y:S01]  /*27c0*/  MOV R4, 0x400 ;  /* 0x0000040000047802 */ /* 0x001fe20000000f00 */
[----:B------:R-:W-:Y:S01]  /*27d0*/  IMAD.MOV.U32 R14, RZ, RZ, R12 ;  /* 0x000000ffff0e7224 */ /* 0x000fe200078e000c */
[----:B--23--:R-:W-:-:S04]  /*27e0*/  SHF.R.U32.HI R2, RZ, 0x1, R3 ;  /* 0x00000001ff027819 */ /* 0x00cfc80000011603 */
[----:B------:R-:W-:Y:S02]  /*27f0*/  LOP3.LUT R2, R2, 0x1f0, RZ, 0xc0, !PT ;  /* 0x000001f002027812 */ /* 0x000fe400078ec0ff */
[----:B----4-:R-:W-:-:S05]  /*2800*/  LEA R5, R5, R4, 0x18 ;  /* 0x0000000405057211 */ /* 0x010fca00078ec0ff */
[----:B------:R-:W-:-:S05]  /*2810*/  IMAD.IADD R2, R2, 0x1, R5 ;  /* 0x0000000102027824 */ /* 0x000fca00078e0205 */
[----:B------:R0:W-:Y:S04]  /*2820*/  STS.64 [R2+0x10], R14 ;  /* 0x0000100e02007388 */ /* 0x0001e80000000a00 */
[----:B------:R0:W-:Y:S02]  /*2830*/  STS.U8 [R2+0x8], R13 ;  /* 0x0000080d02007388 */ /* 0x0001e40000000000 */
.L_x_379:
[----:B------:R-:W-:Y:S05]  /*2840*/  BSYNC.RECONVERGENT B1 ;  /* 0x0000000000017941 */ /* 0x000fea0003800200 */
.L_x_378:
[----:B------:R-:W-:Y:S01]  /*2850*/  BAR.SYNC.DEFER_BLOCKING 0x0 ;  /* 0x0000000000007b1d */ /* 0x000fe20000010000 */
[----:B------:R-:W-:-:S13]  /*2860*/  ISETP.NE.AND P1, PT, R3, RZ, PT ;  /* 0x000000ff0300720c */ /* 0x000fda0003f25270 */
[----:B------:R-:W-:Y:S05]  /*2870*/  @P1 BRA `(.L_x_367) ;  /* 0x0000002c00741947 */ /* 0x000fea0003800000 */
[----:B------:R-:W-:Y:S02]  /*2880*/  UISETP.GE.U32.AND UP0, UPT, UR4, 0x21, UPT ;  /* 0x000000210400788c */ /* 0x000fe4000bf06070 */
[----:B------:R-:W-:Y:S02]  /*2890*/  UISETP.GE.U32.AND UP1, UPT, UR4, 0x41, UPT ;  /* 0x000000410400788c */ /* 0x000fe4000bf26070 */
[----:B------:R-:W-:Y:S02]  /*28a0*/  UISETP.GE.U32.AND UP2, UPT, UR4, 0x61, UPT ;  /* 0x000000610400788c */ /* 0x000fe4000bf46070 */
[----:B------:R-:W-:Y:S02]  /*28b0*/  UISETP.GE.U32.AND UP3, UPT, UR4, 0x81, UPT ;  /* 0x000000810400788c */ /* 0x000fe4000bf66070 */
[----:B------:R-:W-:Y:S02]  /*28c0*/  UISETP.GE.U32.AND UP4, UPT, UR4, 0xa1, UPT ;  /* 0x000000a10400788c */ /* 0x000fe4000bf86070 */
[----:B------:R-:W-:-:S02]  /*28d0*/  UISETP.GE.U32.AND UP5, UPT, UR4, 0xc1, UPT ;  /* 0x000000c10400788c */ /* 0x000fc4000bfa6070 */
[----:B------:R-:W-:Y:S01]  /*28e0*/  UISETP.GE.U32.AND UP6, UPT, UR4, 0xe1, UPT ;  /* 0x000000e10400788c */ /* 0x000fe2000bfc6070 */
[----:B------:R-:W-:Y:S10]  /*28f0*/  BRA.U !UP0, `(.L_x_380) ;  /* 0x00000001083c7547 */ /* 0x000ff4000b800000 */
[----:B------:R-:W5:Y:S01]  /*2900*/  S2UR UR6, SR_CgaCtaId ;  /* 0x00000000000679c3 */ /* 0x000f620000008800 */
[----:B------:R-:W-:Y:S01]  /*2910*/  UMOV UR5, 0x400 ;  /* 0x0000040000057882 */ /* 0x000fe20000000000 */
[----:B------:R-:W-:Y:S01]  /*2920*/  LOP3.LUT P3, RZ, R13, 0xff, RZ, 0xc0, !PT ;  /* 0x000000ff0dff7812 */ /* 0x000fe2000786c0ff */
[----:B-----5:R-:W-:-:S09]  /*2930*/  ULEA UR5, UR6, UR5, 0x18 ;  /* 0x0000000506057291 */ /* 0x020fd2000f8ec0ff */
[----:B0-----:R-:W0:Y:S04]  /*2940*/  LDS.U8 R4, [UR5+0x18] ;  /* 0x00001805ff047984 */ /* 0x001e280008000000 */
[----:B--23--:R-:W2:Y:S01]  /*2950*/  LDS.64 R2, [UR5+0x20] ;  /* 0x00002005ff027984 */ /* 0x00cea20008000a00 */
[----:B0-----:R-:W-:Y:S02]  /*2960*/  ISETP.NE.AND P2, PT, R4, RZ, PT ;  /* 0x000000ff0400720c */ /* 0x001fe40003f45270 */
[----:B--2---:R-:W-:Y:S02]  /*2970*/  ISETP.LT.U32.AND P0, PT, R2, R12, PT ;  /* 0x0000000c0200720c */ /* 0x004fe40003f01070 */
[----:B------:R-:W-:Y:S02]  /*2980*/  @P3 SEL R4, R13, 0x1, !P2 ;  /* 0x000000010d043807 */ /* 0x000fe40005000000 */
[----:B------:R-:W-:-:S02]  /*2990*/  ISETP.LT.AND.EX P0, PT, R3, R15, PT, P0 ;  /* 0x0000000f0300720c */ /* 0x000fc40003f01300 */
[----:B------:R-:W-:-:S05]  /*29a0*/  PRMT R13, R4, 0x7610, R13 ;  /* 0x00007610040d7816 */ /* 0x000fca000000000d */
[C---:B------:R-:W-:Y:S02]  /*29b0*/  @P2 SEL R12, R2.reuse, R12, P0 ;  /* 0x0000000c020c2207 */ /* 0x040fe40000000000 */
[C---:B------:R-:W-:Y:S02]  /*29c0*/  @P2 SEL R15, R3.reuse, R15, P0 ;  /* 0x0000000f030f2207 */ /* 0x040fe40000000000 */
[----:B------:R-:W-:Y:S02]  /*29d0*/  SEL R12, R2, R12, !P3 ;  /* 0x0000000c020c7207 */ /* 0x000fe40005800000 */
[----:B------:R-:W-:-:S07]  /*29e0*/  SEL R15, R3, R15, !P3 ;  /* 0x0000000f030f7207 */ /* 0x000fce0005800000 */
.L_x_380:
[----:B------:R-:W-:Y:S05]  /*29f0*/  BRA.U !UP1, `(.L_x_381) ;  /* 0x00000001093c7547 */ /* 0x000fea000b800000 */
        /* <DEDUP_REMOVED lines=15> */
.L_x_381:
        /* <DEDUP_REMOVED lines=16> */
.L_x_382:
        /* <DEDUP_REMOVED lines=16> */
.L_x_383:
        /* <DEDUP_REMOVED lines=16> */
.L_x_384:
        /* <DEDUP_REMOVED lines=16> */
.L_x_385:
        /* <DEDUP_REMOVED lines=17> */
.L_x_344:
        /* <DEDUP_REMOVED lines=10> */
[----:B------:R-:W-:Y:S01]  /*30a0*/  UIADD3 UR5, UPT, UPT, UR4, -0x400, URZ ;  /* 0xfffffc0004057890 */ /* 0x000fe2000fffe0ff */
[----:B------:R-:W-:-:S02]  /*30b0*/  VIADD R4, R14, 0x200 ;  /* 0x000002000e047836 */ /* 0x000fc40000000000 */
[----:B------:R-:W-:Y:S01]  /*30c0*/  IMAD.MOV.U32 R17, RZ, RZ, 0x400 ;  /* 0x00000400ff117424 */ /* 0x000fe200078e00ff */
[----:B------:R-:W-:Y:S02]  /*30d0*/  UISETP.GE.U32.AND UP0, UPT, UR5, 0x400, UPT ;  /* 0x000004000500788c */ /* 0x000fe4000bf06070 */
[----:B---3--:R-:W-:-:S05]  /*30e0*/  IADD3 R13, P1, PT, R4, UR6, RZ ;  /* 0x00000006040d7c10 */ /* 0x008fca000ff3e0ff */
[----:B------:R-:W-:Y:S01]  /*30f0*/  IMAD.X R4, RZ, RZ, UR7, P1 ;  /* 0x00000007ff047e24 */ /* 0x000fe200088e06ff */
[-C--:B----4-:R-:W-:Y:S01]  /*3100*/  FSETP.NEU.AND P0, PT, R5, R16.reuse, PT ;  /* 0x000000100500720b */ /* 0x090fe20003f0d000 */
[----:B------:R-:W-:Y:S01]  /*3110*/  VIADD R5, R14, 0x100 ;  /* 0x000001000e057836 */ /* 0x000fe20000000000 */
[----:B-----5:R-:W-:-:S04]  /*3120*/  FSETP.NEU.AND P2, PT, R9, R16, PT ;  /* 0x000000100900720b */ /* 0x020fc80003f4d000 */
[----:B------:R-:W-:Y:S02]  /*3130*/  SEL R12, R5, R14, !P0 ;  /* 0x0000000e050c7207 */ /* 0x000fe40004000000 */
[----:B------:R-:W-:Y:S02]  /*3140*/  FSETP.EQ.AND P0, PT, R7, R16, !P0 ;  /* 0x000000100700720b */ /* 0x000fe40004702000 */
[----:B------:R-:W-:-:S04]  /*3150*/  IADD3 R12, P3, PT, R12, UR6, RZ ;  /* 0x000000060c0c7c10 */ /* 0x000fc8000ff7e0ff */
[C---:B------:R-:W-:Y:S01]  /*3160*/  ISETP.LT.U32.AND P1, PT, R13.reuse, R12, PT ;  /* 0x0000000c0d00720c */ /* 0x040fe20003f21070 */
[----:B------:R-:W-:Y:S01]  /*3170*/  IMAD.X R15, RZ, RZ, UR7, P3 ;  /* 0x00000007ff0f7e24 */ /* 0x000fe200098e06ff */
[----:B------:R-:W-:-:S04]  /*3180*/  IADD3 R5, P3, PT, R13, 0x100, RZ ;  /* 0x000001000d057810 */ /* 0x000fc80007f7e0ff */
[----:B------:R-:W-:-:S04]  /*3190*/  ISETP.LT.AND.EX P1, PT, R4, R15, PT, P1 ;  /* 0x0000000f0400720c */ /* 0x000fc80003f21310 */
[----:B------:R-:W-:Y:S02]  /*31a0*/  @P2 SEL R12, R13, R12, P1 ;  /* 0x0000000c0d0c2207 */ /* 0x000fe40000800000 */
[C---:B------:R-:W-:Y:S02]  /*31b0*/  @P2 SEL R15, R4.reuse, R15, P1 ;  /* 0x0000000f040f2207 */ /* 0x040fe40000800000 */
[----:B------:R-:W-:Y:S02]  /*31c0*/  FSETP.NEU.AND P2, PT, R11, R16, PT ;  /* 0x000000100b00720b */ /* 0x000fe40003f4d000 */
[----:B------:R-:W-:Y:S02]  /*31d0*/  SEL R12, R13, R12, P0 ;  /* 0x0000000c0d0c7207 */ /* 0x000fe40000000000 */
        /* <DEDUP_REMOVED lines=11> */
[----:B------:R-:W-:Y:S06]  /*3290*/  BRA.U !UP0, `(.L_x_386) ;  /* 0x0000000508247547 */ /* 0x000fec000b800000 */
[----:B------:R-:W-:Y:S01]  /*32a0*/  IMAD.MOV.U32 R17, RZ, RZ, 0x400 ;  /* 0x00000400ff117424 */ /* 0x000fe200078e00ff */
[----:B------:R-:W0:Y:S01]  /*32b0*/  LDCU UR10, c[0x0][0x390] ;  /* 0x00007200ff0a77ac */ /* 0x000e220008000800 */
[----:B------:R-:W2:Y:S01]  /*32c0*/  LDCU UR4, c[0x0][0x3b8] ;  /* 0x00007700ff0477ac */ /* 0x000ea20008000800 */
[----:B------:R-:W3:Y:S04]  /*32d0*/  LDCU.64 UR6, c[0x0][0x3a8] ;  /* 0x00007500ff0677ac */ /* 0x000ee80008000a00 */
.L_x_391:
[----:B------:R-:W-:-:S05]  /*32e0*/  IMAD.WIDE.U32 R4, R17, 0x4, R2 ;  /* 0x0000000411047825 */ /* 0x000fca00078e0002 */
[----:B------:R4:W5:Y:S04]  /*32f0*/  LDG.E R7, desc[UR8][R4.64] ;  /* 0x0000000804077981 */ /* 0x000968000c1e1900 */
[----:B------:R4:W5:Y:S04]  /*3300*/  LDG.E R11, desc[UR8][R4.64+0x400] ;  /* 0x00040008040b7981 */ /* 0x000968000c1e1900 */
[----:B------:R4:W5:Y:S04]  /*3310*/  LDG.E R19, desc[UR8][R4.64+0x800] ;  /* 0x0008000804137981 */ /* 0x000968000c1e1900 */
[----:B------:R4:W5:Y:S01]  /*3320*/  LDG.E R21, desc[UR8][R4.64+0xc00] ;  /* 0x000c000804157981 */ /* 0x000962000c1e1900 */
[----:B------:R-:W-:Y:S01]  /*3330*/  LOP3.LUT P2, RZ, R13, 0xff, RZ, 0xc0, !PT ;  /* 0x000000ff0dff7812 */ /* 0x000fe2000784c0ff */
[----:B------:R-:W-:Y:S01]  /*3340*/  BSSY.RECONVERGENT B1, `(.L_x_387) ;  /* 0x0000012000017945 */ /* 0x000fe20003800200 */
[----:B---3--:R-:W-:-:S04]  /*3350*/  IADD3 R9, P0, P1, R14, UR6, R17 ;  /* 0x000000060e097c10 */ /* 0x008fc8000f91e011 */
[----:B------:R-:W-:-:S07]  /*3360*/  IADD3.X R6, PT, PT, RZ, UR7, RZ, P0, P1 ;  /* 0x00000007ff067c10 */ /* 0x000fce00087e24ff */
        /* <DEDUP_REMOVED lines=10> */
.L_x_388:
[----:B0-----:R-:W-:Y:S02]  /*3410*/  IMAD.U32 R16, RZ, RZ, UR10 ;  /* 0x0000000aff107e24 */ /* 0x001fe4000f8e00ff */
[----:B------:R-:W-:Y:S02]  /*3420*/  IMAD.MOV.U32 R12, RZ, RZ, R9 ;  /* 0x000000ffff0c7224 */ /* 0x000fe400078e0009 */
[----:B------:R-:W-:Y:S01]  /*3430*/  IMAD.MOV.U32 R15, RZ, RZ, R6 ;  /* 0x000000ffff0f7224 */ /* 0x000fe200078e0006 */
[----:B-----5:R-:W-:-:S04]  /*3440*/  FSETP.NEU.AND P0, PT, R7, R16, PT ;  /* 0x000000100700720b */ /* 0x020fc80003f0d000 */
[----:B------:R-:W-:-:S09]  /*3450*/  SEL R13, RZ, 0x1, !P0 ;  /* 0x00000001ff0d7807 */ /* 0x000fd20004000000 */
.L_x_389:
[----:B--2---:R-:W-:Y:S05]  /*3460*/  BSYNC.RECONVERGENT B1 ;  /* 0x0000000000017941 */ /* 0x004fea0003800200 */
.L_x_387:
[----:B------:R-:W-:Y:S01]  /*3470*/  IMAD.MOV.U32 R5, RZ, RZ, R12 ;  /* 0x000000ffff057224 */ /* 0x000fe200078e000c */
[----:B------:R-:W-:Y:S01]  /*3480*/  IADD3 R12, P1, PT, R9, 0x100, RZ ;  /* 0x00000100090c7810 */ /* 0x000fe20007f3e0ff */
[----:B------:R-:W-:Y:S01]  /*3490*/  IMAD.MOV.U32 R4, RZ, RZ, R15 ;  /* 0x000000ffff047224 */ /* 0x000fe200078e000f */
[-C--:B------:R-:W-:Y:S02]  /*34a0*/  FSETP.NEU.AND P3, PT, R11, R16.reuse, PT ;  /* 0x000000100b00720b */ /* 0x080fe40003f6d000 */
        /* <DEDUP_REMOVED lines=12> */
[----:B------:R-:W-:-:S02]  /*3570*/  @!P2 SEL R13, RZ, 0x1, !P3 ;  /* 0x00000001ff0da807 */ /* 0x000fc40005800000 */
[-C--:B------:R-:W-:Y:S02]  /*3580*/  ISETP.LT.U32.AND P0, PT, R7, R12.reuse, PT ;  /* 0x0000000c0700720c */ /* 0x080fe40003f01070 */
[C---:B------:R-:W-:Y:S02]  /*3590*/  LOP3.LUT P3, RZ, R13.reuse, 0xff, RZ, 0xc0, !PT ;  /* 0x000000ff0dff7812 */ /* 0x040fe4000786c0ff */
[CC--:B------:R-:W-:Y:S02]  /*35a0*/  ISETP.LT.AND.EX P0, PT, R4.reuse, R15.reuse, PT, P0 ;  /* 0x0000000f0400720c */ /* 0x0c0fe40003f01300 */
[----:B------:R-:W-:Y:S02]  /*35b0*/  SEL R13, R13, 0x1, !P1 ;  /* 0x000000010d0d7807 */ /* 0x000fe40004800000 */
[----:B------:R-:W-:Y:S02]  /*35c0*/  @P1 SEL R12, R7, R12, P0 ;  /* 0x0000000c070c1207 */ /* 0x000fe40000000000 */
[----:B------:R-:W-:-:S02]  /*35d0*/  @P1 SEL R15, R4, R15, P0 ;  /* 0x0000000f040f1207 */ /* 0x000fc40000000000 */
[----:B------:R-:W-:Y:S02]  /*35e0*/  IADD3 R5, P0, PT, R9, 0x300, RZ ;  /* 0x0000030009057810 */ /* 0x000fe40007f1e0ff */
[----:B------:R-:W-:Y:S02]  /*35f0*/  SEL R15, R4, R15, !P3 ;  /* 0x0000000f040f7207 */ /* 0x000fe40005800000 */
[----:B------:R-:W-:Y:S01]  /*3600*/  FSETP.NEU.AND P2, PT, R21, R16, PT ;  /* 0x000000101500720b */ /* 0x000fe20003f4d000 */
[----:B------:R-:W-:Y:S01]  /*3610*/  IMAD.X R4, RZ, RZ, R6, P0 ;  /* 0x000000ffff047224 */ /* 0x000fe200000e0606 */
[----:B------:R-:W-:Y:S02]  /*3620*/  IADD3 R6, PT, PT, -R17, UR4, RZ ;  /* 0x0000000411067c10 */ /* 0x000fe4000fffe1ff */
[----:B------:R-:W-:Y:S02]  /*3630*/  @!P3 SEL R13, RZ, 0x1, !P1 ;  /* 0x00000001ff0db807 */ /* 0x000fe40004800000 */
[----:B------:R-:W-:-:S02]  /*3640*/  SEL R12, R7, R12, !P3 ;  /* 0x0000000c070c7207 */ /* 0x000fc40005800000 */
[----:B------:R-:W-:Y:S02]  /*3650*/  ISETP.GE.U32.AND P3, PT, R6, 0x400, PT ;  /* 0x000004000600780c */ /* 0x000fe40003f66070 */
[----:B------:R-:W-:Y:S02]  /*3660*/  LOP3.LUT P1, RZ, R13, 0xff, RZ, 0xc0, !PT ;  /* 0x000000ff0dff7812 */ /* 0x000fe4000782c0ff */
[----:B------:R-:W-:Y:S02]  /*3670*/  ISETP.LT.U32.AND P0, PT, R5, R12, PT ;  /* 0x0000000c0500720c */ /* 0x000fe40003f01070 */
        /* <DEDUP_REMOVED lines=8> */
[----:B------:R-:W-:-:S05]  /*3700*/  VIADD R17, R17, 0x400 ;  /* 0x0000040011117836 */ /* 0x000fca0000000000 */
[----:B------:R-:W-:-:S13]  /*3710*/  ISETP.GT.U32.AND P0, PT, R17, UR5, PT ;  /* 0x0000000511007c0c */ /* 0x000fda000bf04070 */
[----:B------:R-:W-:Y:S05]  /*3720*/  @!P0 BRA `(.L_x_391) ;  /* 0xfffffff800ec8947 */ /* 0x000fea000383ffff */
.L_x_386:
[----:B------:R-:W-:Y:S01]  /*3730*/  IADD3 R3, PT, PT, -R17, UR4, RZ ;  /* 0x0000000411037c10 */ /* 0x000fe2000fffe1ff */
[----:B------:R-:W-:Y:S03]  /*3740*/  BSSY.RECONVERGENT B1, `(.L_x_390) ;  /* 0x0000120000017945 */ /* 0x000fe60003800200 */
[----:B------:R-:W-:-:S04]  /*3750*/  ISETP.GE.AND P0, PT, R14, R3, PT ;  /* 0x000000030e00720c */ /* 0x000fc80003f06270 */
[----:B------:R-:W-:-:S13]  /*3760*/  ISETP.GE.U32.OR P0, PT, R17, UR4, P0 ;  /* 0x0000000411007c0c */ /* 0x000fda0008706470 */
[----:B------:R-:W-:Y:S05]  /*3770*/  @P0 BRA `(.L_x_392) ;  /* 0x0000001000700947 */ /* 0x000fea0003800000 */
[----:B------:R-:W-:Y:S01]  /*3780*/  LOP3.LUT R18, RZ, R14, RZ, 0x33, !PT ;  /* 0x0000000eff127212 */ /* 0x000fe200078e33ff */
[----:B------:R-:W-:Y:S01]  /*3790*/  BSSY.RECONVERGENT B2, `(.L_x_393) ;  /* 0x0000095000027945 */ /* 0x000fe20003800200 */
[----:B------:R-:W-:Y:S02]  /*37a0*/  IMAD.MOV.U32 R20, RZ, RZ, R14 ;  /* 0x000000ffff147224 */ /* 0x000fe400078e000e */
[----:B------:R-:W-:-:S04]  /*37b0*/  IADD3 R18, PT, PT, -R17, UR4, R18 ;  /* 0x0000000411127c10 */ /* 0x000fc8000fffe112 */
[C---:B------:R-:W-:Y:S02]  /*37c0*/  ISETP.GE.U32.AND P0, PT, R18.reuse, 0x700, PT ;  /* 0x000007001200780c */ /* 0x040fe40003f06070 */
[----:B------:R-:W-:-:S04]  /*37d0*/  LEA.HI R19, R18, 0x1, RZ, 0x18 ;  /* 0x0000000112137811 */ /* 0x000fc800078fc0ff */
[----:B------:R-:W-:-:S07]  /*37e0*/  LOP3.LUT R26, R19, 0x7, RZ, 0xc0, !PT ;  /* 0x00000007131a7812 */ /* 0x000fce00078ec0ff */
[----:B------:R-:W-:Y:S05]  /*37f0*/  @!P0 BRA `(.L_x_394) ;  /* 0x0000000800388947 */ /* 0x000fea0003800000 */
[----:B------:R-:W0:Y:S01]  /*3800*/  LDC.64 R2, c[0x0][0x380] ;  /* 0x0000e000ff027b82 */ /* 0x000e220000000a00 */
[----:B------:R-:W-:Y:S01]  /*3810*/  LOP3.LUT R22, R19, 0x1fffff8, RZ, 0xc0, !PT ;  /* 0x01fffff813167812 */ /* 0x000fe200078ec0ff */
[----:B------:R-:W-:Y:S01]  /*3820*/  BSSY.RECONVERGENT B3, `(.L_x_395) ;  /* 0x000008a000037945 */ /* 0x000fe20003800200 */
[C---:B------:R-:W-:Y:S01]  /*3830*/  LOP3.LUT R20, R14.reuse, 0x400, RZ, 0xfc, !PT ;  /* 0x000004000e147812 */ /* 0x040fe200078efcff */
[----:B------:R-:W-:Y:S02]  /*3840*/  IMAD.IADD R21, R14, 0x1, R17 ;  /* 0x000000010e157824 */ /* 0x000fe400078e0211 */
[----:B------:R-:W-:-:S07]  /*3850*/  IMAD.MOV R22, RZ, RZ, -R22 ;  /* 0x000000ffff167224 */ /* 0x000fce00078e0a16 */
.L_x_396:
[----:B0-----:R-:W-:-:S05]  /*3860*/  IMAD.WIDE.U32 R6, R21, 0x4, R2 ;  /* 0x0000000415067825 */ /* 0x001fca00078e0002 */
[----:B------:R0:W2:Y:S01]  /*3870*/  LDG.E R29, desc[UR8][R6.64] ;  /* 0x00000008061d7981 */ /* 0x0000a2000c1e1900 */
[----:B------:R-:W-:-:S04]  /*3880*/  VIADD R23, R21, 0x100 ;  /* 0x0000010015177836 */ /* 0x000fc80000000000 */
[----:B------:R-:W-:-:S05]  /*3890*/  IMAD.WIDE.U32 R8, R23, 0x4, R2 ;  /* 0x0000000417087825 */ /* 0x000fca00078e0002 */
[----:B------:R3:W4:Y:S01]  /*38a0*/  LDG.E R25, desc[UR8][R8.64] ;  /* 0x0000000808197981 */ /* 0x000722000c1e1900 */
[----:B------:R-:W-:-:S04]  /*38b0*/  VIADD R27, R21, 0x200 ;  /* 0x00000200151b7836 */ /* 0x000fc80000000000 */
[----:B------:R-:W-:-:S05]  /*38c0*/  IMAD.WIDE.U32 R10, R27, 0x4, R2 ;  /* 0x000000041b0a7825 */ /* 0x000fca00078e0002 */
[----:B------:R5:W4:Y:S01]  /*38d0*/  LDG.E R31, desc[UR8][R10.64] ;  /* 0x000000080a1f7981 */ /* 0x000b22000c1e1900 */
[----:B------:R-:W-:-:S04]  /*38e0*/  VIADD R33, R21, 0x300 ;  /* 0x0000030015217836 */ /* 0x000fc80000000000 */
[----:B------:R-:W-:-:S05]  /*38f0*/  IMAD.WIDE.U32 R4, R33, 0x4, R2 ;  /* 0x0000000421047825 */ /* 0x000fca00078e0002 */
[----:B------:R1:W4:Y:S01]  /*3900*/  LDG.E R37, desc[UR8][R4.64] ;  /* 0x0000000804257981 */ /* 0x000322000c1e1900 */
[----:B------:R-:W-:-:S04]  /*3910*/  VIADD R35, R21, 0x400 ;  /* 0x0000040015237836 */ /* 0x000fc80000000000 */
[----:B0-----:R-:W-:-:S06]  /*3920*/  IMAD.WIDE.U32 R6, R35, 0x4, R2 ;  /* 0x0000000423067825 */ /* 0x001fcc00078e0002 */
[----:B------:R-:W4:Y:S01]  /*3930*/  LDG.E R7, desc[UR8][R6.64] ;  /* 0x0000000806077981 */ /* 0x000f22000c1e1900 */
[----:B------:R-:W-:-:S04]  /*3940*/  VIADD R24, R21, 0x500 ;  /* 0x0000050015187836 */ /* 0x000fc80000000000 */
[----:B---3--:R-:W-:-:S06]  /*3950*/  IMAD.WIDE.U32 R8, R24, 0x4, R2 ;  /* 0x0000000418087825 */ /* 0x008fcc00078e0002 */
[----:B------:R0:W3:Y:S01]  /*3960*/  LDG.E R9, desc[UR8][R8.64] ;  /* 0x0000000808097981 */ /* 0x0000e2000c1e1900 */
[----:B------:R-:W-:-:S04]  /*3970*/  VIADD R28, R21, 0x600 ;  /* 0x00000600151c7836 */ /* 0x000fc80000000000 */
[----:B-----5:R-:W-:-:S06]  /*3980*/  IMAD.WIDE.U32 R10, R28, 0x4, R2 ;  /* 0x000000041c0a7825 */ /* 0x020fcc00078e0002 */
[----:B------:R5:W3:Y:S01]  /*3990*/  LDG.E R11, desc[UR8][R10.64] ;  /* 0x000000080a0b7981 */ /* 0x000ae2000c1e1900 */
[----:B------:R-:W-:-:S04]  /*39a0*/  VIADD R30, R21, 0x700 ;  /* 0x00000700151e7836 */ /* 0x000fc80000000000 */
[----:B-1----:R-:W-:-:S06]  /*39b0*/  IMAD.WIDE.U32 R4, R30, 0x4, R2 ;  /* 0x000000041e047825 */ /* 0x002fcc00078e0002 */
[----:B------:R1:W3:Y:S01]  /*39c0*/  LDG.E R5, desc[UR8][R4.64] ;  /* 0x0000000804057981 */ /* 0x0002e2000c1e1900 */
[----:B------:R-:W-:Y:S01]  /*39d0*/  PRMT R32, R13, 0x7610, R32 ;  /* 0x000076100d207816 */ /* 0x000fe20000000020 */
[----:B------:R-:W-:Y:S01]  /*39e0*/  VIADD R22, R22, 0x8 ;  /* 0x0000000816167836 */ /* 0x000fe20000000000 */
[C---:B------:R-:W-:Y:S01]  /*39f0*/  IADD3 R13, P2, PT, R21.reuse, UR6, RZ ;  /* 0x00000006150d7c10 */ /* 0x040fe2000ff5e0ff */
[----:B------:R-:W-:Y:S01]  /*3a00*/  VIADD R20, R20, 0x800 ;  /* 0x0000080014147836 */ /* 0x000fe20000000000 */
[----:B------:R-:W-:Y:S01]  /*3a10*/  LOP3.LUT P3, RZ, R32, 0xff, RZ, 0xc0, !PT ;  /* 0x000000ff20ff7812 */ /* 0x000fe2000786c0ff */
[----:B------:R-:W-:Y:S02]  /*3a20*/  VIADD R21, R21, 0x800 ;  /* 0x0000080015157836 */ /* 0x000fe40000000000 */
[----:B0-----:R-:W-:Y:S01]  /*3a30*/  IMAD.X R8, RZ, RZ, UR7, P2 ;  /* 0x00000007ff087e24 */ /* 0x001fe200090e06ff */
[CC--:B--2---:R-:W-:Y:S02]  /*3a40*/  FSETP.NEU.AND P0, PT, R29.reuse, R16.reuse, PT ;  /* 0x000000101d00720b */ /* 0x0c4fe40003f0d000 */
[----:B------:R-:W-:-:S07]  /*3a50*/  FSETP.NEU.AND P1, PT, R29, R16, P3 ;  /* 0x000000101d00720b */ /* 0x000fce0001f2d000 */
[----:B------:R-:W-:Y:S02]  /*3a60*/  @!P3 SEL R32, RZ, 0x1, !P0 ;  /* 0x00000001ff20b807 */ /* 0x000fe40004000000 */
[----:B------:R-:W-:Y:S02]  /*3a70*/  ISETP.LT.U32.AND P0, PT, R13, R12, PT ;  /* 0x0000000c0d00720c */ /* 0x000fe40003f01070 */
[----:B------:R-:W-:Y:S02]  /*3a80*/  SEL R6, R32, 0x1, !P1 ;  /* 0x0000000120067807 */ /* 0x000fe40004800000 */
[----:B----4-:R-:W-:Y:S02]  /*3a90*/  FSETP.NEU.AND P5, PT, R25, R16, PT ;  /* 0x000000101900720b */ /* 0x010fe40003fad000 */
[----:B------:R-:W-:Y:S02]  /*3aa0*/  LOP3.LUT P2, RZ, R6, 0xff, RZ, 0xc0, !PT ;  /* 0x000000ff06ff7812 */ /* 0x000fe4000784c0ff */
[----:B------:R-:W-:-:S02]  /*3ab0*/  ISETP.LT.AND.EX P0, PT, R8, R15, PT, P0 ;  /* 0x0000000f0800720c */ /* 0x000fc40003f01300 */
[----:B------:R-:W-:Y:S02]  /*3ac0*/  FSETP.NEU.AND P4, PT, R25, R16, P2 ;  /* 0x000000101900720b */ /* 0x000fe4000178d000 */
[CC--:B-----5:R-:W-:Y:S02]  /*3ad0*/  SEL R10, R13.reuse, R12.reuse, P0 ;  /* 0x0000000c0d0a7207 */ /* 0x0e0fe40000000000 */
[CC--:B------:R-:W-:Y:S02]  /*3ae0*/  SEL R29, R8.reuse, R15.reuse, P0 ;  /* 0x0000000f081d7207 */ /* 0x0c0fe40000000000 */
[----:B------:R-:W-:Y:S02]  /*3af0*/  @!P1 SEL R10, R13, R12, !P3 ;  /* 0x0000000c0d0a9207 */ /* 0x000fe40005800000 */
[----:B------:R-:W-:Y:S02]  /*3b00*/  @!P1 SEL R29, R8, R15, !P3 ;  /* 0x0000000f081d9207 */ /* 0x000fe40005800000 */
[----:B------:R-:W-:-:S02]  /*3b10*/  @!P2 SEL R6, RZ, 0x1, !P5 ;  /* 0x00000001ff06a807 */ /* 0x000fc40006800000 */
[----:B------:R-:W-:Y:S02]  /*3b20*/  IADD3 R23, P0, PT, R23, UR6, RZ ;  /* 0x0000000617177c10 */ /* 0x000fe4000ff1e0ff */
[----:B------:R-:W-:Y:S02]  /*3b30*/  SEL R6, R6, 0x1, !P4 ;  /* 0x0000000106067807 */ /* 0x000fe40006000000 */
[----:B------:R-:W-:Y:S01]  /*3b40*/  FSETP.NEU.AND P5, PT, R31, R16, PT ;  /* 0x000000101f00720b */ /* 0x000fe20003fad000 */
[----:B-1----:R-:W-:Y:S01]  /*3b50*/  IMAD.X R4, RZ, RZ, UR7, P0 ;  /* 0x00000007ff047e24 */ /* 0x002fe200080e06ff */
        /* <DEDUP_REMOVED lines=11> */
[----:B------:R-:W-:Y:S02]  /*3c10*/  IADD3 R27, P0, PT, R27, UR6, RZ ;  /* 0x000000061b1b7c10 */ /* 0x000fe4000ff1e0ff */
[CC--:B------:R-:W-:Y:S02]  /*3c20*/  FSETP.NEU.AND P5, PT, R37.reuse, R16.reuse, PT ;  /* 0x000000102500720b */ /* 0x0c0fe40003fad000 */
[----:B------:R-:W-:Y:S01]  /*3c30*/  FSETP.NEU.AND P4, PT, R37, R16, P2 ;  /* 0x000000102500720b */ /* 0x000fe2000178d000 */
[----:B------:R-:W-:Y:S01]  /*3c40*/  IMAD.X R4, RZ, RZ, UR7, P0 ;  /* 0x00000007ff047e24 */ /* 0x000fe200080e06ff */
[----:B------:R-:W-:-:S04]  /*3c50*/  ISETP.LT.U32.AND P0, PT, R27, R8, PT ;  /* 0x000000081b00720c */ /* 0x000fc80003f01070 */
[-C--:B------:R-:W-:Y:S02]  /*3c60*/  ISETP.LT.AND.EX P0, PT, R4, R13.reuse, PT, P0 ;  /* 0x0000000d0400720c */ /* 0x080fe40003f01300 */
[----:B------:R-:W-:Y:S02]  /*3c70*/  @!P2 SEL R6, RZ, 0x1, !P5 ;  /* 0x00000001ff06a807 */ /* 0x000fe40006800000 */
[CC--:B------:R-:W-:Y:S02]  /*3c80*/  SEL R10, R27.reuse, R8.reuse, P0 ;  /* 0x000000081b0a7207 */ /* 0x0c0fe40000000000 */
[----:B------:R-:W-:Y:S02]  /*3c90*/  SEL R6, R6, 0x1, !P4 ;  /* 0x0000000106067807 */ /* 0x000fe40006000000 */
[----:B------:R-:W-:Y:S02]  /*3ca0*/  SEL R15, R4, R13, P0 ;  /* 0x0000000d040f7207 */ /* 0x000fe40000000000 */
[----:B------:R-:W-:-:S02]  /*3cb0*/  @!P3 SEL R10, R27, R8, !P1 ;  /* 0x000000081b0ab207 */ /* 0x000fc40004800000 */
[----:B------:R-:W-:Y:S02]  /*3cc0*/  @!P3 SEL R15, R4, R13, !P1 ;  /* 0x0000000d040fb207 */ /* 0x000fe40004800000 */
[----:B------:R-:W-:Y:S02]  /*3cd0*/  IADD3 R33, P0, PT, R33, UR6, RZ ;  /* 0x0000000621217c10 */ /* 0x000fe4000ff1e0ff */
[----:B------:R-:W-:Y:S02]  /*3ce0*/  LOP3.LUT P1, RZ, R6, 0xff, RZ, 0xc0, !PT ;  /* 0x000000ff06ff7812 */ /* 0x000fe4000782c0ff */
[----:B------:R-:W-:Y:S01]  /*3cf0*/  FSETP.NEU.AND P5, PT, R7, R16, PT ;  /* 0x000000100700720b */ /* 0x000fe20003fad000 */
[----:B------:R-:W-:Y:S01]  /*3d00*/  IMAD.X R4, RZ, RZ, UR7, P0 ;  /* 0x00000007ff047e24 */ /* 0x000fe200080e06ff */
[----:B------:R-:W-:Y:S02]  /*3d10*/  ISETP.LT.U32.AND P0, PT, R33, R10, PT ;  /* 0x0000000a2100720c */ /* 0x000fe40003f01070 */
[----:B------:R-:W-:-:S02]  /*3d20*/  FSETP.NEU.AND P3, PT, R7, R16, P1 ;  /* 0x000000100700720b */ /* 0x000fc40000f6d000 */
[----:B------:R-:W-:-:S04]  /*3d30*/  ISETP.LT.AND.EX P0, PT, R4, R15, PT, P0 ;  /* 0x0000000f0400720c */ /* 0x000fc80003f01300 */
[-C--:B------:R-:W-:Y:S02]  /*3d40*/  SEL R8, R33, R10.reuse, P0 ;  /* 0x0000000a21087207 */ /* 0x080fe40000000000 */
[----:B------:R-:W-:Y:S02]  /*3d50*/  @!P1 SEL R6, RZ, 0x1, !P5 ;  /* 0x00000001ff069807 */ /* 0x000fe40006800000 */
[----:B------:R-:W-:Y:S02]  /*3d60*/  SEL R13, R4, R15, P0 ;  /* 0x0000000f040d7207 */ /* 0x000fe40000000000 */
[----:B------:R-:W-:Y:S02]  /*3d70*/  IADD3 R35, P0, PT, R35, UR6, RZ ;  /* 0x0000000623237c10 */ /* 0x000fe4000ff1e0ff */
[----:B------:R-:W-:Y:S02]  /*3d80*/  @!P4 SEL R8, R33, R10, !P2 ;  /* 0x0000000a2108c207 */ /* 0x000fe40005000000 */
[----:B------:R-:W-:-:S02]  /*3d90*/  SEL R6, R6, 0x1, !P3 ;  /* 0x0000000106067807 */ /* 0x000fc40005800000 */
[----:B------:R-:W-:Y:S01]  /*3da0*/  @!P4 SEL R13, R4, R15, !P2 ;  /* 0x0000000f040dc207 */ /* 0x000fe20005000000 */
[----:B------:R-:W-:Y:S01]  /*3db0*/  IMAD.X R4, RZ, RZ, UR7, P0 ;  /* 0x00000007ff047e24 */ /* 0x000fe200080e06ff */
[CC--:B------:R-:W-:Y:S02]  /*3dc0*/  ISETP.LT.U32.AND P0, PT, R35.reuse, R8.reuse, PT ;  /* 0x000000082300720c */ /* 0x0c0fe40003f01070 */
[----:B------:R-:W-:Y:S02]  /*3dd0*/  LOP3.LUT P2, RZ, R6, 0xff, RZ, 0xc0, !PT ;  /* 0x000000ff06ff7812 */ /* 0x000fe4000784c0ff */
[----:B------:R-:W-:Y:S02]  /*3de0*/  ISETP.LT.AND.EX P0, PT, R4, R13, PT, P0 ;  /* 0x0000000d0400720c */ /* 0x000fe40003f01300 */
[----:B------:R-:W-:Y:S02]  /*3df0*/  IADD3 R24, P4, PT, R24, UR6, RZ ;  /* 0x0000000618187c10 */ /* 0x000fe4000ff9e0ff */
[----:B------:R-:W-:-:S02]  /*3e00*/  SEL R7, R35, R8, P0 ;  /* 0x0000000823077207 */ /* 0x000fc40000000000 */
[CC--:B------:R-:W-:Y:S02]  /*3e10*/  SEL R23, R4.reuse, R13.reuse, P0 ;  /* 0x0000000d04177207 */ /* 0x0c0fe40000000000 */
[----:B---3--:R-:W-:Y:S02]  /*3e20*/  FSETP.NEU.AND P0, PT, R9, R16, PT ;  /* 0x000000100900720b */ /* 0x008fe40003f0d000 */
[----:B------:R-:W-:Y:S02]  /*3e30*/  @!P3 SEL R7, R35, R8, !P1 ;  /* 0x000000082307b207 */ /* 0x000fe40004800000 */
[----:B------:R-:W-:Y:S01]  /*3e40*/  @!P3 SEL R23, R4, R13, !P1 ;  /* 0x0000000d0417b207 */ /* 0x000fe20004800000 */
[----:B------:R-:W-:Y:S01]  /*3e50*/  IMAD.X R4, RZ, RZ, UR7, P4 ;  /* 0x00000007ff047e24 */ /* 0x000fe2000a0e06ff */
[----:B------:R-:W-:Y:S02]  /*3e60*/  FSETP.NEU.AND P3, PT, R9, R16, P2 ;  /* 0x000000100900720b */ /* 0x000fe4000176d000 */
[----:B------:R-:W-:-:S02]  /*3e70*/  @!P2 SEL R6, RZ, 0x1, !P0 ;  /* 0x00000001ff06a807 */ /* 0x000fc40004000000 */
[----:B------:R-:W-:Y:S02]  /*3e80*/  ISETP.LT.U32.AND P0, PT, R24, R7, PT ;  /* 0x000000071800720c */ /* 0x000fe40003f01070 */
[----:B------:R-:W-:Y:S02]  /*3e90*/  SEL R6, R6, 0x1, !P3 ;  /* 0x0000000106067807 */ /* 0x000fe40005800000 */
[----:B------:R-:W-:Y:S02]  /*3ea0*/  ISETP.LT.AND.EX P0, PT, R4, R23, PT, P0 ;  /* 0x000000170400720c */ /* 0x000fe40003f01300 */
[----:B------:R-:W-:Y:S02]  /*3eb0*/  LOP3.LUT P1, RZ, R6, 0xff, RZ, 0xc0, !PT ;  /* 0x000000ff06ff7812 */ /* 0x000fe4000782c0ff */
[----:B------:R-:W-:Y:S02]  /*3ec0*/  SEL R13, R24, R7, P0 ;  /* 0x00000007180d7207 */ /* 0x000fe40000000000 */
[----:B------:R-:W-:-:S02]  /*3ed0*/  SEL R15, R4, R23, P0 ;  /* 0x00000017040f7207 */ /* 0x000fc40000000000 */
[----:B------:R-:W-:Y:S02]  /*3ee0*/  IADD3 R28, P0, PT, R28, UR6, RZ ;  /* 0x000000061c1c7c10 */ /* 0x000fe4000ff1e0ff */
[----:B------:R-:W-:Y:S02]  /*3ef0*/  @!P3 SEL R13, R24, R7, !P2 ;  /* 0x00000007180db207 */ /* 0x000fe40005000000 */
[----:B------:R-:W-:Y:S01]  /*3f00*/  @!P3 SEL R15, R4, R23, !P2 ;  /* 0x00000017040fb207 */ /* 0x000fe20005000000 */
[----:B------:R-:W-:Y:S01]  /*3f10*/  IMAD.X R4, RZ, RZ, UR7, P0 ;  /* 0x00000007ff047e24 */ /* 0x000fe200080e06ff */
[CC--:B------:R-:W-:Y:S02]  /*3f20*/  FSETP.NEU.AND P3, PT, R11.reuse, R16.reuse, P1 ;  /* 0x000000100b00720b */ /* 0x0c0fe40000f6d000 */
[----:B------:R-:W-:Y:S02]  /*3f30*/  ISETP.LT.U32.AND P0, PT, R28, R13, PT ;  /* 0x0000000d1c00720c */ /* 0x000fe40003f01070 */
[----:B------:R-:W-:-:S02]  /*3f40*/  FSETP.NEU.AND P2, PT, R11, R16, PT ;  /* 0x000000100b00720b */ /* 0x000fc40003f4d000 */
[----:B------:R-:W-:Y:S02]  /*3f50*/  ISETP.LT.AND.EX P0, PT, R4, R15, PT, P0 ;  /* 0x0000000f0400720c */ /* 0x000fe40003f01300 */
[----:B------:R-:W-:Y:S02]  /*3f60*/  @!P1 SEL R6, RZ, 0x1, !P2 ;  /* 0x00000001ff069807 */ /* 0x000fe40005000000 */
[----:B------:R-:W-:Y:S02]  /*3f70*/  SEL R7, R28, R13, P0 ;  /* 0x0000000d1c077207 */ /* 0x000fe40000000000 */
[----:B------:R-:W-:Y:S02]  /*3f80*/  SEL R9, R4, R15, P0 ;  /* 0x0000000f04097207 */ /* 0x000fe40000000000 */
[----:B------:R-:W-:Y:S02]  /*3f90*/  IADD3 R30, P0, PT, R30, UR6, RZ ;  /* 0x000000061e1e7c10 */ /* 0x000fe4000ff1e0ff */
[----:B------:R-:W-:-:S02]  /*3fa0*/  @!P3 SEL R7, R28, R13, !P1 ;  /* 0x0000000d1c07b207 */ /* 0x000fc40004800000 */
[----:B------:R-:W-:Y:S01]  /*3fb0*/  @!P3 SEL R9, R4, R15, !P1 ;  /* 0x0000000f0409b207 */ /* 0x000fe20004800000 */
[----:B------:R-:W-:Y:S01]  /*3fc0*/  IMAD.X R4, RZ, RZ, UR7, P0 ;  /* 0x00000007ff047e24 */ /* 0x000fe200080e06ff */
[----:B------:R-:W-:Y:S02]  /*3fd0*/  SEL R6, R6, 0x1, !P3 ;  /* 0x0000000106067807 */ /* 0x000fe40005800000 */
[----:B------:R-:W-:Y:S02]  /*3fe0*/  ISETP.LT.U32.AND P0, PT, R30, R7, PT ;  /* 0x000000071e00720c */ /* 0x000fe40003f01070 */
[----:B------:R-:W-:Y:S02]  /*3ff0*/  LOP3.LUT P2, RZ, R6, 0xff, RZ, 0xc0, !PT ;  /* 0x000000ff06ff7812 */ /* 0x000fe4000784c0ff */
[----:B------:R-:W-:Y:S02]  /*4000*/  ISETP.LT.AND.EX P0, PT, R4, R9, PT, P0 ;  /* 0x000000090400720c */ /* 0x000fe40003f01300 */
[----:B------:R-:W-:-:S02]  /*4010*/  FSETP.NEU.AND P3, PT, R5, R16, P2 ;  /* 0x000000100500720b */ /* 0x000fc4000176d000 */
[----:B------:R-:W-:Y:S02]  /*4020*/  SEL R12, R30, R7, P0 ;  /* 0x000000071e0c7207 */ /* 0x000fe40000000000 */
[----:B------:R-:W-:Y:S02]  /*4030*/  SEL R15, R4, R9, P0 ;  /* 0x00000009040f7207 */ /* 0x000fe40000000000 */
[----:B------:R-:W-:Y:S02]  /*4040*/  ISETP.NE.AND P0, PT, R22, RZ, PT ;  /* 0x000000ff1600720c */ /* 0x000fe40003f05270 */
[----:B------:R-:W-:-:S04]  /*4050*/  FSETP.NEU.AND P1, PT, R5, R16, PT ;  /* 0x000000100500720b */ /* 0x000fc80003f2d000 */
[----:B------:R-:W-:Y:S02]  /*4060*/  @!P2 SEL R6, RZ, 0x1, !P1 ;  /* 0x00000001ff06a807 */ /* 0x000fe40004800000 */
[----:B------:R-:W-:Y:S02]  /*4070*/  @!P3 SEL R12, R30, R7, !P2 ;  /* 0x000000071e0cb207 */ /* 0x000fe40005000000 */
[----:B------:R-:W-:Y:S02]  /*4080*/  SEL R6, R6, 0x1, !P3 ;  /* 0x0000000106067807 */ /* 0x000fe40005800000 */
[----:B------:R-:W-:Y:S02]  /*4090*/  @!P3 SEL R15, R4, R9, !P2 ;  /* 0x00000009040fb207 */ /* 0x000fe40005000000 */
[----:B------:R-:W-:Y:S01]  /*40a0*/  PRMT R13, R6, 0x7610, R13 ;  /* 0x00007610060d7816 */ /* 0x000fe2000000000d */
[----:B------:R-:W-:Y:S06]  /*40b0*/  @P0 BRA `(.L_x_396) ;  /* 0xfffffff400e80947 */ /* 0x000fec000383ffff */
[----:B------:R-:W-:Y:S05]  /*40c0*/  BSYNC.RECONVERGENT B3 ;  /* 0x0000000000037941 */ /* 0x000fea0003800200 */
.L_x_395:
[----:B------:R-:W-:-:S07]  /*40d0*/  VIADD R20, R20, 0xfffffc00 ;  /* 0xfffffc0014147836 */ /* 0x000fce0000000000 */
.L_x_394:
[----:B------:R-:W-:Y:S05]  /*40e0*/  BSYNC.RECONVERGENT B2 ;  /* 0x0000000000027941 */ /* 0x000fea0003800200 */
.L_x_393:
        /* <DEDUP_REMOVED lines=12> */
[----:B------:R0:W3:Y:S01]  /*41b0*/  LDG.E R7, desc[UR8][R6.64] ;  /* 0x0000000806077981 */ /* 0x0000e2000c1e1900 */
[----:B------:R-:W-:-:S04]  /*41c0*/  VIADD R23, R11, 0x200 ;  /* 0x000002000b177836 */ /* 0x000fc80000000000 */
[----:B------:R-:W-:-:S06]  /*41d0*/  IMAD.WIDE.U32 R8, R23, 0x4, R2 ;  /* 0x0000000417087825 */ /* 0x000fcc00078e0002 */
[----:B------:R-:W4:Y:S01]  /*41e0*/  LDG.E R9, desc[UR8][R8.64] ;  /* 0x0000000808097981 */ /* 0x000f22000c1e1900 */
[----:B------:R-:W-:-:S04]  /*41f0*/  VIADD R25, R11, 0x300 ;  /* 0x000003000b197836 */ /* 0x000fc80000000000 */
[----:B------:R-:W-:-:S06]  /*4200*/  IMAD.WIDE.U32 R2, R25, 0x4, R2 ;  /* 0x0000000419027825 */ /* 0x000fcc00078e0002 */
[----:B------:R5:W4:Y:S01]  /*4210*/  LDG.E R3, desc[UR8][R2.64] ;  /* 0x0000000802037981 */ /* 0x000b22000c1e1900 */
[----:B------:R-:W-:Y:S01]  /*4220*/  LOP3.LUT P3, RZ, R13, 0xff, RZ, 0xc0, !PT ;  /* 0x000000ff0dff7812 */ /* 0x000fe2000786c0ff */
[----:B------:R-:W-:Y:S01]  /*4230*/  VIADD R20, R20, 0x400 ;  /* 0x0000040014147836 */ /* 0x000fe20000000000 */
[----:B------:R-:W-:Y:S02]  /*4240*/  IADD3 R11, P2, PT, R11, UR6, RZ ;  /* 0x000000060b0b7c10 */ /* 0x000fe4000ff5e0ff */
[----:B------:R-:W-:-:S03]  /*4250*/  IADD3 R21, P5, PT, R21, UR6, RZ ;  /* 0x0000000615157c10 */ /* 0x000fc6000ffbe0ff */
[----:B0-----:R-:W-:Y:S02]  /*4260*/  IMAD.X R6, RZ, RZ, UR7, P2 ;  /* 0x00000007ff067e24 */ /* 0x001fe400090e06ff */
[----:B-----5:R-:W-:Y:S01]  /*4270*/  IMAD.X R2, RZ, RZ, UR7, P5 ;  /* 0x00000007ff027e24 */ /* 0x020fe2000a8e06ff */
        /* <DEDUP_REMOVED lines=17> */
[CC--:B------:R-:W-:Y:S02]  /*4390*/  ISETP.LT.AND.EX P0, PT, R2.reuse, R5.reuse, PT, P0 ;  /* 0x000000050200720c */ /* 0x0c0fe40003f01300 */
[----:B------:R-:W-:Y:S02]  /*43a0*/  LOP3.LUT P3, RZ, R13, 0xff, RZ, 0xc0, !PT ;  /* 0x000000ff0dff7812 */ /* 0x000fe4000786c0ff */
[CC--:B------:R-:W-:Y:S02]  /*43b0*/  SEL R6, R21.reuse, R4.reuse, P0 ;  /* 0x0000000415067207 */ /* 0x0c0fe40000000000 */
[CC--:B------:R-:W-:Y:S02]  /*43c0*/  SEL R7, R2.reuse, R5.reuse, P0 ;  /* 0x0000000502077207 */ /* 0x0c0fe40000000000 */
[----:B------:R-:W-:Y:S02]  /*43d0*/  @!P4 SEL R6, R21, R4, !P2 ;  /* 0x000000041506c207 */ /* 0x000fe40005000000 */
[----:B------:R-:W-:-:S02]  /*43e0*/  @!P4 SEL R7, R2, R5, !P2 ;  /* 0x000000050207c207 */ /* 0x000fc40005000000 */
[----:B------:R-:W-:Y:S02]  /*43f0*/  IADD3 R23, P0, PT, R23, UR6, RZ ;  /* 0x0000000617177c10 */ /* 0x000fe4000ff1e0ff */
[CC--:B----4-:R-:W-:Y:S02]  /*4400*/  FSETP.NEU.AND P2, PT, R9.reuse, R16.reuse, PT ;  /* 0x000000100900720b */ /* 0x0d0fe40003f4d000 */
[----:B------:R-:W-:Y:S01]  /*4410*/  FSETP.NEU.AND P4, PT, R9, R16, P3 ;  /* 0x000000100900720b */ /* 0x000fe20001f8d000 */
[----:B------:R-:W-:Y:S01]  /*4420*/  IMAD.X R2, RZ, RZ, UR7, P0 ;  /* 0x00000007ff027e24 */ /* 0x000fe200080e06ff */
        /* <DEDUP_REMOVED lines=8> */
[----:B------:R-:W-:Y:S01]  /*44b0*/  @!P4 SEL R5, R2, R7, !P3 ;  /* 0x000000070205c207 */ /* 0x000fe20005800000 */
[----:B------:R-:W-:Y:S01]  /*44c0*/  IMAD.X R2, RZ, RZ, UR7, P5 ;  /* 0x00000007ff027e24 */ /* 0x000fe2000a8e06ff */
[----:B------:R-:W-:-:S02]  /*44d0*/  FSETP.NEU.AND P4, PT, R3, R16, P2 ;  /* 0x000000100300720b */ /* 0x000fc4000178d000 */
        /* <DEDUP_REMOVED lines=9> */
.L_x_398:
[----:B------:R-:W-:Y:S05]  /*4570*/  BSYNC.RECONVERGENT B2 ;  /* 0x0000000000027941 */ /* 0x000fea0003800200 */
.L_x_397:
        /* <DEDUP_REMOVED lines=16> */
[----:B------:R-:W-:-:S05]  /*4680*/  IMAD.X R6, RZ, RZ, UR7, P4 ;  /* 0x00000007ff067e24 */ /* 0x000fca000a0e06ff */
        /* <DEDUP_REMOVED lines=8> */
[----:B------:R-:W-:Y:S01]  /*4710*/  IMAD.X R4, RZ, RZ, UR7, P5 ;  /* 0x00000007ff047e24 */ /* 0x000fe2000a8e06ff */
[----:B------:R-:W-:-:S03]  /*4720*/  LOP3.LUT P4, RZ, R13, 0xff, RZ, 0xc0, !PT ;  /* 0x000000ff0dff7812 */ /* 0x000fc6000788c0ff */
[----:B------:R-:W-:Y:S02]  /*4730*/  @!P3 SEL R2, R7, R12, !P2 ;  /* 0x0000000c0702b207 */ /* 0x000fe40005000000 */
[----:B------:R-:W-:Y:S02]  /*4740*/  @!P3 SEL R3, R6, R15, !P2 ;  /* 0x0000000f0603b207 */ /* 0x000fe40005000000 */
[----:B---3--:R-:W-:Y:S02]  /*4750*/  FSETP.NEU.AND P3, PT, R11, R16, P4 ;  /* 0x000000100b00720b */ /* 0x008fe4000276d000 */
        /* <DEDUP_REMOVED lines=9> */
.L_x_400:
[----:B------:R-:W-:Y:S05]  /*47f0*/  BSYNC.RECONVERGENT B2 ;  /* 0x0000000000027941 */ /* 0x000fea0003800200 */
.L_x_399:
[----:B------:R-:W-:Y:S05]  /*4800*/  @P1 BRA `(.L_x_392) ;  /* 0x00000000004c1947 */ /* 0x000fea0003800000 */
[----:B------:R-:W0:Y:S01]  /*4810*/  LDC.64 R2, c[0x0][0x380] ;  /* 0x0000e000ff027b82 */ /* 0x000e220000000a00 */
[----:B------:R-:W-:-:S04]  /*4820*/  IMAD.IADD R17, R20, 0x1, R17 ;  /* 0x0000000114117824 */ /* 0x000fc800078e0211 */
[----:B0-----:R-:W-:-:S06]  /*4830*/  IMAD.WIDE.U32 R2, R17, 0x4, R2 ;  /* 0x0000000411027825 */ /* 0x001fcc00078e0002 */
[----:B------:R-:W2:Y:S01]  /*4840*/  LDG.E R3, desc[UR8][R2.64] ;  /* 0x0000000802037981 */ /* 0x000ea2000c1e1900 */
[----:B------:R-:W-:Y:S02]  /*4850*/  LOP3.LUT P3, RZ, R13, 0xff, RZ, 0xc0, !PT ;  /* 0x000000ff0dff7812 */ /* 0x000fe4000786c0ff */
[----:B------:R-:W-:-:S04]  /*4860*/  IADD3 R17, P1, PT, R17, UR6, RZ ;  /* 0x0000000611117c10 */ /* 0x000fc8000ff3e0ff */
[----:B------:R-:W-:Y:S01]  /*4870*/  ISETP.LT.U32.AND P0, PT, R17, R12, PT ;  /* 0x0000000c1100720c */ /* 0x000fe20003f01070 */
[----:B------:R-:W-:-:S05]  /*4880*/  IMAD.X R6, RZ, RZ, UR7, P1 ;  /* 0x00000007ff067e24 */ /* 0x000fca00088e06ff */
        /* <DEDUP_REMOVED lines=11> */
.L_x_392:
[----:B------:R-:W-:Y:S05]  /*4940*/  BSYNC.RECONVERGENT B1 ;  /* 0x0000000000017941 */ /* 0x000fea0003800200 */
.L_x_390:
        /* <DEDUP_REMOVED lines=24> */
.L_x_402:
[----:B------:R-:W-:Y:S05]  /*4ad0*/  BSYNC.RECONVERGENT B1 ;  /* 0x0000000000017941 */ /* 0x000fea0003800200 */
.L_x_401:
        /* <DEDUP_REMOVED lines=23> */
.L_x_404:
[----:B------:R-:W-:Y:S05]  /*4c50*/  BSYNC.RECONVERGENT B1 ;  /* 0x0000000000017941 */ /* 0x000fea0003800200 */
.L_x_403:
        /* <DEDUP_REMOVED lines=20> */
.L_x_406:
[----:B------:R-:W-:Y:S05]  /*4da0*/  BSYNC.RECONVERGENT B1 ;  /* 0x0000000000017941 */ /* 0x000fea0003800200 */
.L_x_405:
        /* <DEDUP_REMOVED lines=20> */
.L_x_408:
[----:B------:R-:W-:Y:S05]  /*4ef0*/  BSYNC.RECONVERGENT B1 ;  /* 0x0000000000017941 */ /* 0x000fea0003800200 */
.L_x_407:
        /* <DEDUP_REMOVED lines=20> */
.L_x_410:
[----:B------:R-:W-:Y:S05]  /*5040*/  BSYNC.RECONVERGENT B1 ;  /* 0x0000000000017941 */ /* 0x000fea0003800200 */
.L_x_409:
        /* <DEDUP_REMOVED lines=12> */
.L_x_412:
[----:B------:R-:W-:Y:S05]  /*5110*/  BSYNC.RECONVERGENT B1 ;  /* 0x0000000000017941 */ /* 0x000fea0003800200 */
.L_x_411:
        /* <DEDUP_REMOVED lines=8> */
[----:B0-2---:R-:W0:Y:S04]  /*51a0*/  LDS.64 R4, [UR5+0x20] ;  /* 0x00002005ff047984 */ /* 0x005e280008000a00 */
[----:B------:R-:W2:Y:S04]  /*51b0*/  LDS.U8 R14, [UR5+0x28] ;  /* 0x00002805ff0e7984 */ /* 0x000ea80008000000 */
[----:B------:R-:W1:Y:S04]  /*51c0*/  LDS.64 R8, [UR5+0x30] ;  /* 0x00003005ff087984 */ /* 0x000e680008000a00 */
[----:B------:R-:W1:Y:S04]  /*51d0*/  LDS.U8 R16, [UR5+0x38] ;  /* 0x00003805ff107984 */ /* 0x000e680008000000 */
[----:B------:R-:W1:Y:S04]  /*51e0*/  LDS.64 R6, [UR5+0x40] ;  /* 0x00004005ff067984 */ /* 0x000e680008000a00 */
[----:B------:R-:W1:Y:S04]  /*51f0*/  LDS.U8 R17, [UR5+0x48] ;  /* 0x00004805ff117984 */ /* 0x000e680008000000 */
[----:B----4-:R-:W4:Y:S01]  /*5200*/  LDS.64 R2, [UR5+0x50] ;  /* 0x00005005ff027984 */ /* 0x010f220008000a00 */
[----:B-----5:R-:W-:-:S02]  /*5210*/  ISETP.NE.AND P2, PT, R10, RZ, PT ;  /* 0x000000ff0a00720c */ /* 0x020fc40003f45270 */
[----:B0-----:R-:W-:Y:S02]  /*5220*/  ISETP.LT.U32.AND P0, PT, R4, R12, PT ;  /* 0x0000000c0400720c */ /* 0x001fe40003f01070 */
[----:B------:R-:W-:Y:S02]  /*5230*/  @P4 SEL R10, R13, 0x1, !P2 ;  /* 0x000000010d0a4807 */ /* 0x000fe40005000000 */
[----:B------:R-:W-:Y:S01]  /*5240*/  ISETP.LT.AND.EX P0, PT, R5, R15, PT, P0 ;  /* 0x0000000f0500720c */ /* 0x000fe20003f01300 */
[----:B------:R-:W-:Y:S01]  /*5250*/  LDS.U8 R13, [UR5+0x78] ;  /* 0x00007805ff0d7984 */ /* 0x000fe20008000000 */
[----:B------:R-:W-:Y:S02]  /*5260*/  LOP3.LUT P3, RZ, R10, 0xff, RZ, 0xc0, !PT ;  /* 0x000000ff0aff7812 */ /* 0x000fe4000786c0ff */
[----:B--2---:R-:W-:-:S03]  /*5270*/  ISETP.NE.AND P5, PT, R14, RZ, PT ;  /* 0x000000ff0e00720c */ /* 0x004fc60003fa5270 */
[C---:B-1-3--:R-:W-:Y:S02]  /*5280*/  @P2 SEL R12, R4.reuse, R12, P0 ;  /* 0x0000000c040c2207 */ /* 0x04afe40000000000 */
[C---:B------:R-:W-:Y:S02]  /*5290*/  @P2 SEL R15, R5.reuse, R15, P0 ;  /* 0x0000000f050f2207 */ /* 0x040fe40000000000 */
[----:B------:R-:W-:Y:S02]  /*52a0*/  SEL R11, R4, R12, !P4 ;  /* 0x0000000c040b7207 */ /* 0x000fe40006000000 */
[----:B------:R-:W-:Y:S01]  /*52b0*/  SEL R15, R5, R15, !P4 ;  /* 0x0000000f050f7207 */ /* 0x000fe20006000000 */
[----:B------:R-:W-:Y:S01]  /*52c0*/  LDS.U8 R12, [UR5+0x68] ;  /* 0x00006805ff0c7984 */ /* 0x000fe20008000000 */
[----:B------:R-:W-:Y:S02]  /*52d0*/  ISETP.LT.U32.AND P0, PT, R8, R11, PT ;  /* 0x0000000b0800720c */ /* 0x000fe40003f01070 */
        /* <DEDUP_REMOVED lines=20> */
[----:B----4-:R-:W-:Y:S01]  /*5420*/  ISETP.LT.U32.AND P0, PT, R2, R11, PT ;  /* 0x0000000b0200720c */ /* 0x010fe20003f01070 */
        /* <DEDUP_REMOVED lines=34> */
.L_x_367:
[----:B------:R-:W-:Y:S05]  /*5650*/  BSYNC.RECONVERGENT B0 ;  /* 0x0000000000007941 */ /* 0x000fea0003800200 */
.L_x_343:
[----:B------:R-:W-:Y:S05]  /*5660*/  @P1 EXIT ;  /* 0x000000000000194d */ /* 0x000fea0003800000 */
[----:B0-----:R-:W0:Y:S01]  /*5670*/  LDC.64 R6, c[0x0][0x3c8] ;  /* 0x0000f200ff067b82 */ /* 0x001e220000000a00 */
[----:B----4-:R-:W-:Y:S02]  /*5680*/  PRMT R5, R13, 0x7610, R5 ;  /* 0x000076100d057816 */ /* 0x010fe40000000005 */
[----:B-1----:R-:W-:Y:S02]  /*5690*/  ISETP.NE.AND P1, PT, R0, RZ, PT ;  /* 0x000000ff0000720c */ /* 0x002fe40003f25270 */
[----:B------:R-:W-:-:S03]  /*56a0*/  LOP3.LUT P2, RZ, R5, 0xff, RZ, 0xc0, !PT ;  /* 0x000000ff05ff7812 */ /* 0x000fc6000784c0ff */
[----:B--23--:R-:W1:Y:S08]  /*56b0*/  LDC.64 R2, c[0x0][0x3b0] ;  /* 0x0000ec00ff027b82 */ /* 0x00ce700000000a00 */
        /* <DEDUP_REMOVED lines=10> */
.L_x_413:
        /* <DEDUP_REMOVED lines=10> */
.L_x_721:


//--------------------- .text._ZN3cub18CUB_300001_SM_10006detail6reduce28DeviceReduceSingleTileKernelINS2_10policy_hubIfyN4cuda3std3__44plusIfEEE10Policy1000EPfSC_iS9_ffNS7_10__identityEEEvT0_T1_T2_T3_T4_T6_ --------------------------
	.section	.text._ZN3cub18CUB_300001_SM_10006detail6reduce28DeviceReduceSingleTileKernelINS2_10policy_hubIfyN4cuda3std3__44plusIfEEE10Policy1000EPfSC_iS9_ffNS7_10__identityEEEvT0_T1_T2_T3_T4_T6_,"ax",@progbits
	.align	128
        .global         _ZN3cub18CUB_300001_SM_10006detail6reduce28DeviceReduceSingleTileKernelINS2_10policy_hubIfyN4cuda3std3__44plusIfEEE10Policy1000EPfSC_iS9_ffNS7_10__identityEEEvT0_T1_T2_T3_T4_T6_
        .type           _ZN3cub18CUB_300001_SM_10006detail6reduce28DeviceReduceSingleTileKernelINS2_10policy_hubIfyN4cuda3std3__44plusIfEEE10Policy1000EPfSC_iS9_ffNS7_10__identityEEEvT0_T1_T2_T3_T4_T6_,@function
        .size           _ZN3cub18CUB_300001_SM_10006detail6reduce28DeviceReduceSingleTileKernelINS2_10policy_hubIfyN4cuda3std3__44plusIfEEE10Policy1000EPfSC_iS9_ffNS7_10__identityEEEvT0_T1_T2_T3_T4_T6_,(.L_x_722 - _ZN3cub18CUB_300001_SM_10006detail6reduce28DeviceReduceSingleTileKernelINS2_10policy_hubIfyN4cuda3std3__44plusIfEEE10Policy1000EPfSC_iS9_ffNS7_10__identityEEEvT0_T1_T2_T3_T4_T6_)
        .other          _ZN3cub18CUB_300001_SM_10006detail6reduce28DeviceReduceSingleTileKernelINS2_10policy_hubIfyN4cuda3std3__44plusIfEEE10Policy1000EPfSC_iS9_ffNS7_10__identityEEEvT0_T1_T2_T3_T4_T6_,@"STO_CUDA_ENTRY STV_DEFAULT"
_ZN3cub18CUB_300001_SM_10006detail6reduce28DeviceReduceSingleTileKernelINS2_10policy_hubIfyN4cuda3std3__44plusIfEEE10Policy1000EPfSC_iS9_ffNS7_10__identityEEEvT0_T1_T2_T3_T4_T6_:
.text._ZN3cub18CUB_300001_SM_10006detail6reduce28DeviceReduceSingleTileKernelINS2_10policy_hubIfyN4cuda3std3__44plusIfEEE10Policy1000EPfSC_iS9_ffNS7_10__identityEEEvT0_T1_T2_T3_T4_T6_:
[----:B------:R-:W-:Y:S01]  /*0000*/  LDC R1, c[0x0][0x37c] ;  /* 0x0000df00ff017b82 */ /* 0x000fe20000000800 */
[----:B------:R-:W0:Y:S01]  /*0010*/  LDCU UR4, c[0x0][0x390] ;  /* 0x00007200ff0477ac */ /* 0x000e220008000800 */
[----:B------:R-:W1:Y:S01]  /*0020*/  LDCU.64 UR6, c[0x0][0x358] ;  /* 0x00006b00ff0677ac */ /* 0x000e620008000a00 */
[----:B0-----:R-:W-:-:S04]  /*0030*/  MOV R20, UR4 ;  /* 0x0000000400147c02 */ /* 0x001fc80008000f00 */
[----:B------:R-:W-:-:S13]  /*0040*/  ISETP.NE.AND P0, PT, R20, RZ, PT ;  /* 0x000000ff1400720c */ /* 0x000fda0003f05270 */
[----:B-1----:R-:W-:Y:S05]  /*0050*/  @P0 BRA `(.L_x_414) ;  /* 0x00000000001c0947 */ /* 0x002fea0003800000 */
[----:B------:R-:W0:Y:S02]  /*0060*/  S2R R0, SR_TID.X ;  /* 0x0000000000007919 */ /* 0x000e240000002100 */
[----:B0-----:R-:W-:-:S13]  /*0070*/  ISETP.NE.AND P0, PT, R0, RZ, PT ;  /* 0x000000ff0000720c */ /* 0x001fda0003f05270 */
[----:B------:R-:W-:Y:S05]  /*0080*/  @P0 EXIT ;  /* 0x000000000000094d */ /* 0x000fea0003800000 */
[----:B------:R-:W0:Y:S08]  /*0090*/  LDC R5, c[0x0][0x398] ;  /* 0x0000e600ff057b82 */ /* 0x000e300000000800 */
[----:B------:R-:W0:Y:S02]  /*00a0*/  LDC.64 R2, c[0x0][0x388] ;  /* 0x0000e200ff027b82 */ /* 0x000e240000000a00 */
[----:B0-----:R-:W-:Y:S01]  /*00b0*/  STG.E desc[UR6][R2.64], R5 ;  /* 0x0000000502007986 */ /* 0x001fe2000c101906 */
[----:B------:R-:W-:Y:S05]  /*00c0*/  EXIT ;  /* 0x000000000000794d */ /* 0x000fea0003800000 */
.L_x_414:
[----:B------:R-:W0:Y:S01]  /*00d0*/  LDCU UR4, c[0x0][0x380] ;  /* 0x00007000ff0477ac */ /* 0x000e220008000800 */
[----:B------:R-:W-:Y:S01]  /*00e0*/  BSSY.RECONVERGENT B0, `(.L_x_415) ;  /* 0x00003ca000007945 */ /* 0x000fe20003800200 */
[----:B0-----:R-:W-:-:S09]  /*00f0*/  ULOP3.LUT UP0, URZ, UR4, 0xf, URZ, 0xc0, !UPT ;  /* 0x0000000f04ff7892 */ /* 0x001fd2000f80c0ff */
[----:B------:R-:W-:Y:S05]  /*0100*/  BRA.U UP0, `(.L_x_416) ;  /* 0x0000001d00607547 */ /* 0x000fea000b800000 */
[----:B------:R-:W-:-:S13]  /*0110*/  ISETP.GT.AND P0, PT, R20, 0xfff, PT ;  /* 0x00000fff1400780c */ /* 0x000fda0003f04270 */
[----:B------:R-:W-:Y:S05]  /*0120*/  @P0 BRA `(.L_x_417) ;  /* 0x0000000c00a80947 */ /* 0x000fea0003800000 */
[----:B------:R-:W0:Y:S01]  /*0130*/  S2R R9, SR_TID.X ;  /* 0x0000000000097919 */ /* 0x000e220000002100 */
[----:B------:R-:W-:Y:S01]  /*0140*/  BSSY.RECONVERGENT B1, `(.L_x_418) ;  /* 0x0000009000017945 */ /* 0x000fe20003800200 */
[----:B------:R-:W-:Y:S01]  /*0150*/  HFMA2 R0, -RZ, RZ, 0, 0 ;  /* 0x00000000ff007431 */ /* 0x000fe200000001ff */
[----:B0-----:R-:W-:Y:S02]  /*0160*/  ISETP.GE.AND P0, PT, R9, R20, PT ;  /* 0x000000140900720c */ /* 0x001fe40003f06270 */
[----:B------:R-:W-:-:S11]  /*0170*/  MOV R11, R9 ;  /* 0x00000009000b7202 */ /* 0x000fd60000000f00 */
[----:B------:R-:W-:Y:S05]  /*0180*/  @P0 BRA `(.L_x_419) ;  /* 0x0000000000100947 */ /* 0x000fea0003800000 */
[----:B------:R-:W0:Y:S02]  /*0190*/  LDC.64 R2, c[0x0][0x380] ;  /* 0x0000e000ff027b82 */ /* 0x000e240000000a00 */
[----:B0-----:R-:W-:-:S05]  /*01a0*/  IMAD.WIDE.U32 R2, R9, 0x4, R2 ;  /* 0x0000000409027825 */ /* 0x001fca00078e0002 */
[----:B------:R0:W5:Y:S01]  /*01b0*/  LDG.E.CONSTANT R0, desc[UR6][R2.64] ;  /* 0x0000000602007981 */ /* 0x000162000c1e9900 */
[----:B------:R-:W-:-:S07]  /*01c0*/  IADD3 R11, PT, PT, R9, 0x100, RZ ;  /* 0x00000100090b7810 */ /* 0x000fce0007ffe0ff */
.L_x_419:
[----:B------:R-:W-:Y:S05]  /*01d0*/  BSYNC.RECONVERGENT B1 ;  /* 0x0000000000017941 */ /* 0x000fea0003800200 */
.L_x_418:
[----:B------:R-:W-:Y:S01]  /*01e0*/  ISETP.GE.AND P0, PT, R11, R20, PT ;  /* 0x000000140b00720c */ /* 0x000fe20003f06270 */
[----:B------:R-:W-:-:S12]  /*01f0*/  BSSY.RECONVERGENT B1, `(.L_x_420) ;  /* 0x0000074000017945 */ /* 0x000fd80003800200 */
[----:B------:R-:W-:Y:S05]  /*0200*/  @P0 BRA `(.L_x_421) ;  /* 0x0000000400c80947 */ /* 0x000fea0003800000 */
[----:B0-----:R-:W-:Y:S01]  /*0210*/  LOP3.LUT R3, RZ, R11, RZ, 0x33, !PT ;  /* 0x0000000bff037212 */ /* 0x001fe200078e33ff */
[----:B------:R-:W-:Y:S03]  /*0220*/  BSSY.RECONVERGENT B2, `(.L_x_422) ;  /* 0x0000015000027945 */ /* 0x000fe60003800200 */
[----:B------:R-:W-:-:S04]  /*0230*/  IADD3 R4, PT, PT, R3, R20, RZ ;  /* 0x0000001403047210 */ /* 0x000fc80007ffe0ff */
[C---:B------:R-:W-:Y:S02]  /*0240*/  LOP3.LUT R2, R4.reuse, 0x300, RZ, 0xc0, !PT ;  /* 0x0000030004027812 */ /* 0x040fe400078ec0ff */
[----:B------:R-:W-:Y:S02]  /*0250*/  ISETP.GE.U32.AND P1, PT, R4, 0x300, PT ;  /* 0x000003000400780c */ /* 0x000fe40003f26070 */
[----:B------:R-:W-:-:S13]  /*0260*/  ISETP.NE.AND P0, PT, R2, 0x300, PT ;  /* 0x000003000200780c */ /* 0x000fda0003f05270 */
[----:B------:R-:W-:Y:S05]  /*0270*/  @!P0 BRA `(.L_x_423) ;  /* 0x00000000003c8947 */ /* 0x000fea0003800000 */
[----:B------:R-:W0:Y:S01]  /*0280*/  LDC.64 R2, c[0x0][0x380] ;  /* 0x0000e000ff027b82 */ /* 0x000e220000000a00 */
[----:B------:R-:W-:-:S04]  /*0290*/  LEA.HI R4, R4, 0x1, RZ, 0x18 ;  /* 0x0000000104047811 */ /* 0x000fc800078fc0ff */
[----:B------:R-:W-:-:S04]  /*02a0*/  LOP3.LUT R4, R4, 0x3, RZ, 0xc0, !PT ;  /* 0x0000000304047812 */ /* 0x000fc800078ec0ff */
[----:B------:R-:W-:Y:S01]  /*02b0*/  IADD3 R4, PT, PT, -R4, RZ, RZ ;  /* 0x000000ff04047210 */ /* 0x000fe20007ffe1ff */
[----:B0-----:R-:W-:-:S05]  /*02c0*/  IMAD.WIDE.U32 R2, R11, 0x4, R2 ;  /* 0x000000040b027825 */ /* 0x001fca00078e0002 */
[----:B------:R-:W-:-:S07]  /*02d0*/  MOV R5, R3 ;  /* 0x0000000300057202 */ /* 0x000fce0000000f00 */
.L_x_424:
[----:B------:R-:W-:-:S06]  /*02e0*/  MOV R3, R5 ;  /* 0x0000000500037202 */ /* 0x000fcc0000000f00 */
[----:B------:R0:W2:Y:S01]  /*02f0*/  LDG.E.CONSTANT R3, desc[UR6][R2.64] ;  /* 0x0000000602037981 */ /* 0x0000a2000c1e9900 */
[----:B------:R-:W-:Y:S01]  /*0300*/  IADD3 R4, PT, PT, R4, 0x1, RZ ;  /* 0x0000000104047810 */ /* 0x000fe20007ffe0ff */
[----:B------:R-:W-:-:S03]  /*0310*/  VIADD R11, R11, 0x100 ;  /* 0x000001000b0b7836 */ /* 0x000fc60000000000 */
[----:B------:R-:W-:Y:S02]  /*0320*/  ISETP.NE.AND P0, PT, R4, RZ, PT ;  /* 0x000000ff0400720c */ /* 0x000fe40003f05270 */
[----:B0-----:R-:W-:-:S04]  /*0330*/  IADD3 R2, P2, PT, R2, 0x400, RZ ;  /* 0x0000040002027810 */ /* 0x001fc80007f5e0ff */
[----:B------:R-:W-:Y:S01]  /*0340*/  IADD3.X R5, PT, PT, RZ, R5, RZ, P2, !PT ;  /* 0x00000005ff057210 */ /* 0x000fe200017fe4ff */
[----:B--2--5:R-:W-:-:S06]  /*0350*/  FADD R0, R3, R0 ;  /* 0x0000000003007221 */ /* 0x024fcc0000000000 */
[----:B------:R-:W-:Y:S05]  /*0360*/  @P0 BRA `(.L_x_424) ;  /* 0xfffffffc00dc0947 */ /* 0x000fea000383ffff */
.L_x_423:
[----:B------:R-:W-:Y:S05]  /*0370*/  BSYNC.RECONVERGENT B2 ;  /* 0x0000000000027941 */ /* 0x000fea0003800200 */
.L_x_422:
[----:B------:R-:W-:Y:S05]  /*0380*/  @!P1 BRA `(.L_x_421) ;  /* 0x0000000400689947 */ /* 0x000fea0003800000 */
[----:B------:R-:W-:Y:S01]  /*0390*/  IADD3 R2, PT, PT, -R11, R20, RZ ;  /* 0x000000140b027210 */ /* 0x000fe20007ffe1ff */
[----:B------:R-:W-:Y:S01]  /*03a0*/  BSSY.RECONVERGENT B2, `(.L_x_425) ;  /* 0x0000031000027945 */ /* 0x000fe20003800200 */
[----:B------:R-:W-:Y:S02]  /*03b0*/  PLOP3.LUT P0, PT, PT, PT, PT, 0x80, 0x8 ;  /* 0x000000000008781c */ /* 0x000fe40003f0f070 */
[----:B------:R-:W-:-:S13]  /*03c0*/  ISETP.GT.AND P1, PT, R2, 0xc00, PT ;  /* 0x00000c000200780c */ /* 0x000fda0003f24270 */
[----:B------:R-:W-:Y:S05]  /*03d0*/  @!P1 BRA `(.L_x_426) ;  /* 0x0000000000b49947 */ /* 0x000fea0003800000 */
[----:B------:R-:W-:Y:S02]  /*03e0*/  PLOP3.LUT P0, PT, PT, PT, PT, 0x8, 0x80 ;  /* 0x000000000080781c */ /* 0x000fe40003f0e170 */
[----:B------:R-:W-:-:S11]  /*03f0*/  IADD3 R8, PT, PT, R20, -0xc00, RZ ;  /* 0xfffff40014087810 */ /* 0x000fd60007ffe0ff */
.L_x_427:
[----:B------:R-:W0:Y:S01]  /*0400*/  LDC.64 R6, c[0x0][0x380] ;  /* 0x0000e000ff067b82 */ /* 0x000e220000000a00 */
[C---:B------:R-:W-:Y:S01]  /*0410*/  IADD3 R5, PT, PT, R11.reuse, 0x400, RZ ;  /* 0x000004000b057810 */ /* 0x040fe20007ffe0ff */
[----:B0-----:R-:W-:-:S05]  /*0420*/  IMAD.WIDE R24, R11, 0x4, R6 ;  /* 0x000000040b187825 */ /* 0x001fca00078e0206 */
[----:B------:R-:W2:Y:S04]  /*0430*/  LDG.E.CONSTANT R13, desc[UR6][R24.64] ;  /* 0x00000006180d7981 */ /* 0x000ea8000c1e9900 */
[----:B------:R-:W3:Y:S01]  /*0440*/  LDG.E.CONSTANT R10, desc[UR6][R24.64+0x400] ;  /* 0x00040006180a7981 */ /* 0x000ee2000c1e9900 */
[----:B------:R-:W-:-:S03]  /*0450*/  IMAD.WIDE R4, R5, 0x4, R6 ;  /* 0x0000000405047825 */ /* 0x000fc600078e0206 */
[----:B------:R-:W4:Y:S04]  /*0460*/  LDG.E.CONSTANT R12, desc[UR6][R24.64+0x800] ;  /* 0x00080006180c7981 */ /* 0x000f28000c1e9900 */
[----:B------:R-:W4:Y:S04]  /*0470*/  LDG.E.CONSTANT R17, desc[UR6][R24.64+0xc00] ;  /* 0x000c000618117981 */ /* 0x000f28000c1e9900 */
[----:B------:R-:W4:Y:S01]  /*0480*/  LDG.E.CONSTANT R16, desc[UR6][R4.64] ;  /* 0x0000000604107981 */ /* 0x000f22000c1e9900 */
[----:B------:R-:W-:-:S03]  /*0490*/  IADD3 R3, PT, PT, R11, 0x800, RZ ;  /* 0x000008000b037810 */ /* 0x000fc60007ffe0ff */
[----:B------:R-:W4:Y:S04]  /*04a0*/  LDG.E.CONSTANT R15, desc[UR6][R4.64+0x400] ;  /* 0x00040006040f7981 */ /* 0x000f28000c1e9900 */
[----:B------:R-:W4:Y:S01]  /*04b0*/  LDG.E.CONSTANT R14, desc[UR6][R4.64+0x800] ;  /* 0x00080006040e7981 */ /* 0x000f22000c1e9900 */
[----:B------:R-:W-:-:S03]  /*04c0*/  IMAD.WIDE R2, R3, 0x4, R6 ;  /* 0x0000000403027825 */ /* 0x000fc600078e0206 */
[----:B------:R-:W4:Y:S04]  /*04d0*/  LDG.E.CONSTANT R22, desc[UR6][R4.64+0xc00] ;  /* 0x000c000604167981 */ /* 0x000f28000c1e9900 */
[----:B------:R-:W4:Y:S01]  /*04e0*/  LDG.E.CONSTANT R21, desc[UR6][R2.64] ;  /* 0x0000000602157981 */ /* 0x000f22000c1e9900 */
[----:B------:R-:W-:-:S03]  /*04f0*/  IADD3 R23, PT, PT, R11, 0xc00, RZ ;  /* 0x00000c000b177810 */ /* 0x000fc60007ffe0ff */
[----:B------:R-:W4:Y:S04]  /*0500*/  LDG.E.CONSTANT R19, desc[UR6][R2.64+0x400] ;  /* 0x0004000602137981 */ /* 0x000f28000c1e9900 */
[----:B------:R-:W4:Y:S01]  /*0510*/  LDG.E.CONSTANT R18, desc[UR6][R2.64+0x800] ;  /* 0x0008000602127981 */ /* 0x000f22000c1e9900 */
[----:B------:R-:W-:-:S03]  /*0520*/  IMAD.WIDE R6, R23, 0x4, R6 ;  /* 0x0000000417067825 */ /* 0x000fc600078e0206 */
[----:B------:R-:W4:Y:S04]  /*0530*/  LDG.E.CONSTANT R26, desc[UR6][R2.64+0xc00] ;  /* 0x000c0006021a7981 */ /* 0x000f28000c1e9900 */
[----:B------:R-:W4:Y:S04]  /*0540*/  LDG.E.CONSTANT R25, desc[UR6][R6.64] ;  /* 0x0000000606197981 */ /* 0x000f28000c1e9900 */
[----:B------:R-:W4:Y:S04]  /*0550*/  LDG.E.CONSTANT R23, desc[UR6][R6.64+0x400] ;  /* 0x0004000606177981 */ /* 0x000f28000c1e9900 */
[----:B------:R-:W4:Y:S04]  /*0560*/  LDG.E.CONSTANT R24, desc[UR6][R6.64+0x800] ;  /* 0x0008000606187981 */ /* 0x000f28000c1e9900 */
[----:B------:R-:W4:Y:S01]  /*0570*/  LDG.E.CONSTANT R27, desc[UR6][R6.64+0xc00] ;  /* 0x000c0006061b7981 */ /* 0x000f22000c1e9900 */
[----:B------:R-:W-:-:S04]  /*0580*/  IADD3 R11, PT, PT, R11, 0x1000, RZ ;  /* 0x000010000b0b7810 */ /* 0x000fc80007ffe0ff */
[----:B------:R-:W-:Y:S01]  /*0590*/  ISETP.GE.AND P1, PT, R11, R8, PT ;  /* 0x000000080b00720c */ /* 0x000fe20003f26270 */
[----:B--2--5:R-:W-:-:S04]  /*05a0*/  FADD R13, R13, R0 ;  /* 0x000000000d0d7221 */ /* 0x024fc80000000000 */
[----:B---3--:R-:W-:-:S04]  /*05b0*/  FADD R13, R13, R10 ;  /* 0x0000000a0d0d7221 */ /* 0x008fc80000000000 */
[----:B----4-:R-:W-:-:S04]  /*05c0*/  FADD R12, R13, R12 ;  /* 0x0000000c0d0c7221 */ /* 0x010fc80000000000 */
[----:B------:R-:W-:-:S04]  /*05d0*/  FADD R17, R12, R17 ;  /* 0x000000110c117221 */ /* 0x000fc80000000000 */
        /* <DEDUP_REMOVED lines=11> */
[----:B------:R-:W-:Y:S01]  /*0690*/  FADD R0, R24, R27 ;  /* 0x0000001b18007221 */ /* 0x000fe20000000000 */
[----:B------:R-:W-:Y:S06]  /*06a0*/  @!P1 BRA `(.L_x_427) ;  /* 0xfffffffc00549947 */ /* 0x000fec000383ffff */
.L_x_426:
[----:B------:R-:W-:Y:S05]  /*06b0*/  BSYNC.RECONVERGENT B2 ;  /* 0x0000000000027941 */ /* 0x000fea0003800200 */
.L_x_425:
[----:B------:R-:W-:Y:S01]  /*06c0*/  IADD3 R2, PT, PT, -R11, R20, RZ ;  /* 0x000000140b027210 */ /* 0x000fe20007ffe1ff */
[----:B------:R-:W-:Y:S03]  /*06d0*/  BSSY.RECONVERGENT B2, `(.L_x_428) ;  /* 0x0000019000027945 */ /* 0x000fe60003800200 */
[----:B------:R-:W-:-:S13]  /*06e0*/  ISETP.GT.AND P1, PT, R2, 0x400, PT ;  /* 0x000004000200780c */ /* 0x000fda0003f24270 */
[----:B------:R-:W-:Y:S05]  /*06f0*/  @!P1 BRA `(.L_x_429) ;  /* 0x0000000000589947 */ /* 0x000fea0003800000 */
[----:B------:R-:W0:Y:S01]  /*0700*/  LDC.64 R4, c[0x0][0x380] ;  /* 0x0000e000ff047b82 */ /* 0x000e220000000a00 */
[C---:B------:R-:W-:Y:S02]  /*0710*/  VIADD R15, R11.reuse, 0x400 ;  /* 0x000004000b0f7836 */ /* 0x040fe40000000000 */
[----:B0-----:R-:W-:-:S05]  /*0720*/  IMAD.WIDE R2, R11, 0x4, R4 ;  /* 0x000000040b027825 */ /* 0x001fca00078e0204 */
[----:B------:R-:W2:Y:S04]  /*0730*/  LDG.E.CONSTANT R7, desc[UR6][R2.64] ;  /* 0x0000000602077981 */ /* 0x000ea8000c1e9900 */
[----:B------:R-:W3:Y:S01]  /*0740*/  LDG.E.CONSTANT R6, desc[UR6][R2.64+0x400] ;  /* 0x0004000602067981 */ /* 0x000ee2000c1e9900 */
[----:B------:R-:W-:-:S03]  /*0750*/  IMAD.WIDE R4, R15, 0x4, R4 ;  /* 0x000000040f047825 */ /* 0x000fc600078e0204 */
[----:B------:R-:W4:Y:S04]  /*0760*/  LDG.E.CONSTANT R13, desc[UR6][R2.64+0x800] ;  /* 0x00080006020d7981 */ /* 0x000f28000c1e9900 */
[----:B------:R-:W4:Y:S04]  /*0770*/  LDG.E.CONSTANT R15, desc[UR6][R2.64+0xc00] ;  /* 0x000c0006020f7981 */ /* 0x000f28000c1e9900 */
[----:B------:R-:W4:Y:S04]  /*0780*/  LDG.E.CONSTANT R17, desc[UR6][R4.64] ;  /* 0x0000000604117981 */ /* 0x000f28000c1e9900 */
[----:B------:R-:W4:Y:S04]  /*0790*/  LDG.E.CONSTANT R19, desc[UR6][R4.64+0x400] ;  /* 0x0004000604137981 */ /* 0x000f28000c1e9900 */
[----:B------:R-:W4:Y:S04]  /*07a0*/  LDG.E.CONSTANT R21, desc[UR6][R4.64+0x800] ;  /* 0x0008000604157981 */ /* 0x000f28000c1e9900 */
[----:B------:R-:W4:Y:S01]  /*07b0*/  LDG.E.CONSTANT R23, desc[UR6][R4.64+0xc00] ;  /* 0x000c000604177981 */ /* 0x000f22000c1e9900 */
[----:B------:R-:W-:-:S02]  /*07c0*/  PLOP3.LUT P0, PT, PT, PT, PT, 0x8, 0x80 ;  /* 0x000000000080781c */ /* 0x000fc40003f0e170 */
[----:B------:R-:W-:Y:S01]  /*07d0*/  IADD3 R11, PT, PT, R11, 0x800, RZ ;  /* 0x000008000b0b7810 */ /* 0x000fe20007ffe0ff */
[----:B--2--5:R-:W-:-:S04]  /*07e0*/  FADD R7, R0, R7 ;  /* 0x0000000700077221 */ /* 0x024fc80000000000 */
[----:B---3--:R-:W-:-:S04]  /*07f0*/  FADD R6, R7, R6 ;  /* 0x0000000607067221 */ /* 0x008fc80000000000 */
[----:B----4-:R-:W-:-:S04]  /*0800*/  FADD R6, R6, R13 ;  /* 0x0000000d06067221 */ /* 0x010fc80000000000 */
[----:B------:R-:W-:-:S04]  /*0810*/  FADD R6, R6, R15 ;  /* 0x0000000f06067221 */ /* 0x000fc80000000000 */
[----:B------:R-:W-:-:S04]  /*0820*/  FADD R6, R6, R17 ;  /* 0x0000001106067221 */ /* 0x000fc80000000000 */
[----:B------:R-:W-:-:S04]  /*0830*/  FADD R6, R6, R19 ;  /* 0x0000001306067221 */ /* 0x000fc80000000000 */
[----:B------:R-:W-:-:S04]  /*0840*/  FADD R6, R6, R21 ;  /* 0x0000001506067221 */ /* 0x000fc80000000000 */
[----:B------:R-:W-:-:S07]  /*0850*/  FADD R0, R6, R23 ;  /* 0x0000001706007221 */ /* 0x000fce0000000000 */
.L_x_429:
[----:B------:R-:W-:Y:S05]  /*0860*/  BSYNC.RECONVERGENT B2 ;  /* 0x0000000000027941 */ /* 0x000fea0003800200 */
.L_x_428:
[----:B------:R-:W-:-:S13]  /*0870*/  ISETP.LT.OR P0, PT, R11, R20, P0 ;  /* 0x000000140b00720c */ /* 0x000fda0000701670 */
[----:B------:R-:W-:Y:S05]  /*0880*/  @!P0 BRA `(.L_x_421) ;  /* 0x0000000000288947 */ /* 0x000fea0003800000 */
[----:B------:R-:W0:Y:S02]  /*0890*/  LDC.64 R2, c[0x0][0x380] ;  /* 0x0000e000ff027b82 */ /* 0x000e240000000a00 */
[----:B0-----:R-:W-:-:S05]  /*08a0*/  IMAD.WIDE R2, R11, 0x4, R2 ;  /* 0x000000040b027825 */ /* 0x001fca00078e0202 */
[----:B------:R-:W2:Y:S04]  /*08b0*/  LDG.E.CONSTANT R5, desc[UR6][R2.64] ;  /* 0x0000000602057981 */ /* 0x000ea8000c1e9900 */
[----:B------:R-:W3:Y:S04]  /*08c0*/  LDG.E.CONSTANT R4, desc[UR6][R2.64+0x400] ;  /* 0x0004000602047981 */ /* 0x000ee8000c1e9900 */
[----:B------:R-:W4:Y:S04]  /*08d0*/  LDG.E.CONSTANT R7, desc[UR6][R2.64+0x800] ;  /* 0x0008000602077981 */ /* 0x000f28000c1e9900 */
[----:B------:R-:W4:Y:S01]  /*08e0*/  LDG.E.CONSTANT R11, desc[UR6][R2.64+0xc00] ;  /* 0x000c0006020b7981 */ /* 0x000f22000c1e9900 */
[----:B--2--5:R-:W-:-:S04]  /*08f0*/  FADD R5, R0, R5 ;  /* 0x0000000500057221 */ /* 0x024fc80000000000 */
[----:B---3--:R-:W-:-:S04]  /*0900*/  FADD R4, R5, R4 ;  /* 0x0000000405047221 */ /* 0x008fc80000000000 */
[----:B----4-:R-:W-:-:S04]  /*0910*/  FADD R4, R4, R7 ;  /* 0x0000000704047221 */ /* 0x010fc80000000000 */
[----:B------:R-:W-:-:S07]  /*0920*/  FADD R0, R4, R11 ;  /* 0x0000000b04007221 */ /* 0x000fce0000000000 */
.L_x_421:
[----:B------:R-:W-:Y:S05]  /*0930*/  BSYNC.RECONVERGENT B1 ;  /* 0x0000000000017941 */ /* 0x000fea0003800200 */
.L_x_420:
[----:B------:R-:W-:Y:S02]  /*0940*/  ISETP.GE.AND P0, PT, R20, 0x100, PT ;  /* 0x000001001400780c */ /* 0x000fe40003f06270 */
[----:B-----5:R-:W-:-:S11]  /*0950*/  MOV R7, R0 ;  /* 0x0000000000077202 */ /* 0x020fd60000000f00 */
[----:B------:R-:W-:Y:S05]  /*0960*/  @!P0 BRA `(.L_x_430) ;  /* 0x0000000000ac8947 */ /* 0x000fea0003800000 */
[----:B------:R-:W1:Y:S01]  /*0970*/  S2R R6, SR_LANEID ;  /* 0x0000000000067919 */ /* 0x000e620000000000 */
[----:B------:R-:W2:Y:S02]  /*0980*/  SHFL.DOWN PT, R0, R7, 0x1, 0x1f ;  /* 0x08201f0007007f89 */ /* 0x000ea400000e0000 */
[----:B--2---:R-:W-:Y:S01]  /*0990*/  FADD R0, R0, R7 ;  /* 0x0000000700007221 */ /* 0x004fe20000000000 */
[C---:B-1----:R-:W-:Y:S02]  /*09a0*/  ISETP.GT.AND P0, PT, R6.reuse, 0x1e, PT ;  /* 0x0000001e0600780c */ /* 0x042fe40003f04270 */
[C---:B------:R-:W-:Y:S02]  /*09b0*/  ISETP.NE.AND P1, PT, R6.reuse, RZ, PT ;  /* 0x000000ff0600720c */ /* 0x040fe40003f25270 */
[----:B------:R-:W-:Y:S02]  /*09c0*/  FSEL R0, R7, R0, P0 ;  /* 0x0000000007007208 */ /* 0x000fe40000000000 */
[----:B------:R-:W-:-:S03]  /*09d0*/  ISETP.GT.AND P0, PT, R6, 0x1d, PT ;  /* 0x0000001d0600780c */ /* 0x000fc60003f04270 */
[----:B0-----:R-:W0:Y:S06]  /*09e0*/  SHFL.DOWN PT, R3, R0, 0x2, 0x1f ;  /* 0x08401f0000037f89 */ /* 0x001e2c00000e0000 */
[----:B------:R-:W1:Y:S01]  /*09f0*/  @!P1 S2R R5, SR_CgaCtaId ;  /* 0x0000000000059919 */ /* 0x000e620000008800 */
[----:B------:R-:W-:Y:S02]  /*0a00*/  @!P1 MOV R4, 0x400 ;  /* 0x0000040000049802 */ /* 0x000fe40000000f00 */
[----:B------:R-:W-:-:S04]  /*0a10*/  @!P1 SHF.R.U32.HI R2, RZ, 0x3, R9 ;  /* 0x00000003ff029819 */ /* 0x000fc80000011609 */
[----:B------:R-:W-:Y:S01]  /*0a20*/  @!P1 LOP3.LUT R2, R2, 0x7c, RZ, 0xc0, !PT ;  /* 0x0000007c02029812 */ /* 0x000fe200078ec0ff */
[----:B0-----:R-:W-:Y:S01]  /*0a30*/  @!P0 FADD R0, R0, R3 ;  /* 0x0000000300008221 */ /* 0x001fe20000000000 */
[----:B------:R-:W-:-:S04]  /*0a40*/  ISETP.GT.AND P0, PT, R6, 0x1b, PT ;  /* 0x0000001b0600780c */ /* 0x000fc80003f04270 */
[----:B------:R-:W0:Y:S01]  /*0a50*/  SHFL.DOWN PT, R3, R0, 0x4, 0x1f ;  /* 0x08801f0000037f89 */ /* 0x000e2200000e0000 */
[----:B-1----:R-:W-:-:S04]  /*0a60*/  @!P1 LEA R5, R5, R4, 0x18 ;  /* 0x0000000405059211 */ /* 0x002fc800078ec0ff */
[----:B------:R-:W-:-:S04]  /*0a70*/  @!P1 IADD3 R2, PT, PT, R2, R5, RZ ;  /* 0x0000000502029210 */ /* 0x000fc80007ffe0ff */
[----:B0-----:R-:W-:Y:S01]  /*0a80*/  @!P0 FADD R0, R0, R3 ;  /* 0x0000000300008221 */ /* 0x001fe20000000000 */
[----:B------:R-:W-:-:S04]  /*0a90*/  ISETP.GT.AND P0, PT, R6, 0x17, PT ;  /* 0x000000170600780c */ /* 0x000fc80003f04270 */
[----:B------:R-:W0:Y:S09]  /*0aa0*/  SHFL.DOWN PT, R3, R0, 0x8, 0x1f ;  /* 0x09001f0000037f89 */ /* 0x000e3200000e0000 */
[----:B0-----:R-:W-:Y:S01]  /*0ab0*/  @!P0 FADD R0, R0, R3 ;  /* 0x0000000300008221 */ /* 0x001fe20000000000 */
[----:B------:R-:W-:-:S04]  /*0ac0*/  ISETP.NE.AND P0, PT, R9, RZ, PT ;  /* 0x000000ff0900720c */ /* 0x000fc80003f05270 */
[----:B------:R-:W0:Y:S02]  /*0ad0*/  SHFL.DOWN PT, R3, R0, 0x10, 0x1f ;  /* 0x0a001f0000037f89 */ /* 0x000e2400000e0000 */
[----:B0-----:R-:W-:-:S05]  /*0ae0*/  FADD R3, R0, R3 ;  /* 0x0000000300037221 */ /* 0x001fca0000000000 */
[----:B------:R0:W-:Y:S01]  /*0af0*/  @!P1 STS [R2+0x8], R3 ;  /* 0x0000080302009388 */ /* 0x0001e20000000800 */
[----:B------:R-:W-:Y:S01]  /*0b00*/  BAR.SYNC.DEFER_BLOCKING 0x0 ;  /* 0x0000000000007b1d */ /* 0x000fe20000010000 */
[----:B------:R-:W-:-:S04]  /*0b10*/  ISETP.GT.AND P1, PT, R6, 0xf, PT ;  /* 0x0000000f0600780c */ /* 0x000fc80003f24270 */
[----:B------:R-:W-:Y:S01]  /*0b20*/  FSEL R0, R0, R3, P1 ;  /* 0x0000000300007208 */ /* 0x000fe20000800000 */
[----:B------:R-:W-:Y:S08]  /*0b30*/  @P0 BRA `(.L_x_431) ;  /* 0x0000003000900947 */ /* 0x000ff00003800000 */
[----:B------:R-:W1:Y:S01]  /*0b40*/  S2UR UR5, SR_CgaCtaId ;  /* 0x00000000000579c3 */ /* 0x000e620000008800 */
[----:B------:R-:W-:Y:S02]  /*0b50*/  UMOV UR4, 0x400 ;  /* 0x0000040000047882 */ /* 0x000fe40000000000 */
[----:B-1----:R-:W-:-:S09]  /*0b60*/  ULEA UR4, UR5, UR4, 0x18 ;  /* 0x0000000405047291 */ /* 0x002fd2000f8ec0ff */
[----:B0-----:R-:W0:Y:S04]  /*0b70*/  LDS R3, [UR4+0xc] ;  /* 0x00000c04ff037984 */ /* 0x001e280008000800 */
[----:B------:R-:W1:Y:S04]  /*0b80*/  LDS.128 R4, [UR4+0x10] ;  /* 0x00001004ff047984 */ /* 0x000e680008000c00 */
[----:B------:R-:W2:Y:S01]  /*0b90*/  LDS.64 R8, [UR4+0x20] ;  /* 0x00002004ff087984 */ /* 0x000ea20008000a00 */
[----:B0-----:R-:W-:-:S04]  /*0ba0*/  FADD R3, R0, R3 ;  /* 0x0000000300037221 */ /* 0x001fc80000000000 */
[----:B-1----:R-:W-:-:S04]  /*0bb0*/  FADD R4, R3, R4 ;  /* 0x0000000403047221 */ /* 0x002fc80000000000 */
[----:B------:R-:W-:-:S04]  /*0bc0*/  FADD R5, R4, R5 ;  /* 0x0000000504057221 */ /* 0x000fc80000000000 */
[----:B------:R-:W-:-:S04]  /*0bd0*/  FADD R6, R5, R6 ;  /* 0x0000000605067221 */ /* 0x000fc80000000000 */
[----:B------:R-:W-:-:S04]  /*0be0*/  FADD R7, R6, R7 ;  /* 0x0000000706077221 */ /* 0x000fc80000000000 */
[----:B--2---:R-:W-:-:S04]  /*0bf0*/  FADD R8, R7, R8 ;  /* 0x0000000807087221 */ /* 0x004fc80000000000 */
[----:B------:R-:W-:Y:S01]  /*0c00*/  FADD R0, R8, R9 ;  /* 0x0000000908007221 */ /* 0x000fe20000000000 */
[----:B------:R-:W-:Y:S06]  /*0c10*/  BRA `(.L_x_431) ;  /* 0x0000003000587947 */ /* 0x000fec0003800000 */
.L_x_430:
[----:B------:R-:W1:Y:S01]  /*0c20*/  S2R R4, SR_LANEID ;  /* 0x0000000000047919 */ /* 0x000e620000000000 */
[----:B------:R-:W-:-:S04]  /*0c30*/  LOP3.LUT R0, R9, 0x3e0, RZ, 0xc0, !PT ;  /* 0x000003e009007812 */ /* 0x000fc800078ec0ff */
[----:B0-----:R-:W-:Y:S02]  /*0c40*/  IADD3 R3, PT, PT, R0, 0x20, RZ ;  /* 0x0000002000037810 */ /* 0x001fe40007ffe0ff */
[----:B------:R-:W-:Y:S02]  /*0c50*/  LOP3.LUT R5, RZ, R0, RZ, 0x33, !PT ;  /* 0x00000000ff057212 */ /* 0x000fe400078e33ff */
[-C--:B------:R-:W-:Y:S02]  /*0c60*/  ISETP.GT.AND P0, PT, R3, R20.reuse, PT ;  /* 0x000000140300720c */ /* 0x080fe40003f04270 */
[----:B------:R-:W-:-:S04]  /*0c70*/  IADD3 R5, PT, PT, R5, R20, RZ ;  /* 0x0000001405057210 */ /* 0x000fc80007ffe0ff */
[----:B------:R-:W-:-:S05]  /*0c80*/  SEL R5, R5, 0x1f, P0 ;  /* 0x0000001f05057807 */ /* 0x000fca0000000000 */
[----:B------:R-:W0:Y:S01]  /*0c90*/  SHFL.DOWN PT, R0, R7, 0x1, R5 ;  /* 0x0820000007007989 */ /* 0x000e2200000e0005 */
[C---:B-1----:R-:W-:Y:S02]  /*0ca0*/  ISETP.GE.AND P0, PT, R4.reuse, R5, PT ;  /* 0x000000050400720c */ /* 0x042fe40003f06270 */
[C---:B------:R-:W-:Y:S02]  /*0cb0*/  IADD3 R2, PT, PT, R4.reuse, 0x2, RZ ;  /* 0x0000000204027810 */ /* 0x040fe40007ffe0ff */
[----:B------:R-:W-:-:S09]  /*0cc0*/  ISETP.NE.AND P1, PT, R4, RZ, PT ;  /* 0x000000ff0400720c */ /* 0x000fd20003f25270 */
[----:B0-----:R-:W-:Y:S01]  /*0cd0*/  @!P0 FADD R7, R0, R7 ;  /* 0x0000000700078221 */ /* 0x001fe20000000000 */
[-C--:B------:R-:W-:Y:S02]  /*0ce0*/  ISETP.GT.AND P0, PT, R2, R5.reuse, PT ;  /* 0x000000050200720c */ /* 0x080fe40003f04270 */
[----:B------:R-:W-:Y:S01]  /*0cf0*/  IADD3 R2, PT, PT, R4, 0x4, RZ ;  /* 0x0000000404027810 */ /* 0x000fe20007ffe0ff */
[----:B------:R-:W0:Y:S01]  /*0d00*/  @!P1 S2R R6, SR_CgaCtaId ;  /* 0x0000000000069919 */ /* 0x000e220000008800 */
[----:B------:R-:W-:Y:S01]  /*0d10*/  @!P1 MOV R3, 0x400 ;  /* 0x0000040000039802 */ /* 0x000fe20000000f00 */
[----:B------:R-:W1:Y:S08]  /*0d20*/  SHFL.DOWN PT, R0, R7, 0x2, R5 ;  /* 0x0840000007007989 */ /* 0x000e7000000e0005 */
[----:B-1----:R-:W-:Y:S01]  /*0d30*/  @!P0 FADD R7, R7, R0 ;  /* 0x0000000007078221 */ /* 0x002fe20000000000 */
[----:B------:R-:W-:-:S02]  /*0d40*/  ISETP.GT.AND P0, PT, R2, R5, PT ;  /* 0x000000050200720c */ /* 0x000fc40003f04270 */
[----:B------:R-:W-:Y:S02]  /*0d50*/  IADD3 R2, PT, PT, R4, 0x8, RZ ;  /* 0x0000000804027810 */ /* 0x000fe40007ffe0ff */
[----:B------:R-:W1:Y:S01]  /*0d60*/  SHFL.DOWN PT, R0, R7, 0x4, R5 ;  /* 0x0880000007007989 */ /* 0x000e6200000e0005 */
[----:B0-----:R-:W-:-:S08]  /*0d70*/  @!P1 LEA R3, R6, R3, 0x18 ;  /* 0x0000000306039211 */ /* 0x001fd000078ec0ff */
[----:B-1----:R-:W-:Y:S01]  /*0d80*/  @!P0 FADD R7, R7, R0 ;  /* 0x0000000007078221 */ /* 0x002fe20000000000 */
[----:B------:R-:W-:Y:S01]  /*0d90*/  ISETP.GT.AND P0, PT, R2, R5, PT ;  /* 0x000000050200720c */ /* 0x000fe20003f04270 */
[----:B------:R-:W-:-:S03]  /*0da0*/  VIADD R2, R4, 0x10 ;  /* 0x0000001004027836 */ /* 0x000fc60000000000 */
[----:B------:R-:W0:Y:S09]  /*0db0*/  SHFL.DOWN PT, R0, R7, 0x8, R5 ;  /* 0x0900000007007989 */ /* 0x000e3200000e0005 */
[----:B0-----:R-:W-:Y:S01]  /*0dc0*/  @!P0 FADD R7, R7, R0 ;  /* 0x0000000007078221 */ /* 0x001fe20000000000 */
[----:B------:R-:W-:-:S02]  /*0dd0*/  ISETP.GT.AND P0, PT, R2, R5, PT ;  /* 0x000000050200720c */ /* 0x000fc40003f04270 */
[----:B------:R-:W-:Y:S02]  /*0de0*/  @!P1 SHF.R.U32.HI R2, RZ, 0x3, R9 ;  /* 0x00000003ff029819 */ /* 0x000fe40000011609 */
[----:B------:R-:W0:Y:S02]  /*0df0*/  SHFL.DOWN PT, R0, R7, 0x10, R5 ;  /* 0x0a00000007007989 */ /* 0x000e2400000e0005 */
[----:B------:R-:W-:-:S04]  /*0e00*/  @!P1 LOP3.LUT R2, R2, 0x7c, RZ, 0xc0, !PT ;  /* 0x0000007c02029812 */ /* 0x000fc800078ec0ff */
[----:B------:R-:W-:-:S03]  /*0e10*/  @!P1 IADD3 R3, PT, PT, R2, R3, RZ ;  /* 0x0000000302039210 */ /* 0x000fc60007ffe0ff */
[----:B0-----:R-:W-:Y:S01]  /*0e20*/  @!P0 FADD R7, R7, R0 ;  /* 0x0000000007078221 */ /* 0x001fe20000000000 */
[----:B------:R-:W-:-:S04]  /*0e30*/  ISETP.NE.AND P0, PT, R9, RZ, PT ;  /* 0x000000ff0900720c */ /* 0x000fc80003f05270 */
[----:B------:R-:W-:-:S05]  /*0e40*/  MOV R0, R7 ;  /* 0x0000000700007202 */ /* 0x000fca0000000f00 */
[----:B------:R4:W-:Y:S01]  /*0e50*/  @!P1 STS [R3+0x8], R0 ;  /* 0x0000080003009388 */ /* 0x0009e20000000800 */
[----:B------:R-:W-:Y:S06]  /*0e60*/  BAR.SYNC.DEFER_BLOCKING 0x0 ;  /* 0x0000000000007b1d */ /* 0x000fec0000010000 */
[----:B------:R-:W-:Y:S05]  /*0e70*/  @P0 BRA `(.L_x_431) ;  /* 0x0000002c00c00947 */ /* 0x000fea0003800000 */
[----:B------:R-:W0:Y:S01]  /*0e80*/  S2UR UR5, SR_CgaCtaId ;  /* 0x00000000000579c3 */ /* 0x000e220000008800 */
[----:B------:R-:W-:Y:S01]  /*0e90*/  UMOV UR4, 0x400 ;  /* 0x0000040000047882 */ /* 0x000fe20000000000 */
[C---:B------:R-:W-:Y:S02]  /*0ea0*/  ISETP.GT.AND P2, PT, R20.reuse, 0x20, PT ;  /* 0x000000201400780c */ /* 0x040fe40003f44270 */
[C---:B------:R-:W-:Y:S02]  /*0eb0*/  ISETP.GT.AND P4, PT, R20.reuse, 0x40, PT ;  /* 0x000000401400780c */ /* 0x040fe40003f84270 */
[C---:B------:R-:W-:Y:S02]  /*0ec0*/  ISETP.GT.AND P3, PT, R20.reuse, 0x60, PT ;  /* 0x000000601400780c */ /* 0x040fe40003f64270 */
[----:B------:R-:W-:Y:S01]  /*0ed0*/  ISETP.GT.AND P1, PT, R20, 0x80, PT ;  /* 0x000000801400780c */ /* 0x000fe20003f24270 */
[----:B0-----:R-:W-:-:S09]  /*0ee0*/  ULEA UR4, UR5, UR4, 0x18 ;  /* 0x0000000405047291 */ /* 0x001fd2000f8ec0ff */
[----:B----4-:R-:W0:Y:S04]  /*0ef0*/  LDS R3, [UR4+0xc] ;  /* 0x00000c04ff037984 */ /* 0x010e280008000800 */
[----:B------:R-:W1:Y:S04]  /*0f00*/  LDS.128 R4, [UR4+0x10] ;  /* 0x00001004ff047984 */ /* 0x000e680008000c00 */
[----:B------:R-:W2:Y:S01]  /*0f10*/  LDS.64 R8, [UR4+0x20] ;  /* 0x00002004ff087984 */ /* 0x000ea20008000a00 */
[----:B0-----:R-:W-:Y:S01]  /*0f20*/  @P2 FADD R0, R0, R3 ;  /* 0x0000000300002221 */ /* 0x001fe20000000000 */
[----:B------:R-:W-:-:S03]  /*0f30*/  ISETP.GT.AND P2, PT, R20, 0xa0, PT ;  /* 0x000000a01400780c */ /* 0x000fc60003f44270 */
[----:B-1----:R-:W-:Y:S01]  /*0f40*/  @P4 FADD R0, R0, R4 ;  /* 0x0000000400004221 */ /* 0x002fe20000000000 */
[----:B------:R-:W-:-:S03]  /*0f50*/  ISETP.GT.AND P4, PT, R20, 0xc0, PT ;  /* 0x000000c01400780c */ /* 0x000fc60003f84270 */
[----:B------:R-:W-:Y:S01]  /*0f60*/  @P3 FADD R0, R0, R5 ;  /* 0x0000000500003221 */ /* 0x000fe20000000000 */
[----:B------:R-:W-:-:S03]  /*0f70*/  ISETP.GT.AND P3, PT, R20, 0xe0, PT ;  /* 0x000000e01400780c */ /* 0x000fc60003f64270 */
[----:B------:R-:W-:-:S04]  /*0f80*/  @P1 FADD R0, R0, R6 ;  /* 0x0000000600001221 */ /* 0x000fc80000000000 */
[----:B------:R-:W-:-:S04]  /*0f90*/  @P2 FADD R0, R0, R7 ;  /* 0x0000000700002221 */ /* 0x000fc80000000000 */
[----:B--2---:R-:W-:-:S04]  /*0fa0*/  @P4 FADD R0, R0, R8 ;  /* 0x0000000800004221 */ /* 0x004fc80000000000 */
[----:B------:R-:W-:Y:S01]  /*0fb0*/  @P3 FADD R0, R0, R9 ;  /* 0x0000000900003221 */ /* 0x000fe20000000000 */
[----:B------:R-:W-:Y:S06]  /*0fc0*/  BRA `(.L_x_431) ;  /* 0x0000002c006c7947 */ /* 0x000fec0003800000 */
.L_x_417:
[----:B------:R-:W0:Y:S01]  /*0fd0*/  S2R R0, SR_TID.X ;  /* 0x0000000000007919 */ /* 0x000e220000002100 */
[----:B------:R-:W1:Y:S01]  /*0fe0*/  LDC.64 R2, c[0x0][0x380] ;  /* 0x0000e000ff027b82 */ /* 0x000e620000000a00 */
[----:B0-----:R-:W-:-:S05]  /*0ff0*/  SHF.L.U32 R5, R0, 0x2, RZ ;  /* 0x0000000200057819 */ /* 0x001fca00000006ff */
[----:B-1----:R-:W-:-:S05]  /*1000*/  IMAD.WIDE.U32 R2, R5, 0x4, R2 ;  /* 0x0000000405027825 */ /* 0x002fca00078e0002 */
[----:B------:R-:W2:Y:S04]  /*1010*/  LDG.E.128.CONSTANT R4, desc[UR6][R2.64] ;  /* 0x0000000602047981 */ /* 0x000ea8000c1e9d00 */
[----:B------:R-:W3:Y:S04]  /*1020*/  LDG.E.128.CONSTANT R8, desc[UR6][R2.64+0x1000] ;  /* 0x0010000602087981 */ /* 0x000ee8000c1e9d00 */
[----:B------:R-:W4:Y:S04]  /*1030*/  LDG.E.128.CONSTANT R12, desc[UR6][R2.64+0x2000] ;  /* 0x00200006020c7981 */ /* 0x000f28000c1e9d00 */
[----:B------:R-:W5:Y:S01]  /*1040*/  LDG.E.128.CONSTANT R16, desc[UR6][R2.64+0x3000] ;  /* 0x0030000602107981 */ /* 0x000f62000c1e9d00 */
[----:B------:R-:W-:Y:S01]  /*1050*/  ISETP.GE.U32.AND P0, PT, R20, 0x2000, PT ;  /* 0x000020001400780c */ /* 0x000fe20003f06070 */
[----:B------:R-:W-:-:S02]  /*1060*/  HFMA2 R23, -RZ, RZ, 0, 0.00048828125 ;  /* 0x00001000ff177431 */ /* 0x000fc400000001ff */
[----:B--2---:R-:W-:Y:S01]  /*1070*/  FADD R4, R4, R5 ;  /* 0x0000000504047221 */ /* 0x004fe20000000000 */
[----:B------:R-:W-:Y:S01]  /*1080*/  FADD R7, R6, R7 ;  /* 0x0000000706077221 */ /* 0x000fe20000000000 */
[----:B---3--:R-:W-:Y:S01]  /*1090*/  FADD R8, R8, R9 ;  /* 0x0000000908087221 */ /* 0x008fe20000000000 */
[----:B------:R-:W-:Y:S02]  /*10a0*/  FADD R11, R10, R11 ;  /* 0x0000000b0a0b7221 */ /* 0x000fe40000000000 */
[----:B------:R-:W-:Y:S01]  /*10b0*/  FADD R4, R4, R7 ;  /* 0x0000000704047221 */ /* 0x000fe20000000000 */
[----:B----4-:R-:W-:Y:S01]  /*10c0*/  FADD R12, R12, R13 ;  /* 0x0000000d0c0c7221 */ /* 0x010fe20000000000 */
[----:B------:R-:W-:Y:S01]  /*10d0*/  FADD R15, R14, R15 ;  /* 0x0000000f0e0f7221 */ /* 0x000fe20000000000 */
[----:B------:R-:W-:Y:S01]  /*10e0*/  FADD R11, R8, R11 ;  /* 0x0000000b080b7221 */ /* 0x000fe20000000000 */
[----:B-----5:R-:W-:Y:S01]  /*10f0*/  FADD R16, R16, R17 ;  /* 0x0000001110107221 */ /* 0x020fe20000000000 */
[----:B------:R-:W-:Y:S01]  /*1100*/  FADD R19, R18, R19 ;  /* 0x0000001312137221 */ /* 0x000fe20000000000 */
[----:B------:R-:W-:Y:S01]  /*1110*/  FADD R12, R12, R15 ;  /* 0x0000000f0c0c7221 */ /* 0x000fe20000000000 */
[----:B------:R-:W-:-:S02]  /*1120*/  FADD R4, R4, R11 ;  /* 0x0000000b04047221 */ /* 0x000fc40000000000 */
[----:B------:R-:W-:-:S04]  /*1130*/  FADD R19, R16, R19 ;  /* 0x0000001310137221 */ /* 0x000fc80000000000 */
[----:B------:R-:W-:-:S04]  /*1140*/  FADD R19, R12, R19 ;  /* 0x000000130c137221 */ /* 0x000fc80000000000 */
[----:B------:R-:W-:Y:S01]  /*1150*/  FADD R21, R4, R19 ;  /* 0x0000001304157221 */ /* 0x000fe20000000000 */
[----:B------:R-:W-:Y:S06]  /*1160*/  @!P0 BRA `(.L_x_432) ;  /* 0x00000000007c8947 */ /* 0x000fec0003800000 */
[----:B------:R-:W0:Y:S01]  /*1170*/  LDC R24, c[0x0][0x390] ;  /* 0x0000e400ff187b82 */ /* 0x000e220000000800 */
[----:B------:R-:W-:Y:S02]  /*1180*/  IADD3 R22, PT, PT, R20, -0x1000, RZ ;  /* 0xfffff00014167810 */ /* 0x000fe40007ffe0ff */
[----:B------:R-:W-:-:S07]  /*1190*/  MOV R23, 0x1000 ;  /* 0x0000100000177802 */ /* 0x000fce0000000f00 */
.L_x_434:
[----:B------:R-:W-:-:S05]  /*11a0*/  IMAD.WIDE R26, R23, 0x4, R2 ;  /* 0x00000004171a7825 */ /* 0x000fca00078e0202 */
[----:B------:R-:W2:Y:S04]  /*11b0*/  LDG.E.128.CONSTANT R16, desc[UR6][R26.64+0x2000] ;  /* 0x002000061a107981 */ /* 0x000ea8000c1e9d00 */
[----:B------:R-:W3:Y:S04]  /*11c0*/  LDG.E.128.CONSTANT R4, desc[UR6][R26.64+0x3000] ;  /* 0x003000061a047981 */ /* 0x000ee8000c1e9d00 */
[----:B------:R-:W4:Y:S04]  /*11d0*/  LDG.E.128.CONSTANT R8, desc[UR6][R26.64] ;  /* 0x000000061a087981 */ /* 0x000f28000c1e9d00 */
[----:B------:R-:W5:Y:S01]  /*11e0*/  LDG.E.128.CONSTANT R12, desc[UR6][R26.64+0x1000] ;  /* 0x001000061a0c7981 */ /* 0x000f62000c1e9d00 */
[----:B0-----:R-:W-:Y:S01]  /*11f0*/  MOV R20, R24 ;  /* 0x0000001800147202 */ /* 0x001fe20000000f00 */
[----:B--2---:R-:W-:Y:S01]  /*1200*/  FADD R17, R17, R18 ;  /* 0x0000001211117221 */ /* 0x004fe20000000000 */
[----:B---3--:R-:W-:-:S02]  /*1210*/  FADD R18, R19, R4 ;  /* 0x0000000413127221 */ /* 0x008fc40000000000 */
[----:B------:R-:W-:Y:S01]  /*1220*/  IADD3 R4, PT, PT, -R23, R20, RZ ;  /* 0x0000001417047210 */ /* 0x000fe20007ffe1ff */
[----:B------:R-:W-:Y:S01]  /*1230*/  FADD R5, R5, R6 ;  /* 0x0000000605057221 */ /* 0x000fe20000000000 */
[----:B----4-:R-:W-:Y:S01]  /*1240*/  FADD R9, R9, R10 ;  /* 0x0000000a09097221 */ /* 0x010fe20000000000 */
[----:B------:R-:W-:Y:S01]  /*1250*/  FADD R8, R8, R21 ;  /* 0x0000001508087221 */ /* 0x000fe20000000000 */
[----:B------:R-:W-:Y:S01]  /*1260*/  ISETP.GE.AND P0, PT, R4, 0x1000, PT ;  /* 0x000010000400780c */ /* 0x000fe20003f06270 */
[----:B-----5:R-:W-:Y:S01]  /*1270*/  FADD R13, R13, R14 ;  /* 0x0000000e0d0d7221 */ /* 0x020fe20000000000 */
[----:B------:R-:W-:Y:S01]  /*1280*/  FADD R10, R11, R12 ;  /* 0x0000000c0b0a7221 */ /* 0x000fe20000000000 */
[----:B------:R-:W-:Y:S01]  /*1290*/  FADD R14, R15, R16 ;  /* 0x000000100f0e7221 */ /* 0x000fe20000000000 */
[----:B------:R-:W-:Y:S01]  /*12a0*/  FADD R8, R8, R9 ;  /* 0x0000000908087221 */ /* 0x000fe20000000000 */
[----:B------:R-:W-:Y:S01]  /*12b0*/  FADD R5, R18, R5 ;  /* 0x0000000512057221 */ /* 0x000fe20000000000 */
[----:B------:R-:W-:Y:S01]  /*12c0*/  FADD R13, R10, R13 ;  /* 0x0000000d0a0d7221 */ /* 0x000fe20000000000 */
[----:B------:R-:W-:-:S03]  /*12d0*/  FADD R14, R14, R17 ;  /* 0x000000110e0e7221 */ /* 0x000fc60000000000 */
[----:B------:R-:W-:Y:S01]  /*12e0*/  FADD R8, R8, R13 ;  /* 0x0000000d08087221 */ /* 0x000fe20000000000 */
[----:B------:R-:W-:-:S04]  /*12f0*/  FADD R5, R14, R5 ;  /* 0x000000050e057221 */ /* 0x000fc80000000000 */
[----:B------:R-:W-:-:S04]  /*1300*/  FADD R5, R8, R5 ;  /* 0x0000000508057221 */ /* 0x000fc80000000000 */
[----:B------:R-:W-:Y:S01]  /*1310*/  FADD R21, R7, R5 ;  /* 0x0000000507157221 */ /* 0x000fe20000000000 */
[----:B------:R-:W-:Y:S06]  /*1320*/  @!P0 BRA `(.L_x_433) ;  /* 0x0000000800308947 */ /* 0x000fec0003800000 */
[----:B------:R-:W-:-:S04]  /*1330*/  IADD3 R23, PT, PT, R23, 0x1000, RZ ;  /* 0x0000100017177810 */ /* 0x000fc80007ffe0ff */
[----:B------:R-:W-:-:S13]  /*1340*/  ISETP.GT.AND P0, PT, R23, R22, PT ;  /* 0x000000161700720c */ /* 0x000fda0003f04270 */
[----:B------:R-:W-:Y:S05]  /*1350*/  @!P0 BRA `(.L_x_434) ;  /* 0xfffffffc00908947 */ /* 0x000fea000383ffff */
.L_x_432:
[----:B------:R-:W-:-:S13]  /*1360*/  ISETP.GE.AND P0, PT, R23, R20, PT ;  /* 0x000000141700720c */ /* 0x000fda0003f06270 */
[----:B------:R-:W-:Y:S05]  /*1370*/  @P0 BRA `(.L_x_433) ;  /* 0x00000008001c0947 */ /* 0x000fea0003800000 */
[----:B------:R-:W-:Y:S01]  /*1380*/  IMAD.IADD R9, R20, 0x1, -R23 ;  /* 0x0000000114097824 */ /* 0x000fe200078e0a17 */
[----:B------:R-:W-:Y:S04]  /*1390*/  BSSY.RECONVERGENT B1, `(.L_x_433) ;  /* 0x0000085000017945 */ /* 0x000fe80003800200 */
[----:B------:R-:W-:-:S13]  /*13a0*/  ISETP.GE.AND P0, PT, R0, R9, PT ;  /* 0x000000090000720c */ /* 0x000fda0003f06270 */
[----:B------:R-:W-:Y:S05]  /*13b0*/  @P0 BRA `(.L_x_435) ;  /* 0x0000000800080947 */ /* 0x000fea0003800000 */
[-C--:B------:R-:W-:Y:S01]  /*13c0*/  LOP3.LUT R2, RZ, R0.reuse, RZ, 0x33, !PT ;  /* 0x00000000ff027212 */ /* 0x080fe200078e33ff */
[----:B------:R-:W-:Y:S01]  /*13d0*/  BSSY.RECONVERGENT B2, `(.L_x_436) ;  /* 0x0000015000027945 */ /* 0x000fe20003800200 */
[----:B------:R-:W-:Y:S02]  /*13e0*/  MOV R8, R0 ;  /* 0x0000000000087202 */ /* 0x000fe40000000f00 */
[----:B------:R-:W-:-:S04]  /*13f0*/  IADD3 R2, PT, PT, -R23, R20, R2 ;  /* 0x0000001417027210 */ /* 0x000fc80007ffe102 */
[C---:B------:R-:W-:Y:S02]  /*1400*/  LOP3.LUT R3, R2.reuse, 0x300, RZ, 0xc0, !PT ;  /* 0x0000030002037812 */ /* 0x040fe400078ec0ff */
[----:B------:R-:W-:Y:S02]  /*1410*/  ISETP.GE.U32.AND P1, PT, R2, 0x300, PT ;  /* 0x000003000200780c */ /* 0x000fe40003f26070 */
[----:B------:R-:W-:-:S13]  /*1420*/  ISETP.NE.AND P0, PT, R3, 0x300, PT ;  /* 0x000003000300780c */ /* 0x000fda0003f05270 */
[----:B------:R-:W-:Y:S05]  /*1430*/  @!P0 BRA `(.L_x_437) ;  /* 0x0000000000388947 */ /* 0x000fea0003800000 */
[----:B------:R-:W0:Y:S01]  /*1440*/  LDC.64 R4, c[0x0][0x380] ;  /* 0x0000e000ff047b82 */ /* 0x000e220000000a00 */
[----:B------:R-:W-:Y:S02]  /*1450*/  LEA.HI R2, R2, 0x1, RZ, 0x18 ;  /* 0x0000000102027811 */ /* 0x000fe400078fc0ff */
[----:B------:R-:W-:Y:S02]  /*1460*/  IADD3 R7, PT, PT, R0, R23, RZ ;  /* 0x0000001700077210 */ /* 0x000fe40007ffe0ff */
[----:B------:R-:W-:Y:S02]  /*1470*/  LOP3.LUT R2, R2, 0x3, RZ, 0xc0, !PT ;  /* 0x0000000302027812 */ /* 0x000fe400078ec0ff */
[----:B------:R-:W-:Y:S02]  /*1480*/  MOV R8, R0 ;  /* 0x0000000000087202 */ /* 0x000fe40000000f00 */
[----:B------:R-:W-:-:S07]  /*1490*/  IADD3 R6, PT, PT, -R2, RZ, RZ ;  /* 0x000000ff02067210 */ /* 0x000fce0007ffe1ff */
.L_x_438:
[----:B0-----:R-:W-:-:S06]  /*14a0*/  IMAD.WIDE.U32 R2, R7, 0x4, R4 ;  /* 0x0000000407027825 */ /* 0x001fcc00078e0004 */
[----:B------:R-:W2:Y:S01]  /*14b0*/  LDG.E.CONSTANT R2, desc[UR6][R2.64] ;  /* 0x0000000602027981 */ /* 0x000ea2000c1e9900 */
[----:B------:R-:W-:Y:S02]  /*14c0*/  IADD3 R6, PT, PT, R6, 0x1, RZ ;  /* 0x0000000106067810 */ /* 0x000fe40007ffe0ff */
[----:B------:R-:W-:Y:S02]  /*14d0*/  IADD3 R8, PT, PT, R8, 0x100, RZ ;  /* 0x0000010008087810 */ /* 0x000fe40007ffe0ff */
[----:B------:R-:W-:Y:S02]  /*14e0*/  ISETP.NE.AND P0, PT, R6, RZ, PT ;  /* 0x000000ff0600720c */ /* 0x000fe40003f05270 */
[----:B------:R-:W-:Y:S01]  /*14f0*/  IADD3 R7, PT, PT, R7, 0x100, RZ ;  /* 0x0000010007077810 */ /* 0x000fe20007ffe0ff */
[----:B--2---:R-:W-:-:S10]  /*1500*/  FADD R21, R2, R21 ;  /* 0x0000001502157221 */ /* 0x004fd40000000000 */
[----:B------:R-:W-:Y:S05]  /*1510*/  @P0 BRA `(.L_x_438) ;  /* 0xfffffffc00e00947 */ /* 0x000fea000383ffff */
.L_x_437:
[----:B------:R-:W-:Y:S05]  /*1520*/  BSYNC.RECONVERGENT B2 ;  /* 0x0000000000027941 */ /* 0x000fea0003800200 */
.L_x_436:
[----:B------:R-:W-:Y:S05]  /*1530*/  @!P1 BRA `(.L_x_435) ;  /* 0x0000000400a89947 */ /* 0x000fea0003800000 */
[----:B------:R-:W0:Y:S01]  /*1540*/  LDCU.64 UR4, c[0x0][0x380] ;  /* 0x00007000ff0477ac */ /* 0x000e220008000a00 */
[----:B------:R-:W-:Y:S01]  /*1550*/  IADD3 R5, PT, PT, R9, -R8, RZ ;  /* 0x8000000809057210 */ /* 0x000fe20007ffe0ff */
[----:B------:R-:W-:Y:S01]  /*1560*/  BSSY.RECONVERGENT B2, `(.L_x_439) ;  /* 0x000003b000027945 */ /* 0x000fe20003800200 */
[CC--:B------:R-:W-:Y:S02]  /*1570*/  IADD3 R3, P0, PT, R8.reuse, R23.reuse, RZ ;  /* 0x0000001708037210 */ /* 0x0c0fe40007f1e0ff */
[----:B------:R-:W-:Y:S02]  /*1580*/  ISETP.GT.AND P1, PT, R5, 0xc00, PT ;  /* 0x00000c000500780c */ /* 0x000fe40003f24270 */
[----:B------:R-:W-:Y:S02]  /*1590*/  IADD3.X R4, PT, PT, RZ, RZ, RZ, P0, !PT ;  /* 0x000000ffff047210 */ /* 0x000fe400007fe4ff */
[----:B------:R-:W-:Y:S02]  /*15a0*/  IADD3 R11, PT, PT, R8, R23, RZ ;  /* 0x00000017080b7210 */ /* 0x000fe40007ffe0ff */
[----:B0-----:R-:W-:-:S04]  /*15b0*/  LEA R2, P0, R3, UR4, 0x2 ;  /* 0x0000000403027c11 */ /* 0x001fc8000f8010ff */
[----:B------:R-:W-:Y:S02]  /*15c0*/  LEA.HI.X R3, R3, UR5, R4, 0x2, P0 ;  /* 0x0000000503037c11 */ /* 0x000fe400080f1404 */
[----:B------:R-:W-:-:S05]  /*15d0*/  IADD3 R2, P0, PT, R2, 0x800, RZ ;  /* 0x0000080002027810 */ /* 0x000fca0007f1e0ff */
[----:B------:R-:W-:Y:S01]  /*15e0*/  IMAD.X R3, RZ, RZ, R3, P0 ;  /* 0x000000ffff037224 */ /* 0x000fe200000e0603 */
[----:B------:R-:W-:Y:S01]  /*15f0*/  PLOP3.LUT P0, PT, PT, PT, PT, 0x80, 0x8 ;  /* 0x000000000008781c */ /* 0x000fe20003f0f070 */
[----:B------:R-:W-:-:S12]  /*1600*/  @!P1 BRA `(.L_x_440) ;  /* 0x0000000000c09947 */ /* 0x000fd80003800000 */
[----:B------:R-:W-:Y:S02]  /*1610*/  PLOP3.LUT P0, PT, PT, PT, PT, 0x8, 0x80 ;  /* 0x000000000080781c */ /* 0x000fe40003f0e170 */
[----:B------:R-:W-:-:S11]  /*1620*/  IADD3 R13, PT, PT, R9, -0xc00, RZ ;  /* 0xfffff400090d7810 */ /* 0x000fd60007ffe0ff */
.L_x_441:
[----:B------:R-:W0:Y:S01]  /*1630*/  LDC.64 R4, c[0x0][0x380] ;  /* 0x0000e000ff047b82 */ /* 0x000e220000000a00 */
[----:B------:R-:W2:Y:S01]  /*1640*/  LDG.E.CONSTANT R10, desc[UR6][R2.64+-0x400] ;  /* 0xfffc0006020a7981 */ /* 0x000ea2000c1e9900 */
[----:B------:R-:W-:-:S03]  /*1650*/  IADD3 R25, PT, PT, R11, 0x400, RZ ;  /* 0x000004000b197810 */ /* 0x000fc60007ffe0ff */
[----:B------:R-:W3:Y:S04]  /*1660*/  LDG.E.CONSTANT R19, desc[UR6][R2.64] ;  /* 0x0000000602137981 */ /* 0x000ee8000c1e9900 */
[----:B------:R-:W4:Y:S01]  /*1670*/  LDG.E.CONSTANT R18, desc[UR6][R2.64+0x400] ;  /* 0x0004000602127981 */ /* 0x000f22000c1e9900 */
[----:B------:R-:W-:-:S03]  /*1680*/  IADD3 R7, PT, PT, R11, 0x800, RZ ;  /* 0x000008000b077810 */ /* 0x000fc60007ffe0ff */
[----:B------:R-:W5:Y:S04]  /*1690*/  LDG.E.CONSTANT R16, desc[UR6][R2.64+0xc00] ;  /* 0x000c000602107981 */ /* 0x000f68000c1e9900 */
[----:B------:R-:W5:Y:S04]  /*16a0*/  LDG.E.CONSTANT R15, desc[UR6][R2.64+0x1000] ;  /* 0x00100006020f7981 */ /* 0x000f68000c1e9900 */
[----:B------:R-:W5:Y:S01]  /*16b0*/  LDG.E.CONSTANT R14, desc[UR6][R2.64+0x1400] ;  /* 0x00140006020e7981 */ /* 0x000f62000c1e9900 */
[----:B0-----:R-:W-:-:S03]  /*16c0*/  IMAD.WIDE.U32 R22, R11, 0x4, R4 ;  /* 0x000000040b167825 */ /* 0x001fc600078e0004 */
[----:B------:R-:W5:Y:S04]  /*16d0*/  LDG.E.CONSTANT R20, desc[UR6][R2.64+0x2000] ;  /* 0x0020000602147981 */ /* 0x000f68000c1e9900 */
[----:B------:R0:W2:Y:S01]  /*16e0*/  LDG.E.CONSTANT R12, desc[UR6][R22.64] ;  /* 0x00000006160c7981 */ /* 0x0000a2000c1e9900 */
[----:B------:R-:W-:-:S03]  /*16f0*/  IMAD.WIDE.U32 R24, R25, 0x4, R4 ;  /* 0x0000000419187825 */ /* 0x000fc600078e0004 */
[----:B------:R-:W5:Y:S04]  /*1700*/  LDG.E.CONSTANT R26, desc[UR6][R2.64+0x3000] ;  /* 0x00300006021a7981 */ /* 0x000f68000c1e9900 */
[----:B------:R-:W5:Y:S01]  /*1710*/  LDG.E.CONSTANT R17, desc[UR6][R24.64] ;  /* 0x0000000618117981 */ /* 0x000f62000c1e9900 */
[--C-:B------:R-:W-:Y:S01]  /*1720*/  IMAD.WIDE.U32 R6, R7, 0x4, R4.reuse ;  /* 0x0000000407067825 */ /* 0x100fe200078e0004 */
[----:B0-----:R-:W-:Y:S02]  /*1730*/  IADD3 R23, PT, PT, R11, 0xc00, RZ ;  /* 0x00000c000b177810 */ /* 0x001fe40007ffe0ff */
[----:B------:R-:W5:Y:S04]  /*1740*/  LDG.E.CONSTANT R22, desc[UR6][R2.64+0x1c00] ;  /* 0x001c000602167981 */ /* 0x000f68000c1e9900 */
[----:B------:R-:W5:Y:S01]  /*1750*/  LDG.E.CONSTANT R6, desc[UR6][R6.64] ;  /* 0x0000000606067981 */ /* 0x000f62000c1e9900 */
[----:B------:R-:W-:-:S03]  /*1760*/  IMAD.WIDE.U32 R4, R23, 0x4, R4 ;  /* 0x0000000417047825 */ /* 0x000fc600078e0004 */
[----:B------:R-:W5:Y:S04]  /*1770*/  LDG.E.CONSTANT R23, desc[UR6][R2.64+0x2400] ;  /* 0x0024000602177981 */ /* 0x000f68000c1e9900 */
[----:B------:R-:W5:Y:S04]  /*1780*/  LDG.E.CONSTANT R4, desc[UR6][R4.64] ;  /* 0x0000000604047981 */ /* 0x000f68000c1e9900 */
[----:B------:R-:W5:Y:S04]  /*1790*/  LDG.E.CONSTANT R24, desc[UR6][R2.64+0x2c00] ;  /* 0x002c000602187981 */ /* 0x000f68000c1e9900 */
[----:B------:R0:W5:Y:S01]  /*17a0*/  LDG.E.CONSTANT R25, desc[UR6][R2.64+0x3400] ;  /* 0x0034000602197981 */ /* 0x000162000c1e9900 */
[----:B------:R-:W-:-:S04]  /*17b0*/  IADD3 R8, PT, PT, R8, 0x1000, RZ ;  /* 0x0000100008087810 */ /* 0x000fc80007ffe0ff */
[----:B------:R-:W-:Y:S02]  /*17c0*/  ISETP.GE.AND P1, PT, R8, R13, PT ;  /* 0x0000000d0800720c */ /* 0x000fe40003f26270 */
[----:B0-----:R-:W-:Y:S02]  /*17d0*/  IADD3 R2, P2, PT, R2, 0x4000, RZ ;  /* 0x0000400002027810 */ /* 0x001fe40007f5e0ff */
[----:B------:R-:W-:Y:S02]  /*17e0*/  IADD3 R11, PT, PT, R11, 0x1000, RZ ;  /* 0x000010000b0b7810 */ /* 0x000fe40007ffe0ff */
[----:B------:R-:W-:Y:S01]  /*17f0*/  IADD3.X R3, PT, PT, RZ, R3, RZ, P2, !PT ;  /* 0x00000003ff037210 */ /* 0x000fe200017fe4ff */
[----:B--2---:R-:W-:-:S04]  /*1800*/  FADD R21, R12, R21 ;  /* 0x000000150c157221 */ /* 0x004fc80000000000 */
[----:B------:R-:W-:-:S04]  /*1810*/  FADD R10, R21, R10 ;  /* 0x0000000a150a7221 */ /* 0x000fc80000000000 */
[----:B---3--:R-:W-:-:S04]  /*1820*/  FADD R19, R10, R19 ;  /* 0x000000130a137221 */ /* 0x008fc80000000000 */
[----:B----4-:R-:W-:-:S04]  /*1830*/  FADD R18, R19, R18 ;  /* 0x0000001213127221 */ /* 0x010fc80000000000 */
[----:B-----5:R-:W-:-:S04]  /*1840*/  FADD R17, R18, R17 ;  /* 0x0000001112117221 */ /* 0x020fc80000000000 */
        /* <DEDUP_REMOVED lines=12> */
.L_x_440:
[----:B------:R-:W-:Y:S05]  /*1910*/  BSYNC.RECONVERGENT B2 ;  /* 0x0000000000027941 */ /* 0x000fea0003800200 */
.L_x_439:
[----:B------:R-:W-:Y:S01]  /*1920*/  IADD3 R4, PT, PT, R9, -R8, RZ ;  /* 0x8000000809047210 */ /* 0x000fe20007ffe0ff */
[----:B------:R-:W-:Y:S03]  /*1930*/  BSSY.RECONVERGENT B2, `(.L_x_442) ;  /* 0x000001e000027945 */ /* 0x000fe60003800200 */
[----:B------:R-:W-:-:S13]  /*1940*/  ISETP.GT.AND P1, PT, R4, 0x400, PT ;  /* 0x000004000400780c */ /* 0x000fda0003f24270 */
[----:B------:R-:W-:Y:S05]  /*1950*/  @!P1 BRA `(.L_x_443) ;  /* 0x00000000006c9947 */ /* 0x000fea0003800000 */
[----:B------:R-:W0:Y:S01]  /*1960*/  LDC.64 R6, c[0x0][0x380] ;  /* 0x0000e000ff067b82 */ /* 0x000e220000000a00 */
[----:B------:R-:W2:Y:S01]  /*1970*/  LDG.E.CONSTANT R10, desc[UR6][R2.64+-0x400] ;  /* 0xfffc0006020a7981 */ /* 0x000ea2000c1e9900 */
[----:B------:R-:W-:-:S03]  /*1980*/  VIADD R15, R11, 0x400 ;  /* 0x000004000b0f7836 */ /* 0x000fc60000000000 */
[----:B------:R-:W3:Y:S04]  /*1990*/  LDG.E.CONSTANT R13, desc[UR6][R2.64] ;  /* 0x00000006020d7981 */ /* 0x000ee8000c1e9900 */
[----:B------:R-:W4:Y:S04]  /*19a0*/  LDG.E.CONSTANT R17, desc[UR6][R2.64+0xc00] ;  /* 0x000c000602117981 */ /* 0x000f28000c1e9900 */
[----:B------:R-:W5:Y:S04]  /*19b0*/  LDG.E.CONSTANT R19, desc[UR6][R2.64+0x1000] ;  /* 0x0010000602137981 */ /* 0x000f68000c1e9900 */
[----:B------:R1:W5:Y:S01]  /*19c0*/  LDG.E.CONSTANT R23, desc[UR6][R2.64+0x1400] ;  /* 0x0014000602177981 */ /* 0x000362000c1e9900 */
[----:B0-----:R-:W-:-:S06]  /*19d0*/  IMAD.WIDE.U32 R4, R11, 0x4, R6 ;  /* 0x000000040b047825 */ /* 0x001fcc00078e0006 */
[----:B------:R-:W2:Y:S01]  /*19e0*/  LDG.E.CONSTANT R4, desc[UR6][R4.64] ;  /* 0x0000000604047981 */ /* 0x000ea2000c1e9900 */
[----:B------:R-:W-:-:S03]  /*19f0*/  IMAD.WIDE.U32 R6, R15, 0x4, R6 ;  /* 0x000000040f067825 */ /* 0x000fc600078e0006 */
[----:B------:R-:W4:Y:S04]  /*1a00*/  LDG.E.CONSTANT R15, desc[UR6][R2.64+0x400] ;  /* 0x00040006020f7981 */ /* 0x000f28000c1e9900 */
[----:B------:R-:W5:Y:S01]  /*1a10*/  LDG.E.CONSTANT R7, desc[UR6][R6.64] ;  /* 0x0000000606077981 */ /* 0x000f62000c1e9900 */
[----:B------:R-:W-:Y:S02]  /*1a20*/  PLOP3.LUT P0, PT, PT, PT, PT, 0x8, 0x80 ;  /* 0x000000000080781c */ /* 0x000fe40003f0e170 */
[----:B------:R-:W-:Y:S02]  /*1a30*/  IADD3 R8, PT, PT, R8, 0x800, RZ ;  /* 0x0000080008087810 */ /* 0x000fe40007ffe0ff */
[----:B------:R-:W-:Y:S01]  /*1a40*/  IADD3 R11, PT, PT, R11, 0x800, RZ ;  /* 0x000008000b0b7810 */ /* 0x000fe20007ffe0ff */
[----:B--2---:R-:W-:-:S04]  /*1a50*/  FADD R21, R21, R4 ;  /* 0x0000000415157221 */ /* 0x004fc80000000000 */
[----:B------:R-:W-:-:S04]  /*1a60*/  FADD R10, R21, R10 ;  /* 0x0000000a150a7221 */ /* 0x000fc80000000000 */
[----:B---3--:R-:W-:-:S04]  /*1a70*/  FADD R10, R10, R13 ;  /* 0x0000000d0a0a7221 */ /* 0x008fc80000000000 */
[----:B----4-:R-:W-:-:S04]  /*1a80*/  FADD R10, R10, R15 ;  /* 0x0000000f0a0a7221 */ /* 0x010fc80000000000 */
[----:B-----5:R-:W-:Y:S01]  /*1a90*/  FADD R10, R10, R7 ;  /* 0x000000070a0a7221 */ /* 0x020fe20000000000 */
[----:B------:R-:W-:-:S03]  /*1aa0*/  IADD3 R4, P1, PT, R2, 0x2000, RZ ;  /* 0x0000200002047810 */ /* 0x000fc60007f3e0ff */
[----:B------:R-:W-:Y:S01]  /*1ab0*/  FADD R10, R10, R17 ;  /* 0x000000110a0a7221 */ /* 0x000fe20000000000 */
[----:B------:R-:W-:-:S03]  /*1ac0*/  IADD3.X R5, PT, PT, RZ, R3, RZ, P1, !PT ;  /* 0x00000003ff057210 */ /* 0x000fc60000ffe4ff */
[----:B------:R-:W-:Y:S01]  /*1ad0*/  FADD R10, R10, R19 ;  /* 0x000000130a0a7221 */ /* 0x000fe20000000000 */
[----:B-1----:R-:W-:Y:S02]  /*1ae0*/  MOV R2, R4 ;  /* 0x0000000400027202 */ /* 0x002fe40000000f00 */
[----:B------:R-:W-:Y:S01]  /*1af0*/  MOV R3, R5 ;  /* 0x0000000500037202 */ /* 0x000fe20000000f00 */
[----:B------:R-:W-:-:S07]  /*1b00*/  FADD R21, R10, R23 ;  /* 0x000000170a157221 */ /* 0x000fce0000000000 */
.L_x_443:
[----:B------:R-:W-:Y:S05]  /*1b10*/  BSYNC.RECONVERGENT B2 ;  /* 0x0000000000027941 */ /* 0x000fea0003800200 */
.L_x_442:
[----:B------:R-:W-:-:S13]  /*1b20*/  ISETP.LT.OR P0, PT, R8, R9, P0 ;  /* 0x000000090800720c */ /* 0x000fda0000701670 */
[----:B------:R-:W-:Y:S05]  /*1b30*/  @!P0 BRA `(.L_x_435) ;  /* 0x0000000000288947 */ /* 0x000fea0003800000 */
[----:B------:R-:W0:Y:S01]  /*1b40*/  LDC.64 R4, c[0x0][0x380] ;  /* 0x0000e000ff047b82 */ /* 0x000e220000000a00 */
[----:B------:R-:W2:Y:S04]  /*1b50*/  LDG.E.CONSTANT R6, desc[UR6][R2.64+-0x400] ;  /* 0xfffc000602067981 */ /* 0x000ea8000c1e9900 */
[----:B------:R-:W3:Y:S04]  /*1b60*/  LDG.E.CONSTANT R7, desc[UR6][R2.64] ;  /* 0x0000000602077981 */ /* 0x000ee8000c1e9900 */
[----:B------:R-:W4:Y:S01]  /*1b70*/  LDG.E.CONSTANT R9, desc[UR6][R2.64+0x400] ;  /* 0x0004000602097981 */ /* 0x000f22000c1e9900 */
[----:B0-----:R-:W-:-:S06]  /*1b80*/  IMAD.WIDE.U32 R4, R11, 0x4, R4 ;  /* 0x000000040b047825 */ /* 0x001fcc00078e0004 */
[----:B------:R-:W5:Y:S02]  /*1b90*/  LDG.E.CONSTANT R4, desc[UR6][R4.64] ;  /* 0x0000000604047981 */ /* 0x000f64000c1e9900 */
[----:B-----5:R-:W-:-:S04]  /*1ba0*/  FADD R21, R21, R4 ;  /* 0x0000000415157221 */ /* 0x020fc80000000000 */
[----:B--2---:R-:W-:-:S04]  /*1bb0*/  FADD R6, R21, R6 ;  /* 0x0000000615067221 */ /* 0x004fc80000000000 */
[----:B---3--:R-:W-:-:S04]  /*1bc0*/  FADD R6, R6, R7 ;  /* 0x0000000706067221 */ /* 0x008fc80000000000 */
[----:B----4-:R-:W-:-:S07]  /*1bd0*/  FADD R21, R6, R9 ;  /* 0x0000000906157221 */ /* 0x010fce0000000000 */
.L_x_435:
[----:B------:R-:W-:Y:S05]  /*1be0*/  BSYNC.RECONVERGENT B1 ;  /* 0x0000000000017941 */ /* 0x000fea0003800200 */
.L_x_433:
[----:B------:R-:W0:Y:S01]  /*1bf0*/  S2R R6, SR_LANEID ;  /* 0x0000000000067919 */ /* 0x000e220000000000 */
[----:B------:R-:W1:Y:S01]  /*1c00*/  SHFL.DOWN PT, R2, R21, 0x1, 0x1f ;  /* 0x08201f0015027f89 */ /* 0x000e6200000e0000 */
[C---:B0-----:R-:W-:Y:S02]  /*1c10*/  ISETP.GT.AND P0, PT, R6.reuse, 0x1e, PT ;  /* 0x0000001e0600780c */ /* 0x041fe40003f04270 */
[----:B------:R-:W-:-:S11]  /*1c20*/  ISETP.NE.AND P1, PT, R6, RZ, PT ;  /* 0x000000ff0600720c */ /* 0x000fd60003f25270 */
[----:B-1----:R-:W-:Y:S01]  /*1c30*/  @!P0 FADD R21, R2, R21 ;  /* 0x0000001502158221 */ /* 0x002fe20000000000 */
[----:B------:R-:W-:Y:S01]  /*1c40*/  ISETP.GT.AND P0, PT, R6, 0x1d, PT ;  /* 0x0000001d0600780c */ /* 0x000fe20003f04270 */
[----:B------:R-:W0:Y:S01]  /*1c50*/  @!P1 S2R R5, SR_CgaCtaId ;  /* 0x0000000000059919 */ /* 0x000e220000008800 */
[----:B------:R-:W-:Y:S02]  /*1c60*/  @!P1 MOV R4, 0x400 ;  /* 0x0000040000049802 */ /* 0x000fe40000000f00 */
[----:B------:R-:W-:Y:S01]  /*1c70*/  @!P1 SHF.R.U32.HI R3, RZ, 0x3, R0 ;  /* 0x00000003ff039819 */ /* 0x000fe20000011600 */
[----:B------:R-:W1:Y:S03]  /*1c80*/  SHFL.DOWN PT, R2, R21, 0x2, 0x1f ;  /* 0x08401f0015027f89 */ /* 0x000e6600000e0000 */
[----:B------:R-:W-:-:S05]  /*1c90*/  @!P1 LOP3.LUT R3, R3, 0x7c, RZ, 0xc0, !PT ;  /* 0x0000007c03039812 */ /* 0x000fca00078ec0ff */
[----:B-1----:R-:W-:Y:S01]  /*1ca0*/  @!P0 FADD R21, R21, R2 ;  /* 0x0000000215158221 */ /* 0x002fe20000000000 */
[----:B------:R-:W-:Y:S02]  /*1cb0*/  ISETP.GT.AND P0, PT, R6, 0x1b, PT ;  /* 0x0000001b0600780c */ /* 0x000fe40003f04270 */
[----:B0-----:R-:W-:Y:S02]  /*1cc0*/  @!P1 LEA R4, R5, R4, 0x18 ;  /* 0x0000000405049211 */ /* 0x001fe400078ec0ff */
[----:B------:R-:W0:Y:S02]  /*1cd0*/  SHFL.DOWN PT, R2, R21, 0x4, 0x1f ;  /* 0x08801f0015027f89 */ /* 0x000e2400000e0000 */
[----:B------:R-:W-:-:S07]  /*1ce0*/  @!P1 IADD3 R3, PT, PT, R3, R4, RZ ;  /* 0x0000000403039210 */ /* 0x000fce0007ffe0ff */
        /* <DEDUP_REMOVED lines=12> */
[----:B------:R-:W0:Y:S01]  /*1db0*/  S2UR UR5, SR_CgaCtaId ;  /* 0x00000000000579c3 */ /* 0x000e220000008800 */
[----:B------:R-:W-:Y:S02]  /*1dc0*/  UMOV UR4, 0x400 ;  /* 0x0000040000047882 */ /* 0x000fe40000000000 */
[----:B0-----:R-:W-:-:S09]  /*1dd0*/  ULEA UR4, UR5, UR4, 0x18 ;  /* 0x0000000405047291 */ /* 0x001fd2000f8ec0ff */
[----:B---3--:R-:W0:Y:S04]  /*1de0*/  LDS R3, [UR4+0xc] ;  /* 0x00000c04ff037984 */ /* 0x008e280008000800 */
        /* <DEDUP_REMOVED lines=10> */
.L_x_416:
        /* <DEDUP_REMOVED lines=12> */
.L_x_446:
[----:B------:R-:W-:Y:S05]  /*1f50*/  BSYNC.RECONVERGENT B1 ;  /* 0x0000000000017941 */ /* 0x000fea0003800200 */
.L_x_445:
[----:B------:R-:W-:Y:S01]  /*1f60*/  ISETP.GE.AND P0, PT, R11, R20, PT ;  /* 0x000000140b00720c */ /* 0x000fe20003f06270 */
[----:B------:R-:W-:-:S12]  /*1f70*/  BSSY.RECONVERGENT B1, `(.L_x_447) ;  /* 0x0000074000017945 */ /* 0x000fd80003800200 */
[----:B------:R-:W-:Y:S05]  /*1f80*/  @P0 BRA `(.L_x_448) ;  /* 0x0000000400c80947 */ /* 0x000fea0003800000 */
[----:B0-----:R-:W-:Y:S01]  /*1f90*/  LOP3.LUT R3, RZ, R11, RZ, 0x33, !PT ;  /* 0x0000000bff037212 */ /* 0x001fe200078e33ff */
[----:B------:R-:W-:Y:S04]  /*1fa0*/  BSSY.RECONVERGENT B2, `(.L_x_449) ;  /* 0x0000015000027945 */ /* 0x000fe80003800200 */
[----:B------:R-:W-:-:S05]  /*1fb0*/  IMAD.IADD R4, R3, 0x1, R20 ;  /* 0x0000000103047824 */ /* 0x000fca00078e0214 */
        /* <DEDUP_REMOVED lines=10> */
.L_x_451:
[----:B------:R-:W-:-:S06]  /*2060*/  MOV R3, R5 ;  /* 0x0000000500037202 */ /* 0x000fcc0000000f00 */
[----:B------:R0:W2:Y:S01]  /*2070*/  LDG.E.CONSTANT R3, desc[UR6][R2.64] ;  /* 0x0000000602037981 */ /* 0x0000a2000c1e9900 */
[----:B------:R-:W-:Y:S02]  /*2080*/  IADD3 R4, PT, PT, R4, 0x1, RZ ;  /* 0x0000000104047810 */ /* 0x000fe40007ffe0ff */
[----:B------:R-:W-:Y:S02]  /*2090*/  IADD3 R11, PT, PT, R11, 0x100, RZ ;  /* 0x000001000b0b7810 */ /* 0x000fe40007ffe0ff */
[----:B------:R-:W-:Y:S02]  /*20a0*/  ISETP.NE.AND P0, PT, R4, RZ, PT ;  /* 0x000000ff0400720c */ /* 0x000fe40003f05270 */
[----:B0-----:R-:W-:-:S04]  /*20b0*/  IADD3 R2, P2, PT, R2, 0x400, RZ ;  /* 0x0000040002027810 */ /* 0x001fc80007f5e0ff */
[----:B------:R-:W-:Y:S01]  /*20c0*/  IADD3.X R5, PT, PT, RZ, R5, RZ, P2, !PT ;  /* 0x00000005ff057210 */ /* 0x000fe200017fe4ff */
[----:B--2--5:R-:W-:-:S06]  /*20d0*/  FADD R0, R3, R0 ;  /* 0x0000000003007221 */ /* 0x024fcc0000000000 */
[----:B------:R-:W-:Y:S05]  /*20e0*/  @P0 BRA `(.L_x_451) ;  /* 0xfffffffc00dc0947 */ /* 0x000fea000383ffff */
.L_x_450:
[----:B------:R-:W-:Y:S05]  /*20f0*/  BSYNC.RECONVERGENT B2 ;  /* 0x0000000000027941 */ /* 0x000fea0003800200 */
.L_x_449:
        /* <DEDUP_REMOVED lines=8> */
.L_x_454:
        /* <DEDUP_REMOVED lines=9> */
[----:B------:R-:W-:-:S03]  /*2210*/  VIADD R3, R11, 0x800 ;  /* 0x000008000b037836 */ /* 0x000fc60000000000 */
[----:B------:R-:W4:Y:S01]  /*2220*/  LDG.E.CONSTANT R15, desc[UR6][R4.64+0x400] ;  /* 0x00040006040f7981 */ /* 0x000f22000c1e9900 */
        /* <DEDUP_REMOVED lines=32> */
.L_x_453:
[----:B------:R-:W-:Y:S05]  /*2430*/  BSYNC.RECONVERGENT B2 ;  /* 0x0000000000027941 */ /* 0x000fea0003800200 */
.L_x_452:
[----:B------:R-:W-:Y:S01]  /*2440*/  IADD3 R2, PT, PT, -R11, R20, RZ ;  /* 0x000000140b027210 */ /* 0x000fe20007ffe1ff */
[----:B------:R-:W-:Y:S03]  /*2450*/  BSSY.RECONVERGENT B2, `(.L_x_455) ;  /* 0x0000019000027945 */ /* 0x000fe60003800200 */
[----:B------:R-:W-:-:S13]  /*2460*/  ISETP.GT.AND P1, PT, R2, 0x400, PT ;  /* 0x000004000200780c */ /* 0x000fda0003f24270 */
[----:B------:R-:W-:Y:S05]  /*2470*/  @!P1 BRA `(.L_x_456) ;  /* 0x0000000000589947 */ /* 0x000fea0003800000 */
        /* <DEDUP_REMOVED lines=22> */
.L_x_456:
[----:B------:R-:W-:Y:S05]  /*25e0*/  BSYNC.RECONVERGENT B2 ;  /* 0x0000000000027941 */ /* 0x000fea0003800200 */
.L_x_455:
        /* <DEDUP_REMOVED lines=12> */
.L_x_448:
[----:B------:R-:W-:Y:S05]  /*26b0*/  BSYNC.RECONVERGENT B1 ;  /* 0x0000000000017941 */ /* 0x000fea0003800200 */
.L_x_447:
        /* <DEDUP_REMOVED lines=35> */
[----:B--2---:R-:W0:Y:S04]  /*28f0*/  LDS R3, [UR4+0xc] ;  /* 0x00000c04ff037984 */ /* 0x004e280008000800 */
        /* <DEDUP_REMOVED lines=10> */
.L_x_457:
[----:B0-----:R-:W0:Y:S01]  /*29a0*/  S2R R2, SR_LANEID ;  /* 0x0000000000027919 */ /* 0x001e220000000000 */
[----:B------:R-:W-:-:S04]  /*29b0*/  LOP3.LUT R0, R9, 0x3e0, RZ, 0xc0, !PT ;  /* 0x000003e009007812 */ /* 0x000fc800078ec0ff */
[----:B------:R-:W-:Y:S02]  /*29c0*/  IADD3 R3, PT, PT, R0, 0x20, RZ ;  /* 0x0000002000037810 */ /* 0x000fe40007ffe0ff */
[----:B------:R-:W-:Y:S02]  /*29d0*/  LOP3.LUT R7, RZ, R0, RZ, 0x33, !PT ;  /* 0x00000000ff077212 */ /* 0x000fe400078e33ff */
[-C--:B------:R-:W-:Y:S02]  /*29e0*/  ISETP.GT.AND P0, PT, R3, R20.reuse, PT ;  /* 0x000000140300720c */ /* 0x080fe40003f04270 */
[----:B------:R-:W-:-:S04]  /*29f0*/  IADD3 R7, PT, PT, R7, R20, RZ ;  /* 0x0000001407077210 */ /* 0x000fc80007ffe0ff */
[----:B------:R-:W-:-:S05]  /*2a00*/  SEL R4, R7, 0x1f, P0 ;  /* 0x0000001f07047807 */ /* 0x000fca0000000000 */
[----:B------:R-:W1:Y:S01]  /*2a10*/  SHFL.DOWN PT, R0, R5, 0x1, R4 ;  /* 0x0820000005007989 */ /* 0x000e6200000e0004 */
[C---:B0-----:R-:W-:Y:S01]  /*2a20*/  ISETP.GE.AND P0, PT, R2.reuse, R4, PT ;  /* 0x000000040200720c */ /* 0x041fe20003f06270 */
[C---:B------:R-:W-:Y:S01]  /*2a30*/  VIADD R3, R2.reuse, 0x2 ;  /* 0x0000000202037836 */ /* 0x040fe20000000000 */
[----:B------:R-:W-:-:S11]  /*2a40*/  ISETP.NE.AND P1, PT, R2, RZ, PT ;  /* 0x000000ff0200720c */ /* 0x000fd60003f25270 */
[----:B-1----:R-:W-:Y:S01]  /*2a50*/  @!P0 FADD R5, R0, R5 ;  /* 0x0000000500058221 */ /* 0x002fe20000000000 */
[-C--:B------:R-:W-:Y:S01]  /*2a60*/  ISETP.GT.AND P0, PT, R3, R4.reuse, PT ;  /* 0x000000040300720c */ /* 0x080fe20003f04270 */
[----:B------:R-:W0:Y:S01]  /*2a70*/  @!P1 S2R R6, SR_CgaCtaId ;  /* 0x0000000000069919 */ /* 0x000e220000008800 */
[----:B------:R-:W-:Y:S02]  /*2a80*/  IADD3 R3, PT, PT, R2, 0x4, RZ ;  /* 0x0000000402037810 */ /* 0x000fe40007ffe0ff */
[----:B------:R-:W1:Y:S09]  /*2a90*/  SHFL.DOWN PT, R0, R5, 0x2, R4 ;  /* 0x0840000005007989 */ /* 0x000e7200000e0004 */
[----:B-1----:R-:W-:Y:S01]  /*2aa0*/  @!P0 FADD R5, R5, R0 ;  /* 0x0000000005058221 */ /* 0x002fe20000000000 */
[----:B------:R-:W-:-:S02]  /*2ab0*/  ISETP.GT.AND P0, PT, R3, R4, PT ;  /* 0x000000040300720c */ /* 0x000fc40003f04270 */
[----:B------:R-:W-:Y:S02]  /*2ac0*/  IADD3 R3, PT, PT, R2, 0x8, RZ ;  /* 0x0000000802037810 */ /* 0x000fe40007ffe0ff */
[----:B------:R-:W1:Y:S09]  /*2ad0*/  SHFL.DOWN PT, R0, R5, 0x4, R4 ;  /* 0x0880000005007989 */ /* 0x000e7200000e0004 */
[----:B-1----:R-:W-:Y:S01]  /*2ae0*/  @!P0 FADD R5, R5, R0 ;  /* 0x0000000005058221 */ /* 0x002fe20000000000 */
[----:B------:R-:W-:-:S02]  /*2af0*/  ISETP.GT.AND P0, PT, R3, R4, PT ;  /* 0x000000040300720c */ /* 0x000fc40003f04270 */
[----:B------:R-:W-:Y:S02]  /*2b00*/  IADD3 R3, PT, PT, R2, 0x10, RZ ;  /* 0x0000001002037810 */ /* 0x000fe40007ffe0ff */
[----:B------:R-:W1:Y:S01]  /*2b10*/  SHFL.DOWN PT, R0, R5, 0x8, R4 ;  /* 0x0900000005007989 */ /* 0x000e6200000e0004 */
[----:B------:R-:W-:-:S04]  /*2b20*/  @!P1 SHF.R.U32.HI R2, RZ, 0x3, R9 ;  /* 0x00000003ff029819 */ /* 0x000fc80000011609 */
[----:B------:R-:W-:-:S04]  /*2b30*/  @!P1 LOP3.LUT R2, R2, 0x7c, RZ, 0xc0, !PT ;  /* 0x0000007c02029812 */ /* 0x000fc800078ec0ff */
[----:B-1----:R-:W-:Y:S01]  /*2b40*/  @!P0 FADD R5, R5, R0 ;  /* 0x0000000005058221 */ /* 0x002fe20000000000 */
[----:B------:R-:W-:Y:S02]  /*2b50*/  ISETP.GT.AND P0, PT, R3, R4, PT ;  /* 0x000000040300720c */ /* 0x000fe40003f04270 */
[----:B------:R-:W-:Y:S02]  /*2b60*/  @!P1 MOV R3, 0x400 ;  /* 0x0000040000039802 */ /* 0x000fe40000000f00 */
[----:B------:R-:W1:Y:S02]  /*2b70*/  SHFL.DOWN PT, R0, R5, 0x10, R4 ;  /* 0x0a00000005007989 */ /* 0x000e6400000e0004 */
[----:B0-----:R-:W-:-:S04]  /*2b80*/  @!P1 LEA R3, R6, R3, 0x18 ;  /* 0x0000000306039211 */ /* 0x001fc800078ec0ff */
[----:B------:R-:W-:-:S03]  /*2b90*/  @!P1 IADD3 R3, PT, PT, R2, R3, RZ ;  /* 0x0000000302039210 */ /* 0x000fc60007ffe0ff */
[----:B-1----:R-:W-:Y:S01]  /*2ba0*/  @!P0 FADD R5, R5, R0 ;  /* 0x0000000005058221 */ /* 0x002fe20000000000 */
        /* <DEDUP_REMOVED lines=12> */
[----:B-1----:R-:W0:Y:S04]  /*2c70*/  LDS R3, [UR4+0xc] ;  /* 0x00000c04ff037984 */ /* 0x002e280008000800 */
        /* <DEDUP_REMOVED lines=13> */
.L_x_444:
[----:B------:R-:W0:Y:S01]  /*2d50*/  S2R R8, SR_TID.X ;  /* 0x0000000000087919 */ /* 0x000e220000002100 */
[----:B------:R-:W0:Y:S02]  /*2d60*/  LDC.64 R2, c[0x0][0x380] ;  /* 0x0000e000ff027b82 */ /* 0x000e240000000a00 */
[----:B0-----:R-:W-:-:S05]  /*2d70*/  IMAD.WIDE.U32 R2, R8, 0x4, R2 ;  /* 0x0000000408027825 */ /* 0x001fca00078e0002 */
[----:B------:R-:W2:Y:S04]  /*2d80*/  LDG.E.CONSTANT R19, desc[UR6][R2.64] ;  /* 0x0000000602137981 */ /* 0x000ea8000c1e9900 */
[----:B------:R-:W2:Y:S04]  /*2d90*/  LDG.E.CONSTANT R0, desc[UR6][R2.64+0x400] ;  /* 0x0004000602007981 */ /* 0x000ea8000c1e9900 */
[----:B------:R-:W3:Y:S04]  /*2da0*/  LDG.E.CONSTANT R4, desc[UR6][R2.64+0x800] ;  /* 0x0008000602047981 */ /* 0x000ee8000c1e9900 */
[----:B------:R-:W3:Y:S04]  /*2db0*/  LDG.E.CONSTANT R5, desc[UR6][R2.64+0xc00] ;  /* 0x000c000602057981 */ /* 0x000ee8000c1e9900 */
[----:B------:R-:W4:Y:S04]  /*2dc0*/  LDG.E.CONSTANT R6, desc[UR6][R2.64+0x1000] ;  /* 0x0010000602067981 */ /* 0x000f28000c1e9900 */
[----:B------:R-:W4:Y:S04]  /*2dd0*/  LDG.E.CONSTANT R7, desc[UR6][R2.64+0x1400] ;  /* 0x0014000602077981 */ /* 0x000f28000c1e9900 */
[----:B------:R-:W5:Y:S04]  /*2de0*/  LDG.E.CONSTANT R9, desc[UR6][R2.64+0x1800] ;  /* 0x0018000602097981 */ /* 0x000f68000c1e9900 */
        /* <DEDUP_REMOVED lines=8> */
[----:B------:R-:W5:Y:S01]  /*2e70*/  LDG.E.CONSTANT R18, desc[UR6][R2.64+0x3c00] ;  /* 0x003c000602127981 */ /* 0x000f62000c1e9900 */
[----:B------:R-:W-:Y:S01]  /*2e80*/  ISETP.GE.U32.AND P0, PT, R20, 0x2000, PT ;  /* 0x000020001400780c */ /* 0x000fe20003f06070 */
[----:B--2---:R-:W-:Y:S01]  /*2e90*/  FADD R0, R19, R0 ;  /* 0x0000000013007221 */ /* 0x004fe20000000000 */
[----:B---3--:R-:W-:-:S04]  /*2ea0*/  FADD R5, R4, R5 ;  /* 0x0000000504057221 */ /* 0x008fc80000000000 */
[----:B------:R-:W-:Y:S01]  /*2eb0*/  FADD R0, R0, R5 ;  /* 0x0000000500007221 */ /* 0x000fe20000000000 */
[----:B----4-:R-:W-:Y:S01]  /*2ec0*/  FADD R6, R6, R7 ;  /* 0x0000000706067221 */ /* 0x010fe20000000000 */
[----:B-----5:R-:W-:-:S04]  /*2ed0*/  FADD R9, R9, R10 ;  /* 0x0000000a09097221 */ /* 0x020fc80000000000 */
[----:B------:R-:W-:Y:S01]  /*2ee0*/  FADD R9, R6, R9 ;  /* 0x0000000906097221 */ /* 0x000fe20000000000 */
[----:B------:R-:W-:-:S03]  /*2ef0*/  FADD R11, R11, R12 ;  /* 0x0000000c0b0b7221 */ /* 0x000fc60000000000 */
[----:B------:R-:W-:Y:S01]  /*2f00*/  FADD R0, R0, R9 ;  /* 0x0000000900007221 */ /* 0x000fe20000000000 */
[----:B------:R-:W-:-:S04]  /*2f10*/  FADD R14, R13, R14 ;  /* 0x0000000e0d0e7221 */ /* 0x000fc80000000000 */
[----:B------:R-:W-:Y:S01]  /*2f20*/  FADD R11, R11, R14 ;  /* 0x0000000e0b0b7221 */ /* 0x000fe20000000000 */
[----:B------:R-:W-:Y:S01]  /*2f30*/  FADD R15, R15, R16 ;  /* 0x000000100f0f7221 */ /* 0x000fe20000000000 */
[----:B------:R-:W-:-:S04]  /*2f40*/  FADD R18, R17, R18 ;  /* 0x0000001211127221 */ /* 0x000fc80000000000 */
[----:B------:R-:W-:-:S04]  /*2f50*/  FADD R18, R15, R18 ;  /* 0x000000120f127221 */ /* 0x000fc80000000000 */
[----:B------:R-:W-:Y:S01]  /*2f60*/  FADD R5, R11, R18 ;  /* 0x000000120b057221 */ /* 0x000fe20000000000 */
[----:B------:R-:W-:-:S03]  /*2f70*/  HFMA2 R11, -RZ, RZ, 0, 0.00048828125 ;  /* 0x00001000ff0b7431 */ /* 0x000fc600000001ff */
[----:B------:R-:W-:Y:S01]  /*2f80*/  FADD R0, R0, R5 ;  /* 0x0000000500007221 */ /* 0x000fe20000000000 */
[----:B------:R-:W-:Y:S06]  /*2f90*/  @!P0 BRA `(.L_x_458) ;  /* 0x0000000000ac8947 */ /* 0x000fec0003800000 */
[----:B------:R-:W0:Y:S01]  /*2fa0*/  LDC R7, c[0x0][0x390] ;  /* 0x0000e400ff077b82 */ /* 0x000e220000000800 */
[----:B------:R-:W-:Y:S02]  /*2fb0*/  IADD3 R6, PT, PT, R20, -0x1000, RZ ;  /* 0xfffff00014067810 */ /* 0x000fe40007ffe0ff */
[----:B------:R-:W-:-:S07]  /*2fc0*/  MOV R11, 0x1000 ;  /* 0x00001000000b7802 */ /* 0x000fce0000000f00 */
.L_x_460:
[----:B------:R-:W-:-:S05]  /*2fd0*/  IMAD.WIDE R4, R11, 0x4, R2 ;  /* 0x000000040b047825 */ /* 0x000fca00078e0202 */
[----:B------:R-:W2:Y:S04]  /*2fe0*/  LDG.E.CONSTANT R20, desc[UR6][R4.64+0x400] ;  /* 0x0004000604147981 */ /* 0x000ea8000c1e9900 */
[----:B------:R-:W2:Y:S04]  /*2ff0*/  LDG.E.CONSTANT R21, desc[UR6][R4.64+0x800] ;  /* 0x0008000604157981 */ /* 0x000ea8000c1e9900 */
        /* <DEDUP_REMOVED lines=13> */
[----:B------:R1:W5:Y:S01]  /*30d0*/  LDG.E.CONSTANT R18, desc[UR6][R4.64+0x3c00] ;  /* 0x003c000604127981 */ /* 0x000362000c1e9900 */
[----:B--2---:R-:W-:Y:S01]  /*30e0*/  FADD R21, R20, R21 ;  /* 0x0000001514157221 */ /* 0x004fe20000000000 */
[----:B0-----:R-:W-:-:S05]  /*30f0*/  MOV R20, R7 ;  /* 0x0000000700147202 */ /* 0x001fca0000000f00 */
[----:B-1----:R-:W-:Y:S02]  /*3100*/  IMAD.IADD R4, R20, 0x1, -R11 ;  /* 0x0000000114047824 */ /* 0x002fe400078e0a0b */
[----:B---3--:R-:W-:-:S03]  /*3110*/  FADD R0, R19, R0 ;  /* 0x0000000013007221 */ /* 0x008fc60000000000 */
[----:B------:R-:W-:Y:S01]  /*3120*/  ISETP.GE.AND P0, PT, R4, 0x1000, PT ;  /* 0x000010000400780c */ /* 0x000fe20003f06270 */
[----:B----4-:R-:W-:Y:S01]  /*3130*/  FADD R22, R22, R23 ;  /* 0x0000001716167221 */ /* 0x010fe20000000000 */
[----:B------:R-:W-:Y:S01]  /*3140*/  FADD R0, R0, R21 ;  /* 0x0000001500007221 */ /* 0x000fe20000000000 */
[----:B-----5:R-:W-:-:S04]  /*3150*/  FADD R25, R24, R25 ;  /* 0x0000001918197221 */ /* 0x020fc80000000000 */
[----:B------:R-:W-:Y:S01]  /*3160*/  FADD R25, R22, R25 ;  /* 0x0000001916197221 */ /* 0x000fe20000000000 */
[----:B------:R-:W-:Y:S01]  /*3170*/  FADD R16, R16, R17 ;  /* 0x0000001110107221 */ /* 0x000fe20000000000 */
[----:B------:R-:W-:-:S04]  /*3180*/  FADD R15, R15, R10 ;  /* 0x0000000a0f0f7221 */ /* 0x000fc80000000000 */
[----:B------:R-:W-:Y:S01]  /*3190*/  FADD R15, R16, R15 ;  /* 0x0000000f100f7221 */ /* 0x000fe20000000000 */
[----:B------:R-:W-:Y:S01]  /*31a0*/  FADD R9, R14, R9 ;  /* 0x000000090e097221 */ /* 0x000fe20000000000 */
[----:B------:R-:W-:-:S04]  /*31b0*/  FADD R12, R13, R12 ;  /* 0x0000000c0d0c7221 */ /* 0x000fc80000000000 */
[----:B------:R-:W-:Y:S01]  /*31c0*/  FADD R12, R9, R12 ;  /* 0x0000000c090c7221 */ /* 0x000fe20000000000 */
[----:B------:R-:W-:-:S03]  /*31d0*/  FADD R0, R0, R25 ;  /* 0x0000001900007221 */ /* 0x000fc60000000000 */
[----:B------:R-:W-:-:S04]  /*31e0*/  FADD R15, R15, R12 ;  /* 0x0000000c0f0f7221 */ /* 0x000fc80000000000 */
[----:B------:R-:W-:-:S04]  /*31f0*/  FADD R15, R0, R15 ;  /* 0x0000000f000f7221 */ /* 0x000fc80000000000 */
[----:B------:R-:W-:Y:S01]  /*3200*/  FADD R0, R18, R15 ;  /* 0x0000000f12007221 */ /* 0x000fe20000000000 */
[----:B------:R-:W-:Y:S06]  /*3210*/  @!P0 BRA `(.L_x_459) ;  /* 0x0000000800308947 */ /* 0x000fec0003800000 */
[----:B------:R-:W-:-:S04]  /*3220*/  IADD3 R11, PT, PT, R11, 0x1000, RZ ;  /* 0x000010000b0b7810 */ /* 0x000fc80007ffe0ff */
[----:B------:R-:W-:-:S13]  /*3230*/  ISETP.GT.AND P0, PT, R11, R6, PT ;  /* 0x000000060b00720c */ /* 0x000fda0003f04270 */
[----:B------:R-:W-:Y:S05]  /*3240*/  @!P0 BRA `(.L_x_460) ;  /* 0xfffffffc00608947 */ /* 0x000fea000383ffff */
.L_x_458:
[----:B------:R-:W-:-:S13]  /*3250*/  ISETP.GE.AND P0, PT, R11, R20, PT ;  /* 0x000000140b00720c */ /* 0x000fda0003f06270 */
[----:B------:R-:W-:Y:S05]  /*3260*/  @P0 BRA `(.L_x_459) ;  /* 0x00000008001c0947 */ /* 0x000fea0003800000 */
[----:B------:R-:W-:Y:S01]  /*3270*/  IADD3 R9, PT, PT, -R11, R20, RZ ;  /* 0x000000140b097210 */ /* 0x000fe20007ffe1ff */
[----:B------:R-:W-:Y:S03]  /*3280*/  BSSY.RECONVERGENT B1, `(.L_x_459) ;  /* 0x0000085000017945 */ /* 0x000fe60003800200 */
        /* <DEDUP_REMOVED lines=16> */
.L_x_464:
        /* <DEDUP_REMOVED lines=8> */
.L_x_463:
[----:B------:R-:W-:Y:S05]  /*3410*/  BSYNC.RECONVERGENT B2 ;  /* 0x0000000000027941 */ /* 0x000fea0003800200 */
.L_x_462:
[----:B------:R-:W-:Y:S05]  /*3420*/  @!P1 BRA `(.L_x_461) ;  /* 0x0000000400a89947 */ /* 0x000fea0003800000 */
[----:B------:R-:W0:Y:S01]  /*3430*/  LDCU.64 UR4, c[0x0][0x380] ;  /* 0x00007000ff0477ac */ /* 0x000e220008000a00 */
[----:B------:R-:W-:Y:S01]  /*3440*/  IADD3 R5, PT, PT, R9, -R10, RZ ;  /* 0x8000000a09057210 */ /* 0x000fe20007ffe0ff */
[----:B------:R-:W-:Y:S01]  /*3450*/  BSSY.RECONVERGENT B2, `(.L_x_465) ;  /* 0x000003b000027945 */ /* 0x000fe20003800200 */
[CC--:B------:R-:W-:Y:S02]  /*3460*/  IADD3 R3, P0, PT, R10.reuse, R11.reuse, RZ ;  /* 0x0000000b0a037210 */ /* 0x0c0fe40007f1e0ff */
[----:B------:R-:W-:Y:S02]  /*3470*/  ISETP.GT.AND P1, PT, R5, 0xc00, PT ;  /* 0x00000c000500780c */ /* 0x000fe40003f24270 */
[----:B------:R-:W-:Y:S01]  /*3480*/  IADD3 R11, PT, PT, R10, R11, RZ ;  /* 0x0000000b0a0b7210 */ /* 0x000fe20007ffe0ff */
[----:B------:R-:W-:Y:S01]  /*3490*/  IMAD.X R4, RZ, RZ, RZ, P0 ;  /* 0x000000ffff047224 */ /* 0x000fe200000e06ff */
[----:B0-----:R-:W-:-:S04]  /*34a0*/  LEA R2, P0, R3, UR4, 0x2 ;  /* 0x0000000403027c11 */ /* 0x001fc8000f8010ff */
[----:B------:R-:W-:Y:S02]  /*34b0*/  LEA.HI.X R3, R3, UR5, R4, 0x2, P0 ;  /* 0x0000000503037c11 */ /* 0x000fe400080f1404 */
[----:B------:R-:W-:-:S04]  /*34c0*/  IADD3 R2, P0, PT, R2, 0x800, RZ ;  /* 0x0000080002027810 */ /* 0x000fc80007f1e0ff */
[----:B------:R-:W-:Y:S02]  /*34d0*/  IADD3.X R3, PT, PT, RZ, R3, RZ, P0, !PT ;  /* 0x00000003ff037210 */ /* 0x000fe400007fe4ff */
[----:B------:R-:W-:Y:S01]  /*34e0*/  PLOP3.LUT P0, PT, PT, PT, PT, 0x80, 0x8 ;  /* 0x000000000008781c */ /* 0x000fe20003f0f070 */
[----:B------:R-:W-:-:S12]  /*34f0*/  @!P1 BRA `(.L_x_466) ;  /* 0x0000000000c09947 */ /* 0x000fd80003800000 */
[----:B------:R-:W-:Y:S02]  /*3500*/  PLOP3.LUT P0, PT, PT, PT, PT, 0x8, 0x80 ;  /* 0x000000000080781c */ /* 0x000fe40003f0e170 */
[----:B------:R-:W-:-:S11]  /*3510*/  IADD3 R13, PT, PT, R9, -0xc00, RZ ;  /* 0xfffff400090d7810 */ /* 0x000fd60007ffe0ff */
.L_x_467:
[----:B------:R-:W0:Y:S01]  /*3520*/  LDC.64 R4, c[0x0][0x380] ;  /* 0x0000e000ff047b82 */ /* 0x000e220000000a00 */
[----:B------:R-:W2:Y:S01]  /*3530*/  LDG.E.CONSTANT R12, desc[UR6][R2.64+-0x400] ;  /* 0xfffc0006020c7981 */ /* 0x000ea2000c1e9900 */
[----:B------:R-:W-:-:S03]  /*3540*/  IADD3 R25, PT, PT, R11, 0x400, RZ ;  /* 0x000004000b197810 */ /* 0x000fc60007ffe0ff */
[----:B------:R-:W3:Y:S04]  /*3550*/  LDG.E.CONSTANT R20, desc[UR6][R2.64] ;  /* 0x0000000602147981 */ /* 0x000ee8000c1e9900 */
[----:B------:R-:W4:Y:S01]  /*3560*/  LDG.E.CONSTANT R19, desc[UR6][R2.64+0x400] ;  /* 0x0004000602137981 */ /* 0x000f22000c1e9900 */
[----:B------:R-:W-:-:S03]  /*3570*/  IADD3 R7, PT, PT, R11, 0x800, RZ ;  /* 0x000008000b077810 */ /* 0x000fc60007ffe0ff */
[----:B------:R-:W5:Y:S04]  /*3580*/  LDG.E.CONSTANT R17, desc[UR6][R2.64+0xc00] ;  /* 0x000c000602117981 */ /* 0x000f68000c1e9900 */
[----:B------:R-:W5:Y:S01]  /*3590*/  LDG.E.CONSTANT R16, desc[UR6][R2.64+0x1000] ;  /* 0x0010000602107981 */ /* 0x000f62000c1e9900 */
[----:B------:R-:W-:-:S03]  /*35a0*/  IADD3 R23, PT, PT, R11, 0xc00, RZ ;  /* 0x00000c000b177810 */ /* 0x000fc60007ffe0ff */
[----:B------:R-:W5:Y:S01]  /*35b0*/  LDG.E.CONSTANT R22, desc[UR6][R2.64+0x1c00] ;  /* 0x001c000602167981 */ /* 0x000f62000c1e9900 */
[----:B0-----:R-:W-:-:S03]  /*35c0*/  IMAD.WIDE.U32 R14, R11, 0x4, R4 ;  /* 0x000000040b0e7825 */ /* 0x001fc600078e0004 */
[----:B------:R-:W5:Y:S04]  /*35d0*/  LDG.E.CONSTANT R21, desc[UR6][R2.64+0x2000] ;  /* 0x0020000602157981 */ /* 0x000f68000c1e9900 */
[----:B------:R-:W5:Y:S04]  /*35e0*/  LDG.E.CONSTANT R26, desc[UR6][R2.64+0x3000] ;  /* 0x00300006021a7981 */ /* 0x000f68000c1e9900 */
[----:B------:R-:W2:Y:S01]  /*35f0*/  LDG.E.CONSTANT R15, desc[UR6][R14.64] ;  /* 0x000000060e0f7981 */ /* 0x000ea2000c1e9900 */
[----:B------:R-:W-:-:S05]  /*3600*/  IMAD.WIDE.U32 R24, R25, 0x4, R4 ;  /* 0x0000000419187825 */ /* 0x000fca00078e0004 */
[----:B------:R-:W5:Y:S01]  /*3610*/  LDG.E.CONSTANT R18, desc[UR6][R24.64] ;  /* 0x0000000618127981 */ /* 0x000f62000c1e9900 */
[----:B------:R-:W-:-:S03]  /*3620*/  IMAD.WIDE.U32 R6, R7, 0x4, R4 ;  /* 0x0000000407067825 */ /* 0x000fc600078e0004 */
        /* <DEDUP_REMOVED lines=8> */
[----:B------:R-:W-:Y:S01]  /*36b0*/  ISETP.GE.AND P1, PT, R10, R13, PT ;  /* 0x0000000d0a00720c */ /* 0x000fe20003f26270 */
[----:B------:R-:W-:Y:S01]  /*36c0*/  VIADD R11, R11, 0x1000 ;  /* 0x000010000b0b7836 */ /* 0x000fe20000000000 */
[----:B0-----:R-:W-:-:S04]  /*36d0*/  IADD3 R2, P2, PT, R2, 0x4000, RZ ;  /* 0x0000400002027810 */ /* 0x001fc80007f5e0ff */
        /* <DEDUP_REMOVED lines=18> */
.L_x_466:
[----:B------:R-:W-:Y:S05]  /*3800*/  BSYNC.RECONVERGENT B2 ;  /* 0x0000000000027941 */ /* 0x000fea0003800200 */
.L_x_465:
[----:B------:R-:W-:Y:S01]  /*3810*/  IADD3 R4, PT, PT, R9, -R10, RZ ;  /* 0x8000000a09047210 */ /* 0x000fe20007ffe0ff */
[----:B------:R-:W-:Y:S03]  /*3820*/  BSSY.RECONVERGENT B2, `(.L_x_468) ;  /* 0x000001e000027945 */ /* 0x000fe60003800200 */
[----:B------:R-:W-:-:S13]  /*3830*/  ISETP.GT.AND P1, PT, R4, 0x400, PT ;  /* 0x000004000400780c */ /* 0x000fda0003f24270 */
[----:B------:R-:W-:Y:S05]  /*3840*/  @!P1 BRA `(.L_x_469) ;  /* 0x00000000006c9947 */ /* 0x000fea0003800000 */
[----:B------:R-:W0:Y:S01]  /*3850*/  LDC.64 R6, c[0x0][0x380] ;  /* 0x0000e000ff067b82 */ /* 0x000e220000000a00 */
[----:B------:R-:W2:Y:S01]  /*3860*/  LDG.E.CONSTANT R13, desc[UR6][R2.64+-0x400] ;  /* 0xfffc0006020d7981 */ /* 0x000ea2000c1e9900 */
[----:B------:R-:W-:-:S03]  /*3870*/  IADD3 R17, PT, PT, R11, 0x400, RZ ;  /* 0x000004000b117810 */ /* 0x000fc60007ffe0ff */
[----:B------:R-:W3:Y:S04]  /*3880*/  LDG.E.CONSTANT R15, desc[UR6][R2.64] ;  /* 0x00000006020f7981 */ /* 0x000ee8000c1e9900 */
[----:B------:R-:W4:Y:S04]  /*3890*/  LDG.E.CONSTANT R19, desc[UR6][R2.64+0xc00] ;  /* 0x000c000602137981 */ /* 0x000f28000c1e9900 */
[----:B------:R-:W5:Y:S04]  /*38a0*/  LDG.E.CONSTANT R21, desc[UR6][R2.64+0x1000] ;  /* 0x0010000602157981 */ /* 0x000f68000c1e9900 */
[----:B------:R-:W5:Y:S01]  /*38b0*/  LDG.E.CONSTANT R23, desc[UR6][R2.64+0x1400] ;  /* 0x0014000602177981 */ /* 0x000f62000c1e9900 */
[----:B0-----:R-:W-:-:S06]  /*38c0*/  IMAD.WIDE.U32 R4, R11, 0x4, R6 ;  /* 0x000000040b047825 */ /* 0x001fcc00078e0006 */
[----:B------:R0:W2:Y:S01]  /*38d0*/  LDG.E.CONSTANT R5, desc[UR6][R4.64] ;  /* 0x0000000604057981 */ /* 0x0000a2000c1e9900 */
[----:B------:R-:W-:-:S03]  /*38e0*/  IMAD.WIDE.U32 R6, R17, 0x4, R6 ;  /* 0x0000000411067825 */ /* 0x000fc600078e0006 */
[----:B------:R1:W4:Y:S04]  /*38f0*/  LDG.E.CONSTANT R17, desc[UR6][R2.64+0x400] ;  /* 0x0004000602117981 */ /* 0x000328000c1e9900 */
[----:B------:R-:W5:Y:S01]  /*3900*/  LDG.E.CONSTANT R7, desc[UR6][R6.64] ;  /* 0x0000000606077981 */ /* 0x000f62000c1e9900 */
[----:B0-----:R-:W-:Y:S02]  /*3910*/  IADD3 R4, P1, PT, R2, 0x2000, RZ ;  /* 0x0000200002047810 */ /* 0x001fe40007f3e0ff */
[----:B------:R-:W-:Y:S02]  /*3920*/  PLOP3.LUT P0, PT, PT, PT, PT, 0x8, 0x80 ;  /* 0x000000000080781c */ /* 0x000fe40003f0e170 */
[----:B------:R-:W-:Y:S02]  /*3930*/  IADD3 R10, PT, PT, R10, 0x800, RZ ;  /* 0x000008000a0a7810 */ /* 0x000fe40007ffe0ff */
[----:B------:R-:W-:-:S02]  /*3940*/  IADD3 R11, PT, PT, R11, 0x800, RZ ;  /* 0x000008000b0b7810 */ /* 0x000fc40007ffe0ff */
[----:B-1----:R-:W-:Y:S01]  /*3950*/  MOV R2, R4 ;  /* 0x0000000400027202 */ /* 0x002fe20000000f00 */
[----:B--2---:R-:W-:-:S04]  /*3960*/  FADD R0, R0, R5 ;  /* 0x0000000500007221 */ /* 0x004fc80000000000 */
[----:B------:R-:W-:-:S04]  /*3970*/  FADD R0, R0, R13 ;  /* 0x0000000d00007221 */ /* 0x000fc80000000000 */
[----:B---3--:R-:W-:-:S04]  /*3980*/  FADD R0, R0, R15 ;  /* 0x0000000f00007221 */ /* 0x008fc80000000000 */
[----:B----4-:R-:W-:-:S04]  /*3990*/  FADD R0, R0, R17 ;  /* 0x0000001100007221 */ /* 0x010fc80000000000 */
[----:B-----5:R-:W-:-:S04]  /*39a0*/  FADD R0, R0, R7 ;  /* 0x0000000700007221 */ /* 0x020fc80000000000 */
[----:B------:R-:W-:Y:S01]  /*39b0*/  FADD R0, R0, R19 ;  /* 0x0000001300007221 */ /* 0x000fe20000000000 */
[----:B------:R-:W-:-:S03]  /*39c0*/  IADD3.X R5, PT, PT, RZ, R3, RZ, P1, !PT ;  /* 0x00000003ff057210 */ /* 0x000fc60000ffe4ff */
[----:B------:R-:W-:Y:S01]  /*39d0*/  FADD R0, R0, R21 ;  /* 0x0000001500007221 */ /* 0x000fe20000000000 */
[----:B------:R-:W-:-:S03]  /*39e0*/  MOV R3, R5 ;  /* 0x0000000500037202 */ /* 0x000fc60000000f00 */
[----:B------:R-:W-:-:S07]  /*39f0*/  FADD R0, R0, R23 ;  /* 0x0000001700007221 */ /* 0x000fce0000000000 */
.L_x_469:
[----:B------:R-:W-:Y:S05]  /*3a00*/  BSYNC.RECONVERGENT B2 ;  /* 0x0000000000027941 */ /* 0x000fea0003800200 */
.L_x_468:
[----:B------:R-:W-:-:S13]  /*3a10*/  ISETP.LT.OR P0, PT, R10, R9, P0 ;  /* 0x000000090a00720c */ /* 0x000fda0000701670 */
[----:B------:R-:W-:Y:S05]  /*3a20*/  @!P0 BRA `(.L_x_461) ;  /* 0x0000000000288947 */ /* 0x000fea0003800000 */
[----:B------:R-:W0:Y:S01]  /*3a30*/  LDC.64 R4, c[0x0][0x380] ;  /* 0x0000e000ff047b82 */ /* 0x000e220000000a00 */
[----:B------:R-:W2:Y:S04]  /*3a40*/  LDG.E.CONSTANT R7, desc[UR6][R2.64+-0x400] ;  /* 0xfffc000602077981 */ /* 0x000ea8000c1e9900 */
[----:B------:R-:W3:Y:S01]  /*3a50*/  LDG.E.CONSTANT R9, desc[UR6][R2.64] ;  /* 0x0000000602097981 */ /* 0x000ee2000c1e9900 */
[----:B0-----:R-:W-:-:S03]  /*3a60*/  IMAD.WIDE.U32 R4, R11, 0x4, R4 ;  /* 0x000000040b047825 */ /* 0x001fc600078e0004 */
[----:B------:R-:W4:Y:S04]  /*3a70*/  LDG.E.CONSTANT R11, desc[UR6][R2.64+0x400] ;  /* 0x00040006020b7981 */ /* 0x000f28000c1e9900 */
[----:B------:R-:W5:Y:S02]  /*3a80*/  LDG.E.CONSTANT R5, desc[UR6][R4.64] ;  /* 0x0000000604057981 */ /* 0x000f64000c1e9900 */
[----:B-----5:R-:W-:-:S04]  /*3a90*/  FADD R0, R0, R5 ;  /* 0x0000000500007221 */ /* 0x020fc80000000000 */
[----:B--2---:R-:W-:-:S04]  /*3aa0*/  FADD R0, R0, R7 ;  /* 0x0000000700007221 */ /* 0x004fc80000000000 */
[----:B---3--:R-:W-:-:S04]  /*3ab0*/  FADD R0, R0, R9 ;  /* 0x0000000900007221 */ /* 0x008fc80000000000 */
[----:B----4-:R-:W-:-:S07]  /*3ac0*/  FADD R0, R0, R11 ;  /* 0x0000000b00007221 */ /* 0x010fce0000000000 */
.L_x_461:
[----:B------:R-:W-:Y:S05]  /*3ad0*/  BSYNC.RECONVERGENT B1 ;  /* 0x0000000000017941 */ /* 0x000fea0003800200 */
.L_x_459:
[----:B------:R-:W0:Y:S01]  /*3ae0*/  S2R R6, SR_LANEID ;  /* 0x0000000000067919 */ /* 0x000e220000000000 */
[----:B------:R-:W-:-:S05]  /*3af0*/  MOV R3, R0 ;  /* 0x0000000000037202 */ /* 0x000fca0000000f00 */
        /* <DEDUP_REMOVED lines=30> */
[----:B------:R-:W1:Y:S04]  /*3ce0*/  LDS R3, [UR4+0xc] ;  /* 0x00000c04ff037984 */ /* 0x000e680008000800 */
[----:B0-----:R-:W0:Y:S04]  /*3cf0*/  LDS.128 R4, [UR4+0x10] ;  /* 0x00001004ff047984 */ /* 0x001e280008000c00 */
[----:B------:R-:W2:Y:S01]  /*3d00*/  LDS.64 R8, [UR4+0x20] ;  /* 0x00002004ff087984 */ /* 0x000ea20008000a00 */
[----:B-1----:R-:W-:-:S04]  /*3d10*/  FADD R3, R0, R3 ;  /* 0x0000000300037221 */ /* 0x002fc80000000000 */
[----:B0-----:R-:W-:-:S04]  /*3d20*/  FADD R4, R3, R4 ;  /* 0x0000000403047221 */ /* 0x001fc80000000000 */
[----:B------:R-:W-:-:S04]  /*3d30*/  FADD R5, R4, R5 ;  /* 0x0000000504057221 */ /* 0x000fc80000000000 */
[----:B------:R-:W-:-:S04]  /*3d40*/  FADD R6, R5, R6 ;  /* 0x0000000605067221 */ /* 0x000fc80000000000 */
[----:B------:R-:W-:-:S04]  /*3d50*/  FADD R7, R6, R7 ;  /* 0x0000000706077221 */ /* 0x000fc80000000000 */
[----:B--2---:R-:W-:-:S04]  /*3d60*/  FADD R8, R7, R8 ;  /* 0x0000000807087221 */ /* 0x004fc80000000000 */
[----:B------:R-:W-:-:S07]  /*3d70*/  FADD R0, R8, R9 ;  /* 0x0000000908007221 */ /* 0x000fce0000000000 */
.L_x_431:
[----:B------:R-:W-:Y:S05]  /*3d80*/  BSYNC.RECONVERGENT B0 ;  /* 0x0000000000007941 */ /* 0x000fea0003800200 */
.L_x_415:
[----:B------:R-:W-:Y:S05]  /*3d90*/  @P0 EXIT ;  /* 0x000000000000094d */ /* 0x000fea0003800000 */
[----:B01234-:R-:W0:Y:S01]  /*3da0*/  LDC.64 R2, c[0x0][0x388] ;  /* 0x0000e200ff027b82 */ /* 0x01fe220000000a00 */
[----:B------:R-:W1:Y:S02]  /*3db0*/  LDCU UR4, c[0x0][0x398] ;  /* 0x00007300ff0477ac */ /* 0x000e640008000800 */
[----:B-1----:R-:W-:-:S05]  /*3dc0*/  FADD R5, R0, UR4 ;  /* 0x0000000400057e21 */ /* 0x002fca0008000000 */
[----:B0-----:R-:W-:Y:S01]  /*3dd0*/  STG.E desc[UR6][R2.64], R5 ;  /* 0x0000000502007986 */ /* 0x001fe2000c101906 */
[----:B------:R-:W-:Y:S05]  /*3de0*/  EXIT ;  /* 0x000000000000794d */ /* 0x000fea0003800000 */
.L_x_470:
        /* <DEDUP_REMOVED lines=9> */
.L_x_722:


//--------------------- .text._ZN3cub18CUB_300001_SM_10006detail6reduce18DeviceReduceKernelINS2_10policy_hubIfyN4cuda3std3__44plusIfEEE10Policy1000EN6thrust24THRUST_300001_SM_1000_NS18transform_iteratorINSD_12zip_functionINS7_10multipliesIfEEEENSD_12zip_iteratorINS7_5tupleIJNSD_6detail15normal_iteratorINSD_10device_ptrIfEEEESP_EEEEENSD_11use_defaultESS_EEyS9_fNS7_10__identityEEEvT0_PT3_T1_NS0_13GridEvenShareISY_EET2_T4_ --------------------------
	.section	.text._ZN3cub18CUB_300001_SM_10006detail6reduce18DeviceReduceKernelINS2_10policy_hubIfyN4cuda3std3__44plusIfEEE10Policy1000EN6thrust24THRUST_300001_SM_1000_NS18transform_iteratorINSD_12zip_functionINS7_10multipliesIfEEEENSD_12zip_iteratorINS7_5tupleIJNSD_6detail15normal_iteratorINSD_10device_ptrIfEEEESP_EEEEENSD_11use_defaultESS_EEyS9_fNS7_10__identityEEEvT0_PT3_T1_NS0_13GridEvenShareISY_EET2_T4_,"ax",@progbits
	.align	128
        .global         _ZN3cub18CUB_300001_SM_10006detail6reduce18DeviceReduceKernelINS2_10policy_hubIfyN4cuda3std3__44plusIfEEE10Policy1000EN6thrust24THRUST_300001_SM_1000_NS18transform_iteratorINSD_12zip_functionINS7_10multipliesIfEEEENSD_12zip_iteratorINS7_5tupleIJNSD_6detail15normal_iteratorINSD_10device_ptrIfEEEESP_EEEEENSD_11use_defaultESS_EEyS9_fNS7_10__identityEEEvT0_PT3_T1_NS0_13GridEvenShareISY_EET2_T4_
        .type           _ZN3cub18CUB_300001_SM_10006detail6reduce18DeviceReduceKernelINS2_10policy_hubIfyN4cuda3std3__44plusIfEEE10Policy1000EN6thrust24THRUST_300001_SM_1000_NS18transform_iteratorINSD_12zip_functionINS7_10multipliesIfEEEENSD_12zip_iteratorINS7_5tupleIJNSD_6detail15normal_iteratorINSD_10device_ptrIfEEEESP_EEEEENSD_11use_defaultESS_EEyS9_fNS7_10__identityEEEvT0_PT3_T1_NS0_13GridEvenShareISY_EET2_T4_,@function
        .size           _ZN3cub18CUB_300001_SM_10006detail6reduce18DeviceReduceKernelINS2_10policy_hubIfyN4cuda3std3__44plusIfEEE10Policy1000EN6thrust24THRUST_300001_SM_1000_NS18transform_iteratorINSD_12zip_functionINS7_10multipliesIfEEEENSD_12zip_iteratorINS7_5tupleIJNSD_6detail15normal_iteratorINSD_10device_ptrIfEEEESP_EEEEENSD_11use_defaultESS_EEyS9_fNS7_10__identityEEEvT0_PT3_T1_NS0_13GridEvenShareISY_EET2_T4_,(.L_x_723 - _ZN3cub18CUB_300001_SM_10006detail6reduce18DeviceReduceKernelINS2_10policy_hubIfyN4cuda3std3__44plusIfEEE10Policy1000EN6thrust24THRUST_300001_SM_1000_NS18transform_iteratorINSD_12zip_functionINS7_10multipliesIfEEEENSD_12zip_iteratorINS7_5tupleIJNSD_6detail15normal_iteratorINSD_10device_ptrIfEEEESP_EEEEENSD_11use_defaultESS_EEyS9_fNS7_10__identityEEEvT0_PT3_T1_NS0_13GridEvenShareISY_EET2_T4_)
        .other          _ZN3cub18CUB_300001_SM_10006detail6reduce18DeviceReduceKernelINS2_10policy_hubIfyN4cuda3std3__44plusIfEEE10Policy1000EN6thrust24THRUST_300001_SM_1000_NS18transform_iteratorINSD_12zip_functionINS7_10multipliesIfEEEENSD_12zip_iteratorINS7_5tupleIJNSD_6detail15normal_iteratorINSD_10device_ptrIfEEEESP_EEEEENSD_11use_defaultESS_EEyS9_fNS7_10__identityEEEvT0_PT3_T1_NS0_13GridEvenShareISY_EET2_T4_,@"STO_CUDA_ENTRY STV_DEFAULT"
_ZN3cub18CUB_300001_SM_10006detail6reduce18DeviceReduceKernelINS2_10policy_hubIfyN4cuda3std3__44plusIfEEE10Policy1000EN6thrust24THRUST_300001_SM_1000_NS18transform_iteratorINSD_12zip_functionINS7_10multipliesIfEEEENSD_12zip_iteratorINS7_5tupleIJNSD_6detail15normal_iteratorINSD_10device_ptrIfEEEESP_EEEEENSD_11use_defaultESS_EEyS9_fNS7_10__identityEEEvT0_PT3_T1_NS0_13GridEvenShareISY_EET2_T4_:
.text._ZN3cub18CUB_300001_SM_10006detail6reduce18DeviceReduceKernelINS2_10policy_hubIfyN4cuda3std3__44plusIfEEE10Policy1000EN6thrust24THRUST_300001_SM_1000_NS18transform_iteratorINSD_12zip_functionINS7_10multipliesIfEEEENSD_12zip_iteratorINS7_5tupleIJNSD_6detail15normal_iteratorINSD_10device_ptrIfEEEESP_EEEEENSD_11use_defaultESS_EEyS9_fNS7_10__identityEEEvT0_PT3_T1_NS0_13GridEvenShareISY_EET2_T4_:
[----:B------:R-:W-:Y:S08]  /*0000*/  LDC R1, c[0x0][0x37c] ;  /* 0x0000df00ff017b82 */ /* 0x000ff00000000800 */
[----:B------:R-:W0:Y:S01]  /*0010*/  S2UR UR17, SR_CTAID.X ;  /* 0x00000000001179c3 */ /* 0x000e220000002500 */
[----:B------:R-:W1:Y:S01]  /*0020*/  LDCU.64 UR6, c[0x0][0x3c8] ;  /* 0x00007900ff0677ac */ /* 0x000e620008000a00 */
[----:B------:R-:W-:Y:S01]  /*0030*/  BSSY.RECONVERGENT B0, `(.L_x_471) ;  /* 0x00002cd000007945 */ /* 0x000fe20003800200 */
[----:B------:R-:W2:Y:S01]  /*0040*/  LDCU UR15, c[0x0][0x3d0] ;  /* 0x00007a00ff0f77ac */ /* 0x000ea20008000800 */
[----:B------:R-:W3:Y:S01]  /*0050*/  LDCU.64 UR18, c[0x0][0x358] ;  /* 0x00006b00ff1277ac */ /* 0x000ee20008000a00 */
[----:B--2---:R-:W-:-:S02]  /*0060*/  USHF.L.U32 UR5, UR15, 0xc, URZ ;  /* 0x0000000c0f057899 */ /* 0x004fc400080006ff */
[----:B0-----:R-:W-:Y:S02]  /*0070*/  USHF.L.U32 UR12, UR17, 0xc, URZ ;  /* 0x0000000c110c7899 */ /* 0x001fe400080006ff */
[----:B------:R-:W-:Y:S02]  /*0080*/  USHF.R.S32.HI UR4, URZ, 0x1f, UR5 ;  /* 0x0000001fff047899 */ /* 0x000fe40008011405 */
[----:B-1----:R-:W-:-:S04]  /*0090*/  UIADD3 UR13, UP0, UPT, -UR12, UR6, URZ ;  /* 0x000000060c0d7290 */ /* 0x002fc8000ff1e1ff */
[----:B------:R-:W-:Y:S02]  /*00a0*/  UIADD3.X UR14, UPT, UPT, UR7, -0x1, URZ, UP0, !UPT ;  /* 0xffffffff070e7890 */ /* 0x000fe400087fe4ff */
[----:B------:R-:W-:-:S04]  /*00b0*/  UISETP.GT.U32.AND UP0, UPT, UR13, 0xfff, UPT ;  /* 0x00000fff0d00788c */ /* 0x000fc8000bf04070 */
[----:B------:R-:W-:-:S09]  /*00c0*/  UISETP.GT.U32.AND.EX UP0, UPT, UR14, URZ, UPT, UP0 ;  /* 0x000000ff0e00728c */ /* 0x000fd2000bf04100 */
[----:B---3--:R-:W-:Y:S05]  /*00d0*/  BRA.U UP0, `(.L_x_472) ;  /* 0x0000001100a87547 */ /* 0x008fea000b800000 */
[----:B------:R-:W0:Y:S01]  /*00e0*/  S2R R0, SR_TID.X ;  /* 0x0000000000007919 */ /* 0x000e220000002100 */
[----:B------:R-:W-:Y:S01]  /*00f0*/  UIADD3 UR7, UPT, UPT, -UR12, UR6, URZ ;  /* 0x000000060c077290 */ /* 0x000fe2000fffe1ff */
[----:B------:R-:W-:Y:S01]  /*0100*/  BSSY.RECONVERGENT B1, `(.L_x_473) ;  /* 0x000000e000017945 */ /* 0x000fe20003800200 */
[----:B------:R-:W-:-:S04]  /*0110*/  HFMA2 R15, -RZ, RZ, 0, 0 ;  /* 0x00000000ff0f7431 */ /* 0x000fc800000001ff */
[----:B0-----:R-:W-:Y:S02]  /*0120*/  ISETP.GE.AND P0, PT, R0, UR7, PT ;  /* 0x0000000700007c0c */ /* 0x001fe4000bf06270 */
[----:B------:R-:W-:-:S11]  /*0130*/  MOV R6, R0 ;  /* 0x0000000000067202 */ /* 0x000fd60000000f00 */
[----:B------:R-:W-:Y:S05]  /*0140*/  @P0 BRA `(.L_x_474) ;  /* 0x0000000000240947 */ /* 0x000fea0003800000 */
[----:B------:R-:W0:Y:S01]  /*0150*/  LDC.64 R2, c[0x0][0x380] ;  /* 0x0000e000ff027b82 */ /* 0x000e220000000a00 */
[----:B------:R-:W-:-:S07]  /*0160*/  VIADD R7, R0, UR12 ;  /* 0x0000000c00077c36 */ /* 0x000fce0008000000 */
[----:B------:R-:W1:Y:S01]  /*0170*/  LDC.64 R4, c[0x0][0x388] ;  /* 0x0000e200ff047b82 */ /* 0x000e620000000a00 */
[----:B0-----:R-:W-:-:S06]  /*0180*/  IMAD.WIDE.U32 R2, R7, 0x4, R2 ;  /* 0x0000000407027825 */ /* 0x001fcc00078e0002 */
[----:B------:R-:W2:Y:S01]  /*0190*/  LDG.E R2, desc[UR18][R2.64] ;  /* 0x0000001202027981 */ /* 0x000ea2000c1e1900 */
[----:B-1----:R-:W-:-:S06]  /*01a0*/  IMAD.WIDE.U32 R4, R7, 0x4, R4 ;  /* 0x0000000407047825 */ /* 0x002fcc00078e0004 */
[----:B------:R-:W2:Y:S01]  /*01b0*/  LDG.E R5, desc[UR18][R4.64] ;  /* 0x0000001204057981 */ /* 0x000ea2000c1e1900 */
[----:B------:R-:W-:Y:S01]  /*01c0*/  IADD3 R6, PT, PT, R0, 0x100, RZ ;  /* 0x0000010000067810 */ /* 0x000fe20007ffe0ff */
[----:B--2---:R-:W-:-:S07]  /*01d0*/  FMUL R15, R2, R5 ;  /* 0x00000005020f7220 */ /* 0x004fce0000400000 */
.L_x_474:
[----:B------:R-:W-:Y:S05]  /*01e0*/  BSYNC.RECONVERGENT B1 ;  /* 0x0000000000017941 */ /* 0x000fea0003800200 */
.L_x_473:
[----:B------:R-:W-:Y:S01]  /*01f0*/  ISETP.GE.AND P0, PT, R6, UR7, PT ;  /* 0x0000000706007c0c */ /* 0x000fe2000bf06270 */
[----:B------:R-:W-:-:S12]  /*0200*/  BSSY.RECONVERGENT B1, `(.L_x_475) ;  /* 0x00000a8000017945 */ /* 0x000fd80003800200 */
[----:B------:R-:W-:Y:S05]  /*0210*/  @P0 BRA `(.L_x_476) ;  /* 0x0000000800980947 */ /* 0x000fea0003800000 */
[----:B------:R-:W-:Y:S01]  /*0220*/  IMAD.U32 R3, RZ, RZ, UR12 ;  /* 0x0000000cff037e24 */ /* 0x000fe2000f8e00ff */
[----:B------:R-:W-:Y:S01]  /*0230*/  LOP3.LUT R2, RZ, R6, RZ, 0x33, !PT ;  /* 0x00000006ff027212 */ /* 0x000fe200078e33ff */
[----:B------:R-:W-:Y:S03]  /*0240*/  BSSY.RECONVERGENT B2, `(.L_x_477) ;  /* 0x000004c000027945 */ /* 0x000fe60003800200 */
[----:B------:R-:W-:-:S04]  /*0250*/  IADD3 R2, PT, PT, -R3, UR6, R2 ;  /* 0x0000000603027c10 */ /* 0x000fc8000fffe102 */
[C---:B------:R-:W-:Y:S02]  /*0260*/  ISETP.GE.U32.AND P1, PT, R2.reuse, 0xf00, PT ;  /* 0x00000f000200780c */ /* 0x040fe40003f26070 */
[----:B------:R-:W-:-:S04]  /*0270*/  LEA.HI R7, R2, 0x1, RZ, 0x18 ;  /* 0x0000000102077811 */ /* 0x000fc800078fc0ff */
[----:B------:R-:W-:-:S04]  /*0280*/  LOP3.LUT R23, R7, 0xf, RZ, 0xc0, !PT ;  /* 0x0000000f07177812 */ /* 0x000fc800078ec0ff */
[----:B------:R-:W-:-:S03]  /*0290*/  ISETP.NE.AND P0, PT, R23, RZ, PT ;  /* 0x000000ff1700720c */ /* 0x000fc60003f05270 */
[----:B------:R-:W-:Y:S10]  /*02a0*/  @!P1 BRA `(.L_x_478) ;  /* 0x0000000400149947 */ /* 0x000ff40003800000 */
[----:B------:R-:W0:Y:S01]  /*02b0*/  LDCU.128 UR8, c[0x0][0x380] ;  /* 0x00007000ff0877ac */ /* 0x000e220008000c00 */
[----:B------:R-:W-:Y:S01]  /*02c0*/  IMAD.WIDE.U32 R2, R6, 0x4, RZ ;  /* 0x0000000406027825 */ /* 0x000fe200078e00ff */
[----:B------:R-:W-:Y:S01]  /*02d0*/  LOP3.LUT R8, R7, 0x1fffff0, RZ, 0xc0, !PT ;  /* 0x01fffff007087812 */ /* 0x000fe200078ec0ff */
[----:B------:R-:W-:-:S03]  /*02e0*/  UIMAD.WIDE.U32 UR4, UR17, 0x4000, URZ ;  /* 0x00004000110478a5 */ /* 0x000fc6000f8e00ff */
[----:B------:R-:W-:-:S03]  /*02f0*/  IADD3 R8, PT, PT, -R8, RZ, RZ ;  /* 0x000000ff08087210 */ /* 0x000fc60007ffe1ff */
[----:B------:R-:W-:Y:S01]  /*0300*/  MOV R4, UR4 ;  /* 0x0000000400047c02 */ /* 0x000fe20008000f00 */
[----:B------:R-:W-:Y:S01]  /*0310*/  IMAD.U32 R5, RZ, RZ, UR5 ;  /* 0x00000005ff057e24 */ /* 0x000fe2000f8e00ff */
[----:B------:R-:W-:Y:S02]  /*0320*/  LOP3.LUT R5, R3, UR5, RZ, 0xfc, !PT ;  /* 0x0000000503057c12 */ /* 0x000fe4000f8efcff */
[----:B------:R-:W-:-:S04]  /*0330*/  LOP3.LUT R4, R4, 0x2000, R2, 0xfe, !PT ;  /* 0x0000200004047812 */ /* 0x000fc800078efe02 */
[C---:B0-----:R-:W-:Y:S02]  /*0340*/  IADD3 R2, P1, PT, R4.reuse, UR8, RZ ;  /* 0x0000000804027c10 */ /* 0x041fe4000ff3e0ff */
[----:B------:R-:W-:Y:S02]  /*0350*/  IADD3 R4, P2, PT, R4, UR10, RZ ;  /* 0x0000000a04047c10 */ /* 0x000fe4000ff5e0ff */
[C---:B------:R-:W-:Y:S02]  /*0360*/  IADD3.X R3, PT, PT, R5.reuse, UR9, RZ, P1, !PT ;  /* 0x0000000905037c10 */ /* 0x040fe40008ffe4ff */
[----:B------:R-:W-:-:S09]  /*0370*/  IADD3.X R5, PT, PT, R5, UR11, RZ, P2, !PT ;  /* 0x0000000b05057c10 */ /* 0x000fd200097fe4ff */
.L_x_479:
[----:B------:R-:W2:Y:S04]  /*0380*/  LDG.E R16, desc[UR18][R2.64+-0x2000] ;  /* 0xffe0001202107981 */ /* 0x000ea8000c1e1900 */
[----:B------:R-:W2:Y:S04]  /*0390*/  LDG.E R24, desc[UR18][R4.64+-0x2000] ;  /* 0xffe0001204187981 */ /* 0x000ea8000c1e1900 */
[----:B------:R-:W3:Y:S04]  /*03a0*/  LDG.E R25, desc[UR18][R2.64+-0x1c00] ;  /* 0xffe4001202197981 */ /* 0x000ee8000c1e1900 */
[----:B------:R-:W3:Y:S04]  /*03b0*/  LDG.E R26, desc[UR18][R4.64+-0x1c00] ;  /* 0xffe40012041a7981 */ /* 0x000ee8000c1e1900 */
[----:B------:R-:W4:Y:S04]  /*03c0*/  LDG.E R18, desc[UR18][R2.64+-0x1800] ;  /* 0xffe8001202127981 */ /* 0x000f28000c1e1900 */
[----:B------:R-:W4:Y:S04]  /*03d0*/  LDG.E R17, desc[UR18][R4.64+-0x1800] ;  /* 0xffe8001204117981 */ /* 0x000f28000c1e1900 */
[----:B------:R-:W5:Y:S04]  /*03e0*/  LDG.E R19, desc[UR18][R2.64+-0x1400] ;  /* 0xffec001202137981 */ /* 0x000f68000c1e1900 */
        /* <DEDUP_REMOVED lines=8> */
[----:B------:R-:W5:Y:S01]  /*0470*/  LDG.E R14, desc[UR18][R4.64+-0x400] ;  /* 0xfffc0012040e7981 */ /* 0x000f62000c1e1900 */
[----:B--2---:R-:W-:-:S03]  /*0480*/  FFMA R16, R16, R24, R15 ;  /* 0x0000001810107223 */ /* 0x004fc6000000000f */
[----:B------:R-:W2:Y:S01]  /*0490*/  LDG.E R15, desc[UR18][R2.64] ;  /* 0x00000012020f7981 */ /* 0x000ea2000c1e1900 */
[----:B---3--:R-:W-:-:S03]  /*04a0*/  FFMA R25, R25, R26, R16 ;  /* 0x0000001a19197223 */ /* 0x008fc60000000010 */
[----:B------:R-:W2:Y:S01]  /*04b0*/  LDG.E R16, desc[UR18][R4.64] ;  /* 0x0000001204107981 */ /* 0x000ea2000c1e1900 */
[----:B----4-:R-:W-:-:S03]  /*04c0*/  FFMA R24, R18, R17, R25 ;  /* 0x0000001112187223 */ /* 0x010fc60000000019 */
[----:B------:R-:W3:Y:S04]  /*04d0*/  LDG.E R18, desc[UR18][R2.64+0x400] ;  /* 0x0004001202127981 */ /* 0x000ee8000c1e1900 */
[----:B------:R-:W3:Y:S01]  /*04e0*/  LDG.E R17, desc[UR18][R4.64+0x400] ;  /* 0x0004001204117981 */ /* 0x000ee2000c1e1900 */
[----:B-----5:R-:W-:-:S03]  /*04f0*/  FFMA R24, R19, R20, R24 ;  /* 0x0000001413187223 */ /* 0x020fc60000000018 */
[----:B------:R-:W4:Y:S04]  /*0500*/  LDG.E R19, desc[UR18][R2.64+0x800] ;  /* 0x0008001202137981 */ /* 0x000f28000c1e1900 */
[----:B------:R-:W4:Y:S01]  /*0510*/  LDG.E R20, desc[UR18][R4.64+0x800] ;  /* 0x0008001204147981 */ /* 0x000f22000c1e1900 */
[----:B------:R-:W-:-:S03]  /*0520*/  FFMA R24, R21, R22, R24 ;  /* 0x0000001615187223 */ /* 0x000fc60000000018 */
[----:B------:R-:W5:Y:S04]  /*0530*/  LDG.E R21, desc[UR18][R2.64+0xc00] ;  /* 0x000c001202157981 */ /* 0x000f68000c1e1900 */
[----:B------:R-:W5:Y:S01]  /*0540*/  LDG.E R22, desc[UR18][R4.64+0xc00] ;  /* 0x000c001204167981 */ /* 0x000f62000c1e1900 */
        /* <DEDUP_REMOVED lines=8> */
[----:B------:R-:W5:Y:S04]  /*05d0*/  LDG.E R13, desc[UR18][R4.64+0x1800] ;  /* 0x00180012040d7981 */ /* 0x000f68000c1e1900 */
[----:B------:R0:W5:Y:S04]  /*05e0*/  LDG.E R24, desc[UR18][R2.64+0x1c00] ;  /* 0x001c001202187981 */ /* 0x000168000c1e1900 */
[----:B------:R1:W5:Y:S01]  /*05f0*/  LDG.E R25, desc[UR18][R4.64+0x1c00] ;  /* 0x001c001204197981 */ /* 0x000362000c1e1900 */
[----:B------:R-:W-:-:S05]  /*0600*/  VIADD R8, R8, 0x10 ;  /* 0x0000001008087836 */ /* 0x000fca0000000000 */
[----:B------:R-:W-:Y:S02]  /*0610*/  ISETP.NE.AND P1, PT, R8, RZ, PT ;  /* 0x000000ff0800720c */ /* 0x000fe40003f25270 */
[----:B0-----:R-:W-:Y:S02]  /*0620*/  IADD3 R2, P2, PT, R2, 0x4000, RZ ;  /* 0x0000400002027810 */ /* 0x001fe40007f5e0ff */
[----:B-1----:R-:W-:Y:S02]  /*0630*/  IADD3 R4, P3, PT, R4, 0x4000, RZ ;  /* 0x0000400004047810 */ /* 0x002fe40007f7e0ff */
[----:B------:R-:W-:Y:S02]  /*0640*/  IADD3.X R3, PT, PT, RZ, R3, RZ, P2, !PT ;  /* 0x00000003ff037210 */ /* 0x000fe400017fe4ff */
[----:B------:R-:W-:Y:S01]  /*0650*/  IADD3 R6, PT, PT, R6, 0x1000, RZ ;  /* 0x0000100006067810 */ /* 0x000fe20007ffe0ff */
[----:B------:R-:W-:Y:S02]  /*0660*/  IMAD.X R5, RZ, RZ, R5, P3 ;  /* 0x000000ffff057224 */ /* 0x000fe400018e0605 */
[----:B--2---:R-:W-:-:S04]  /*0670*/  FFMA R15, R15, R16, R26 ;  /* 0x000000100f0f7223 */ /* 0x004fc8000000001a */
[----:B---3--:R-:W-:-:S04]  /*0680*/  FFMA R18, R18, R17, R15 ;  /* 0x0000001112127223 */ /* 0x008fc8000000000f */
[----:B----4-:R-:W-:-:S04]  /*0690*/  FFMA R18, R19, R20, R18 ;  /* 0x0000001413127223 */ /* 0x010fc80000000012 */
[----:B-----5:R-:W-:-:S04]  /*06a0*/  FFMA R18, R21, R22, R18 ;  /* 0x0000001615127223 */ /* 0x020fc80000000012 */
[----:B------:R-:W-:-:S04]  /*06b0*/  FFMA R10, R9, R10, R18 ;  /* 0x0000000a090a7223 */ /* 0x000fc80000000012 */
[----:B------:R-:W-:-:S04]  /*06c0*/  FFMA R11, R11, R12, R10 ;  /* 0x0000000c0b0b7223 */ /* 0x000fc8000000000a */
[----:B------:R-:W-:-:S04]  /*06d0*/  FFMA R11, R14, R13, R11 ;  /* 0x0000000d0e0b7223 */ /* 0x000fc8000000000b */
[----:B------:R-:W-:Y:S01]  /*06e0*/  FFMA R15, R24, R25, R11 ;  /* 0x00000019180f7223 */ /* 0x000fe2000000000b */
[----:B------:R-:W-:Y:S06]  /*06f0*/  @P1 BRA `(.L_x_479) ;  /* 0xfffffffc00201947 */ /* 0x000fec000383ffff */
.L_x_478:
[----:B------:R-:W-:Y:S05]  /*0700*/  BSYNC.RECONVERGENT B2 ;  /* 0x0000000000027941 */ /* 0x000fea0003800200 */
.L_x_477:
[----:B------:R-:W-:Y:S05]  /*0710*/  @!P0 BRA `(.L_x_476) ;  /* 0x0000000400588947 */ /* 0x000fea0003800000 */
[----:B------:R-:W-:Y:S01]  /*0720*/  ISETP.GE.U32.AND P0, PT, R23, 0x8, PT ;  /* 0x000000081700780c */ /* 0x000fe20003f06070 */
[----:B------:R-:W-:Y:S01]  /*0730*/  BSSY.RECONVERGENT B2, `(.L_x_480) ;  /* 0x0000026000027945 */ /* 0x000fe20003800200 */
[----:B------:R-:W-:-:S04]  /*0740*/  LOP3.LUT R24, R7, 0x7, RZ, 0xc0, !PT ;  /* 0x0000000707187812 */ /* 0x000fc800078ec0ff */
[----:B------:R-:W-:-:S07]  /*0750*/  ISETP.NE.AND P1, PT, R24, RZ, PT ;  /* 0x000000ff1800720c */ /* 0x000fce0003f25270 */
[----:B------:R-:W-:Y:S06]  /*0760*/  @!P0 BRA `(.L_x_481) ;  /* 0x0000000000888947 */ /* 0x000fec0003800000 */
[----:B------:R-:W0:Y:S01]  /*0770*/  LDCU.128 UR8, c[0x0][0x380] ;  /* 0x00007000ff0877ac */ /* 0x000e220008000c00 */
[----:B------:R-:W-:-:S04]  /*0780*/  IADD3 R3, P0, PT, R6, UR12, RZ ;  /* 0x0000000c06037c10 */ /* 0x000fc8000ff1e0ff */
[----:B------:R-:W-:Y:S01]  /*0790*/  LEA.HI.X.SX32 R4, R6, RZ, 0x1, P0 ;  /* 0x000000ff06047211 */ /* 0x000fe200000f0eff */
[----:B------:R-:W-:-:S03]  /*07a0*/  IMAD.SHL.U32 R2, R3, 0x4, RZ ;  /* 0x0000000403027824 */ /* 0x000fc600078e00ff */
[----:B------:R-:W-:Y:S02]  /*07b0*/  SHF.L.U64.HI R3, R3, 0x2, R4 ;  /* 0x0000000203037819 */ /* 0x000fe40000010204 */
[C---:B0-----:R-:W-:Y:S02]  /*07c0*/  IADD3 R4, P0, PT, R2.reuse, UR8, RZ ;  /* 0x0000000802047c10 */ /* 0x041fe4000ff1e0ff */
[----:B------:R-:W-:Y:S02]  /*07d0*/  IADD3 R2, P2, PT, R2, UR10, RZ ;  /* 0x0000000a02027c10 */ /* 0x000fe4000ff5e0ff */
[C---:B------:R-:W-:Y:S02]  /*07e0*/  IADD3.X R5, PT, PT, R3.reuse, UR9, RZ, P0, !PT ;  /* 0x0000000903057c10 */ /* 0x040fe400087fe4ff */
[----:B------:R-:W-:-:S03]  /*07f0*/  IADD3.X R3, PT, PT, R3, UR11, RZ, P2, !PT ;  /* 0x0000000b03037c10 */ /* 0x000fc600097fe4ff */
        /* <DEDUP_REMOVED lines=16> */
[----:B------:R-:W-:Y:S01]  /*0900*/  IADD3 R6, PT, PT, R6, 0x800, RZ ;  /* 0x0000080006067810 */ /* 0x000fe20007ffe0ff */
[----:B--2---:R-:W-:-:S04]  /*0910*/  FFMA R13, R14, R13, R15 ;  /* 0x0000000d0e0d7223 */ /* 0x004fc8000000000f */
[----:B---3--:R-:W-:-:S04]  /*0920*/  FFMA R13, R16, R17, R13 ;  /* 0x00000011100d7223 */ /* 0x008fc8000000000d */
[----:B----4-:R-:W-:-:S04]  /*0930*/  FFMA R13, R18, R19, R13 ;  /* 0x00000013120d7223 */ /* 0x010fc8000000000d */
[----:B-----5:R-:W-:-:S04]  /*0940*/  FFMA R13, R20, R21, R13 ;  /* 0x00000015140d7223 */ /* 0x020fc8000000000d */
[----:B------:R-:W-:-:S04]  /*0950*/  FFMA R22, R22, R23, R13 ;  /* 0x0000001716167223 */ /* 0x000fc8000000000d */
[----:B------:R-:W-:-:S04]  /*0960*/  FFMA R11, R11, R12, R22 ;  /* 0x0000000c0b0b7223 */ /* 0x000fc80000000016 */
[----:B------:R-:W-:-:S04]  /*0970*/  FFMA R9, R8, R9, R11 ;  /* 0x0000000908097223 */ /* 0x000fc8000000000b */
[----:B------:R-:W-:-:S07]  /*0980*/  FFMA R15, R10, R25, R9 ;  /* 0x000000190a0f7223 */ /* 0x000fce0000000009 */
.L_x_481:
[----:B------:R-:W-:Y:S05]  /*0990*/  BSYNC.RECONVERGENT B2 ;  /* 0x0000000000027941 */ /* 0x000fea0003800200 */
.L_x_480:
        /* <DEDUP_REMOVED lines=22> */
[----:B------:R-:W5:Y:S01]  /*0b00*/  LDG.E R14, desc[UR18][R4.64+0xc00] ;  /* 0x000c0012040e7981 */ /* 0x000f62000c1e1900 */
[----:B------:R-:W-:Y:S01]  /*0b10*/  IADD3 R6, PT, PT, R6, 0x400, RZ ;  /* 0x0000040006067810 */ /* 0x000fe20007ffe0ff */
[----:B--2---:R-:W-:-:S04]  /*0b20*/  FFMA R8, R8, R9, R15 ;  /* 0x0000000908087223 */ /* 0x004fc8000000000f */
[----:B---3--:R-:W-:-:S04]  /*0b30*/  FFMA R8, R11, R10, R8 ;  /* 0x0000000a0b087223 */ /* 0x008fc80000000008 */
[----:B----4-:R-:W-:-:S04]  /*0b40*/  FFMA R8, R13, R12, R8 ;  /* 0x0000000c0d087223 */ /* 0x010fc80000000008 */
[----:B-----5:R-:W-:-:S07]  /*0b50*/  FFMA R15, R17, R14, R8 ;  /* 0x0000000e110f7223 */ /* 0x020fce0000000008 */
.L_x_483:
[----:B------:R-:W-:Y:S05]  /*0b60*/  BSYNC.RECONVERGENT B2 ;  /* 0x0000000000027941 */ /* 0x000fea0003800200 */
.L_x_482:
[----:B------:R-:W-:Y:S05]  /*0b70*/  @!P1 BRA `(.L_x_476) ;  /* 0x0000000000409947 */ /* 0x000fea0003800000 */
[----:B------:R-:W0:Y:S01]  /*0b80*/  LDC.64 R2, c[0x0][0x388] ;  /* 0x0000e200ff027b82 */ /* 0x000e220000000a00 */
[----:B------:R-:W-:Y:S01]  /*0b90*/  MOV R11, UR17 ;  /* 0x00000011000b7c02 */ /* 0x000fe20008000f00 */
[----:B------:R-:W-:Y:S02]  /*0ba0*/  IMAD.U32 R9, RZ, RZ, UR17 ;  /* 0x00000011ff097e24 */ /* 0x000fe4000f8e00ff */
[----:B------:R-:W-:-:S04]  /*0bb0*/  IMAD.MOV R7, RZ, RZ, -R7 ;  /* 0x000000ffff077224 */ /* 0x000fc800078e0a07 */
[----:B------:R-:W1:Y:S01]  /*0bc0*/  LDC.64 R4, c[0x0][0x380] ;  /* 0x0000e000ff047b82 */ /* 0x000e620000000a00 */
[----:B0-----:R-:W-:-:S04]  /*0bd0*/  IMAD.WIDE.U32 R2, R9, 0x4000, R2 ;  /* 0x0000400009027825 */ /* 0x001fc800078e0002 */
[----:B-1----:R-:W-:-:S07]  /*0be0*/  IMAD.WIDE.U32 R4, R11, 0x4000, R4 ;  /* 0x000040000b047825 */ /* 0x002fce00078e0004 */
.L_x_484:
[----:B------:R-:W-:-:S04]  /*0bf0*/  IMAD.WIDE R8, R6, 0x4, R2 ;  /* 0x0000000406087825 */ /* 0x000fc800078e0202 */
[C---:B------:R-:W-:Y:S02]  /*0c00*/  IMAD.WIDE R10, R6.reuse, 0x4, R4 ;  /* 0x00000004060a7825 */ /* 0x040fe400078e0204 */
[----:B------:R-:W2:Y:S04]  /*0c10*/  LDG.E R8, desc[UR18][R8.64] ;  /* 0x0000001208087981 */ /* 0x000ea8000c1e1900 */
[----:B------:R-:W2:Y:S01]  /*0c20*/  LDG.E R10, desc[UR18][R10.64] ;  /* 0x000000120a0a7981 */ /* 0x000ea2000c1e1900 */
[----:B------:R-:W-:Y:S01]  /*0c30*/  IADD3 R7, PT, PT, R7, 0x1, RZ ;  /* 0x0000000107077810 */ /* 0x000fe20007ffe0ff */
[----:B------:R-:W-:-:S03]  /*0c40*/  VIADD R6, R6, 0x100 ;  /* 0x0000010006067836 */ /* 0x000fc60000000000 */
[----:B------:R-:W-:Y:S01]  /*0c50*/  ISETP.NE.AND P0, PT, R7, RZ, PT ;  /* 0x000000ff0700720c */ /* 0x000fe20003f05270 */
[----:B--2---:R-:W-:-:S12]  /*0c60*/  FFMA R15, R10, R8, R15 ;  /* 0x000000080a0f7223 */ /* 0x004fd8000000000f */
[----:B------:R-:W-:Y:S05]  /*0c70*/  @P0 BRA `(.L_x_484) ;  /* 0xfffffffc00dc0947 */ /* 0x000fea000383ffff */
.L_x_476:
[----:B------:R-:W-:Y:S05]  /*0c80*/  BSYNC.RECONVERGENT B1 ;  /* 0x0000000000017941 */ /* 0x000fea0003800200 */
.L_x_475:
[----:B------:R-:W-:-:S09]  /*0c90*/  UISETP.GE.AND UP0, UPT, UR7, 0x100, UPT ;  /* 0x000001000700788c */ /* 0x000fd2000bf06270 */
[----:B------:R-:W-:Y:S05]  /*0ca0*/  BRA.U !UP0, `(.L_x_485) ;  /* 0x0000000108ac7547 */ /* 0x000fea000b800000 */
[----:B------:R-:W0:Y:S01]  /*0cb0*/  S2R R7, SR_LANEID ;  /* 0x0000000000077919 */ /* 0x000e220000000000 */
[----:B------:R-:W1:Y:S02]  /*0cc0*/  SHFL.DOWN PT, R2, R15, 0x1, 0x1f ;  /* 0x08201f000f027f89 */ /* 0x000e6400000e0000 */
[----:B-1----:R-:W-:Y:S01]  /*0cd0*/  FADD R2, R2, R15 ;  /* 0x0000000f02027221 */ /* 0x002fe20000000000 */
[C---:B0-----:R-:W-:Y:S02]  /*0ce0*/  ISETP.GT.AND P0, PT, R7.reuse, 0x1e, PT ;  /* 0x0000001e0700780c */ /* 0x041fe40003f04270 */
[----:B------:R-:W-:Y:S02]  /*0cf0*/  ISETP.NE.AND P1, PT, R7, RZ, PT ;  /* 0x000000ff0700720c */ /* 0x000fe40003f25270 */
[----:B------:R-:W-:Y:S02]  /*0d00*/  FSEL R2, R15, R2, P0 ;  /* 0x000000020f027208 */ /* 0x000fe40000000000 */
[----:B------:R-:W-:-:S03]  /*0d10*/  ISETP.GT.AND P0, PT, R7, 0x1d, PT ;  /* 0x0000001d0700780c */ /* 0x000fc60003f04270 */
[----:B------:R-:W0:Y:S06]  /*0d20*/  SHFL.DOWN PT, R3, R2, 0x2, 0x1f ;  /* 0x08401f0002037f89 */ /* 0x000e2c00000e0000 */
        /* <DEDUP_REMOVED lines=24> */
[----:B------:R-:W0:Y:S04]  /*0eb0*/  LDS R0, [UR4+0xc] ;  /* 0x00000c04ff007984 */ /* 0x000e280008000800 */
[----:B--2---:R-:W1:Y:S04]  /*0ec0*/  LDS.128 R4, [UR4+0x10] ;  /* 0x00001004ff047984 */ /* 0x004e680008000c00 */
        /* <DEDUP_REMOVED lines=9> */
.L_x_485:
[----:B------:R-:W0:Y:S01]  /*0f60*/  S2R R7, SR_LANEID ;  /* 0x0000000000077919 */ /* 0x000e220000000000 */
[----:B------:R-:W-:-:S05]  /*0f70*/  LOP3.LUT R2, R0, 0x3e0, RZ, 0xc0, !PT ;  /* 0x000003e000027812 */ /* 0x000fca00078ec0ff */
[----:B------:R-:W-:Y:S01]  /*0f80*/  VIADD R3, R2, 0x20 ;  /* 0x0000002002037836 */ /* 0x000fe20000000000 */
[----:B------:R-:W-:-:S04]  /*0f90*/  LOP3.LUT R2, RZ, R2, RZ, 0x33, !PT ;  /* 0x00000002ff027212 */ /* 0x000fc800078e33ff */
[----:B------:R-:W-:Y:S02]  /*0fa0*/  ISETP.GT.AND P0, PT, R3, UR7, PT ;  /* 0x0000000703007c0c */ /* 0x000fe4000bf04270 */
[----:B------:R-:W-:-:S04]  /*0fb0*/  IADD3 R2, PT, PT, R2, UR7, RZ ;  /* 0x0000000702027c10 */ /* 0x000fc8000fffe0ff */
[----:B------:R-:W-:-:S05]  /*0fc0*/  SEL R2, R2, 0x1f, P0 ;  /* 0x0000001f02027807 */ /* 0x000fca0000000000 */
[----:B------:R-:W1:Y:S01]  /*0fd0*/  SHFL.DOWN PT, R3, R15, 0x1, R2 ;  /* 0x082000000f037989 */ /* 0x000e6200000e0002 */
[C---:B0-----:R-:W-:Y:S01]  /*0fe0*/  ISETP.GE.AND P0, PT, R7.reuse, R2, PT ;  /* 0x000000020700720c */ /* 0x041fe20003f06270 */
[C---:B------:R-:W-:Y:S01]  /*0ff0*/  VIADD R5, R7.reuse, 0x2 ;  /* 0x0000000207057836 */ /* 0x040fe20000000000 */
[----:B------:R-:W-:-:S11]  /*1000*/  ISETP.NE.AND P1, PT, R7, RZ, PT ;  /* 0x000000ff0700720c */ /* 0x000fd60003f25270 */
[----:B-1----:R-:W-:Y:S01]  /*1010*/  @!P0 FADD R15, R3, R15 ;  /* 0x0000000f030f8221 */ /* 0x002fe20000000000 */
[----:B------:R-:W-:Y:S01]  /*1020*/  ISETP.GT.AND P0, PT, R5, R2, PT ;  /* 0x000000020500720c */ /* 0x000fe20003f04270 */
[----:B------:R-:W0:Y:S01]  /*1030*/  @!P1 S2R R6, SR_CgaCtaId ;  /* 0x0000000000069919 */ /* 0x000e220000008800 */
[----:B------:R-:W-:Y:S02]  /*1040*/  IADD3 R5, PT, PT, R7, 0x4, RZ ;  /* 0x0000000407057810 */ /* 0x000fe40007ffe0ff */
[----:B------:R-:W-:Y:S01]  /*1050*/  @!P1 SHF.R.U32.HI R4, RZ, 0x3, R0 ;  /* 0x00000003ff049819 */ /* 0x000fe20000011600 */
[----:B------:R-:W1:Y:S03]  /*1060*/  SHFL.DOWN PT, R3, R15, 0x2, R2 ;  /* 0x084000000f037989 */ /* 0x000e6600000e0002 */
[----:B------:R-:W-:-:S05]  /*1070*/  @!P1 LOP3.LUT R4, R4, 0x7c, RZ, 0xc0, !PT ;  /* 0x0000007c04049812 */ /* 0x000fca00078ec0ff */
[----:B-1----:R-:W-:Y:S01]  /*1080*/  @!P0 FADD R15, R15, R3 ;  /* 0x000000030f0f8221 */ /* 0x002fe20000000000 */
[----:B------:R-:W-:Y:S01]  /*1090*/  ISETP.GT.AND P0, PT, R5, R2, PT ;  /* 0x000000020500720c */ /* 0x000fe20003f04270 */
[----:B------:R-:W-:-:S03]  /*10a0*/  VIADD R5, R7, 0x8 ;  /* 0x0000000807057836 */ /* 0x000fc60000000000 */
[----:B------:R-:W1:Y:S09]  /*10b0*/  SHFL.DOWN PT, R3, R15, 0x4, R2 ;  /* 0x088000000f037989 */ /* 0x000e7200000e0002 */
[----:B-1----:R-:W-:Y:S01]  /*10c0*/  @!P0 FADD R15, R15, R3 ;  /* 0x000000030f0f8221 */ /* 0x002fe20000000000 */
[----:B------:R-:W-:-:S02]  /*10d0*/  ISETP.GT.AND P0, PT, R5, R2, PT ;  /* 0x000000020500720c */ /* 0x000fc40003f04270 */
[----:B------:R-:W-:Y:S02]  /*10e0*/  IADD3 R5, PT, PT, R7, 0x10, RZ ;  /* 0x0000001007057810 */ /* 0x000fe40007ffe0ff */
[----:B------:R-:W1:Y:S09]  /*10f0*/  SHFL.DOWN PT, R3, R15, 0x8, R2 ;  /* 0x090000000f037989 */ /* 0x000e7200000e0002 */
[----:B-1----:R-:W-:Y:S01]  /*1100*/  @!P0 FADD R15, R15, R3 ;  /* 0x000000030f0f8221 */ /* 0x002fe20000000000 */
[----:B------:R-:W-:-:S02]  /*1110*/  ISETP.GT.AND P0, PT, R5, R2, PT ;  /* 0x000000020500720c */ /* 0x000fc40003f04270 */
[----:B------:R-:W-:Y:S02]  /*1120*/  @!P1 MOV R5, 0x400 ;  /* 0x0000040000059802 */ /* 0x000fe40000000f00 */
[----:B------:R-:W1:Y:S02]  /*1130*/  SHFL.DOWN PT, R3, R15, 0x10, R2 ;  /* 0x0a0000000f037989 */ /* 0x000e6400000e0002 */
[----:B0-----:R-:W-:-:S05]  /*1140*/  @!P1 LEA R5, R6, R5, 0x18 ;  /* 0x0000000506059211 */ /* 0x001fca00078ec0ff */
[----:B------:R-:W-:Y:S02]  /*1150*/  @!P1 IMAD.IADD R4, R4, 0x1, R5 ;  /* 0x0000000104049824 */ /* 0x000fe400078e0205 */
        /* <DEDUP_REMOVED lines=8> */
[----:B------:R-:W-:Y:S02]  /*11e0*/  UISETP.GT.AND UP1, UPT, UR7, 0x20, UPT ;  /* 0x000000200700788c */ /* 0x000fe4000bf24270 */
[----:B------:R-:W-:-:S04]  /*11f0*/  UISETP.GT.AND UP0, UPT, UR7, 0x40, UPT ;  /* 0x000000400700788c */ /* 0x000fc8000bf04270 */
[----:B------:R-:W-:Y:S01]  /*1200*/  PLOP3.LUT P2, PT, PT, PT, UP1, 0x80, 0x8 ;  /* 0x000000000008781c */ /* 0x000fe20003f4f018 */
[----:B------:R-:W-:Y:S01]  /*1210*/  UISETP.GT.AND UP1, UPT, UR7, 0x60, UPT ;  /* 0x000000600700788c */ /* 0x000fe2000bf24270 */
[----:B------:R-:W-:Y:S01]  /*1220*/  PLOP3.LUT P4, PT, PT, PT, UP0, 0x80, 0x8 ;  /* 0x000000000008781c */ /* 0x000fe20003f8f008 */
[----:B------:R-:W-:-:S04]  /*1230*/  UISETP.GT.AND UP0, UPT, UR7, 0x80, UPT ;  /* 0x000000800700788c */ /* 0x000fc8000bf04270 */
[----:B------:R-:W-:Y:S01]  /*1240*/  PLOP3.LUT P3, PT, PT, PT, UP1, 0x80, 0x8 ;  /* 0x000000000008781c */ /* 0x000fe20003f6f018 */
[----:B------:R-:W-:Y:S01]  /*1250*/  UISETP.GT.AND UP1, UPT, UR7, 0xa0, UPT ;  /* 0x000000a00700788c */ /* 0x000fe2000bf24270 */
[----:B------:R-:W-:Y:S01]  /*1260*/  PLOP3.LUT P1, PT, PT, PT, UP0, 0x80, 0x8 ;  /* 0x000000000008781c */ /* 0x000fe20003f2f008 */
[----:B------:R-:W-:Y:S02]  /*1270*/  UISETP.GT.AND UP0, UPT, UR7, 0xc0, UPT ;  /* 0x000000c00700788c */ /* 0x000fe4000bf04270 */
[----:B0-----:R-:W-:-:S09]  /*1280*/  ULEA UR4, UR5, UR4, 0x18 ;  /* 0x0000000405047291 */ /* 0x001fd2000f8ec0ff */
[----:B------:R-:W0:Y:S04]  /*1290*/  LDS R0, [UR4+0xc] ;  /* 0x00000c04ff007984 */ /* 0x000e280008000800 */
[----:B-1----:R-:W1:Y:S04]  /*12a0*/  LDS.128 R4, [UR4+0x10] ;  /* 0x00001004ff047984 */ /* 0x002e680008000c00 */
[----:B------:R-:W2:Y:S01]  /*12b0*/  LDS.64 R2, [UR4+0x20] ;  /* 0x00002004ff027984 */ /* 0x000ea20008000a00 */
[----:B0-----:R-:W-:Y:S01]  /*12c0*/  @P2 FADD R9, R9, R0 ;  /* 0x0000000009092221 */ /* 0x001fe20000000000 */
[----:B------:R-:W-:Y:S01]  /*12d0*/  PLOP3.LUT P2, PT, PT, PT, UP1, 0x80, 0x8 ;  /* 0x000000000008781c */ /* 0x000fe20003f4f018 */
[----:B------:R-:W-:-:S02]  /*12e0*/  UISETP.GT.AND UP1, UPT, UR7, 0xe0, UPT ;  /* 0x000000e00700788c */ /* 0x000fc4000bf24270 */
[----:B-1----:R-:W-:Y:S01]  /*12f0*/  @P4 FADD R9, R9, R4 ;  /* 0x0000000409094221 */ /* 0x002fe20000000000 */
[----:B------:R-:W-:-:S03]  /*1300*/  PLOP3.LUT P4, PT, PT, PT, UP0, 0x80, 0x8 ;  /* 0x000000000008781c */ /* 0x000fc60003f8f008 */
[----:B------:R-:W-:Y:S01]  /*1310*/  @P3 FADD R9, R9, R5 ;  /* 0x0000000509093221 */ /* 0x000fe20000000000 */
[----:B------:R-:W-:-:S03]  /*1320*/  PLOP3.LUT P3, PT, PT, PT, UP1, 0x80, 0x8 ;  /* 0x000000000008781c */ /* 0x000fc60003f6f018 */
[----:B------:R-:W-:-:S04]  /*1330*/  @P1 FADD R9, R9, R6 ;  /* 0x0000000609091221 */ /* 0x000fc80000000000 */
[----:B------:R-:W-:-:S04]  /*1340*/  @P2 FADD R9, R9, R7 ;  /* 0x0000000709092221 */ /* 0x000fc80000000000 */
[----:B--2---:R-:W-:-:S04]  /*1350*/  @P4 FADD R9, R9, R2 ;  /* 0x0000000209094221 */ /* 0x004fc80000000000 */
[----:B------:R-:W-:Y:S01]  /*1360*/  @P3 FADD R9, R9, R3 ;  /* 0x0000000309093221 */ /* 0x000fe20000000000 */
[----:B------:R-:W-:Y:S06]  /*1370*/  BRA `(.L_x_486) ;  /* 0x0000001800607947 */ /* 0x000fec0003800000 */
.L_x_472:
[----:B------:R-:W0:Y:S01]  /*1380*/  S2R R0, SR_TID.X ;  /* 0x0000000000007919 */ /* 0x000e220000002100 */
[----:B------:R-:W1:Y:S01]  /*1390*/  LDCU.128 UR8, c[0x0][0x380] ;  /* 0x00007000ff0877ac */ /* 0x000e620008000c00 */
[----:B0-----:R-:W-:-:S04]  /*13a0*/  IADD3 R3, P0, PT, R0, UR12, RZ ;  /* 0x0000000c00037c10 */ /* 0x001fc8000ff1e0ff */
[----:B------:R-:W-:Y:S01]  /*13b0*/  SHF.L.U32 R2, R3, 0x2, RZ ;  /* 0x0000000203027819 */ /* 0x000fe200000006ff */
[----:B------:R-:W-:-:S05]  /*13c0*/  IMAD.X R4, RZ, RZ, RZ, P0 ;  /* 0x000000ffff047224 */ /* 0x000fca00000e06ff */
[----:B------:R-:W-:Y:S02]  /*13d0*/  SHF.L.U64.HI R3, R3, 0x2, R4 ;  /* 0x0000000203037819 */ /* 0x000fe40000010204 */
[C---:B-1----:R-:W-:Y:S02]  /*13e0*/  IADD3 R4, P0, PT, R2.reuse, UR8, RZ ;  /* 0x0000000802047c10 */ /* 0x042fe4000ff1e0ff */
        /* <DEDUP_REMOVED lines=22> */
[----:B--2---:R-:W-:-:S03]  /*1550*/  FMUL R24, R8, R9 ;  /* 0x0000000908187220 */ /* 0x004fc60000400000 */
[----:B------:R-:W2:Y:S04]  /*1560*/  LDG.E R9, desc[UR18][R4.64+0x2800] ;  /* 0x0028001204097981 */ /* 0x000ea8000c1e1900 */
[----:B------:R-:W2:Y:S01]  /*1570*/  LDG.E R8, desc[UR18][R4.64+0x3000] ;  /* 0x0030001204087981 */ /* 0x000ea2000c1e1900 */
[----:B---3--:R-:W-:-:S03]  /*1580*/  FMUL R25, R6, R7 ;  /* 0x0000000706197220 */ /* 0x008fc60000400000 */
[----:B------:R-:W3:Y:S04]  /*1590*/  LDG.E R6, desc[UR18][R4.64+0x1000] ;  /* 0x0010001204067981 */ /* 0x000ee8000c1e1900 */
[----:B------:R0:W2:Y:S01]  /*15a0*/  LDG.E R7, desc[UR18][R4.64+0x3800] ;  /* 0x0038001204077981 */ /* 0x0000a2000c1e1900 */
[----:B----4-:R-:W-:-:S03]  /*15b0*/  FFMA R16, R16, R23, R25 ;  /* 0x0000001710107223 */ /* 0x010fc60000000019 */
[----:B------:R-:W4:Y:S04]  /*15c0*/  LDG.E R23, desc[UR18][R2.64+0x2c00] ;  /* 0x002c001202177981 */ /* 0x000f28000c1e1900 */
[----:B------:R-:W3:Y:S01]  /*15d0*/  LDG.E R25, desc[UR18][R2.64+0x1000] ;  /* 0x0010001202197981 */ /* 0x000ee2000c1e1900 */
[----:B-----5:R-:W-:-:S03]  /*15e0*/  FFMA R21, R21, R22, R24 ;  /* 0x0000001615157223 */ /* 0x020fc60000000018 */
[----:B------:R-:W5:Y:S04]  /*15f0*/  LDG.E R24, desc[UR18][R2.64+0x2400] ;  /* 0x0024001202187981 */ /* 0x000f68000c1e1900 */
[----:B------:R-:W2:Y:S01]  /*1600*/  LDG.E R4, desc[UR18][R2.64+0x2800] ;  /* 0x0028001202047981 */ /* 0x000ea2000c1e1900 */
[----:B------:R-:W-:-:S03]  /*1610*/  FMUL R19, R19, R20 ;  /* 0x0000001413137220 */ /* 0x000fc60000400000 */
[----:B------:R-:W2:Y:S04]  /*1620*/  LDG.E R20, desc[UR18][R2.64+0x3400] ;  /* 0x0034001202147981 */ /* 0x000ea8000c1e1900 */
[----:B------:R-:W0:Y:S01]  /*1630*/  LDG.E R5, desc[UR18][R2.64+0x3000] ;  /* 0x0030001202057981 */ /* 0x000e22000c1e1900 */
[----:B------:R-:W-:-:S03]  /*1640*/  FMUL R29, R17, R18 ;  /* 0x00000012111d7220 */ /* 0x000fc60000400000 */
[----:B------:R-:W2:Y:S04]  /*1650*/  LDG.E R18, desc[UR18][R2.64+0x3c00] ;  /* 0x003c001202127981 */ /* 0x000ea8000c1e1900 */
[----:B------:R-:W2:Y:S04]  /*1660*/  LDG.E R17, desc[UR18][R2.64+0x2000] ;  /* 0x0020001202117981 */ /* 0x000ea8000c1e1900 */
[----:B------:R-:W2:Y:S01]  /*1670*/  LDG.E R22, desc[UR18][R2.64+0x3800] ;  /* 0x0038001202167981 */ /* 0x000ea2000c1e1900 */
[----:B------:R-:W-:Y:S01]  /*1680*/  UISETP.GE.U32.AND UP0, UPT, UR13, UR5, UPT ;  /* 0x000000050d00728c */ /* 0x000fe2000bf06070 */
[----:B------:R-:W-:-:S03]  /*1690*/  FADD R16, R16, R21 ;  /* 0x0000001510107221 */ /* 0x000fc60000000000 */
[----:B------:R-:W-:Y:S01]  /*16a0*/  UISETP.GE.U32.AND.EX UP0, UPT, UR14, UR4, UPT, UP0 ;  /* 0x000000040e00728c */ /* 0x000fe2000bf06100 */
[----:B------:R-:W-:Y:S01]  /*16b0*/  FFMA R27, R14, R27, R29 ;  /* 0x0000001b0e1b7223 */ /* 0x000fe2000000001d */
[----:B----4-:R-:W-:Y:S01]  /*16c0*/  FMUL R12, R12, R23 ;  /* 0x000000170c0c7220 */ /* 0x010fe20000400000 */
[----:B---3--:R-:W-:Y:S01]  /*16d0*/  FFMA R6, R6, R25, R19 ;  /* 0x0000001906067223 */ /* 0x008fe20000000013 */
[----:B-----5:R-:W-:Y:S02]  /*16e0*/  FMUL R13, R13, R24 ;  /* 0x000000180d0d7220 */ /* 0x020fe40000400000 */
[----:B--2---:R-:W-:Y:S01]  /*16f0*/  FFMA R9, R9, R4, R12 ;  /* 0x0000000409097223 */ /* 0x004fe2000000000c */
[----:B------:R-:W-:-:S04]  /*1700*/  FMUL R11, R11, R20 ;  /* 0x000000140b0b7220 */ /* 0x000fc80000400000 */
[----:B0-----:R-:W-:Y:S01]  /*1710*/  FFMA R5, R8, R5, R11 ;  /* 0x0000000508057223 */ /* 0x001fe2000000000b */
[----:B------:R-:W-:Y:S01]  /*1720*/  FMUL R18, R15, R18 ;  /* 0x000000120f127220 */ /* 0x000fe20000400000 */
[----:B------:R-:W-:-:S03]  /*1730*/  FFMA R10, R10, R17, R13 ;  /* 0x000000110a0a7223 */ /* 0x000fc6000000000d */
[----:B------:R-:W-:Y:S01]  /*1740*/  FFMA R18, R7, R22, R18 ;  /* 0x0000001607127223 */ /* 0x000fe20000000012 */
[----:B------:R-:W-:Y:S01]  /*1750*/  FADD R27, R6, R27 ;  /* 0x0000001b061b7221 */ /* 0x000fe20000000000 */
[----:B------:R-:W-:Y:S02]  /*1760*/  FADD R9, R10, R9 ;  /* 0x000000090a097221 */ /* 0x000fe40000000000 */
[----:B------:R-:W-:Y:S01]  /*1770*/  FADD R18, R5, R18 ;  /* 0x0000001205127221 */ /* 0x000fe20000000000 */
[----:B------:R-:W-:-:S03]  /*1780*/  FADD R16, R16, R27 ;  /* 0x0000001b10107221 */ /* 0x000fc60000000000 */
[----:B------:R-:W-:-:S04]  /*1790*/  FADD R9, R9, R18 ;  /* 0x0000001209097221 */ /* 0x000fc80000000000 */
[----:B------:R-:W-:Y:S01]  /*17a0*/  FADD R12, R16, R9 ;  /* 0x00000009100c7221 */ /* 0x000fe20000000000 */
[----:B------:R-:W-:Y:S06]  /*17b0*/  BRA.U !UP0, `(.L_x_487) ;  /* 0x0000001108a87547 */ /* 0x000fec000b800000 */
[----:B------:R-:W-:Y:S02]  /*17c0*/  UIADD3 UR13, UP0, UPT, UR5, UR12, URZ ;  /* 0x0000000c050d7290 */ /* 0x000fe4000ff1e0ff */
[----:B------:R-:W-:Y:S01]  /*17d0*/  IMAD.U32 R3, RZ, RZ, UR5 ;  /* 0x00000005ff037e24 */ /* 0x000fe2000f8e00ff */
[----:B------:R-:W-:Y:S01]  /*17e0*/  LOP3.LUT R2, RZ, R0, RZ, 0x33, !PT ;  /* 0x00000000ff027212 */ /* 0x000fe200078e33ff */
[----:B------:R-:W-:Y:S02]  /*17f0*/  UIADD3.X UR14, UPT, UPT, URZ, UR4, URZ, UP0, !UPT ;  /* 0x00000004ff0e7290 */ /* 0x000fe400087fe4ff */
[----:B------:R-:W-:Y:S01]  /*1800*/  UIADD3 UR22, UP0, UPT, UR6, -0x1000, URZ ;  /* 0xfffff00006167890 */ /* 0x000fe2000ff1e0ff */
[----:B------:R-:W-:Y:S01]  /*1810*/  IADD3 R11, P0, PT, R0, UR13, RZ ;  /* 0x0000000d000b7c10 */ /* 0x000fe2000ff1e0ff */
[----:B------:R-:W-:Y:S01]  /*1820*/  UMOV UR4, URZ ;  /* 0x000000ff00047c82 */ /* 0x000fe20008000000 */
[----:B------:R-:W-:Y:S01]  /*1830*/  IADD3 R2, PT, PT, -R3, UR6, R2 ;  /* 0x0000000603027c10 */ /* 0x000fe2000fffe102 */
[----:B------:R-:W-:Y:S01]  /*1840*/  UIADD3.X UR23, UPT, UPT, UR7, -0x1, URZ, UP0, !UPT ;  /* 0xffffffff07177890 */ /* 0x000fe200087fe4ff */
[C---:B------:R-:W-:Y:S01]  /*1850*/  LEA R8, P1, R11.reuse, 0x2000, 0x2 ;  /* 0x000020000b087811 */ /* 0x040fe200078210ff */
[----:B------:R-:W-:Y:S01]  /*1860*/  UISETP.GT.U32.AND UP0, UPT, UR13, UR22, UPT ;  /* 0x000000160d00728c */ /* 0x000fe2000bf04070 */
[----:B------:R-:W-:Y:S01]  /*1870*/  IADD3.X R4, PT, PT, RZ, UR14, RZ, P0, !PT ;  /* 0x0000000eff047c10 */ /* 0x000fe200087fe4ff */
[----:B------:R-:W-:Y:S01]  /*1880*/  IMAD.U32 R3, RZ, RZ, UR5 ;  /* 0x00000005ff037e24 */ /* 0x000fe2000f8e00ff */
[C---:B------:R-:W-:Y:S01]  /*1890*/  IADD3 R6, P0, PT, R8.reuse, UR8, RZ ;  /* 0x0000000808067c10 */ /* 0x040fe2000ff1e0ff */
[----:B------:R-:W-:Y:S01]  /*18a0*/  UISETP.GT.U32.AND.EX UP0, UPT, UR14, UR23, UPT, UP0 ;  /* 0x000000170e00728c */ /* 0x000fe2000bf04100 */
[----:B------:R-:W-:Y:S01]  /*18b0*/  LEA.HI.X R11, R11, RZ, R4, 0x2, P1 ;  /* 0x000000ff0b0b7211 */ /* 0x000fe200008f1404 */
[----:B------:R-:W-:Y:S01]  /*18c0*/  UMOV UR5, UR13 ;  /* 0x0000000d00057c82 */ /* 0x000fe20008000000 */
[----:B------:R-:W-:-:S02]  /*18d0*/  IADD3 R8, P2, PT, R8, UR10, RZ ;  /* 0x0000000a08087c10 */ /* 0x000fc4000ff5e0ff */
[C---:B------:R-:W-:Y:S02]  /*18e0*/  IADD3.X R9, PT, PT, R11.reuse, UR9, RZ, P0, !PT ;  /* 0x000000090b097c10 */ /* 0x040fe400087fe4ff */
[----:B------:R-:W-:Y:S02]  /*18f0*/  IADD3.X R11, PT, PT, R11, UR11, RZ, P2, !PT ;  /* 0x0000000b0b0b7c10 */ /* 0x000fe400097fe4ff */
[----:B------:R-:W-:Y:S01]  /*1900*/  IADD3 R7, PT, PT, R2, -UR12, RZ ;  /* 0x8000000c02077c10 */ /* 0x000fe2000fffe0ff */
[----:B------:R-:W-:Y:S01]  /*1910*/  UMOV UR12, UR14 ;  /* 0x0000000e000c7c82 */ /* 0x000fe20008000000 */
[----:B------:R-:W-:Y:S05]  /*1920*/  BRA.U UP0, `(.L_x_488) ;  /* 0x0000000500787547 */ /* 0x000fea000b800000 */
[----:B------:R-:W0:Y:S01]  /*1930*/  LDCU UR15, c[0x0][0x3d0] ;  /* 0x00007a00ff0f77ac */ /* 0x000e220008000800 */
[----:B------:R-:W1:Y:S01]  /*1940*/  LDCU.64 UR6, c[0x0][0x3c8] ;  /* 0x00007900ff0677ac */ /* 0x000e620008000a00 */
[----:B------:R-:W2:Y:S01]  /*1950*/  LDCU.128 UR8, c[0x0][0x380] ;  /* 0x00007000ff0877ac */ /* 0x000ea20008000c00 */
[----:B------:R-:W-:Y:S01]  /*1960*/  NOP ;  /* 0x0000000000007918 */ /* 0x000fe20000000000 */
.L_x_489:
[----:B------:R-:W-:-:S04]  /*1970*/  IADD3 R3, P0, PT, R0, UR13, RZ ;  /* 0x0000000d00037c10 */ /* 0x000fc8000ff1e0ff */
[----:B------:R-:W-:Y:S01]  /*1980*/  SHF.L.U32 R2, R3, 0x2, RZ ;  /* 0x0000000203027819 */ /* 0x000fe200000006ff */
[----:B------:R-:W-:-:S05]  /*1990*/  IMAD.X R4, RZ, RZ, UR14, P0 ;  /* 0x0000000eff047e24 */ /* 0x000fca00080e06ff */
[----:B------:R-:W-:Y:S02]  /*19a0*/  SHF.L.U64.HI R3, R3, 0x2, R4 ;  /* 0x0000000203037819 */ /* 0x000fe40000010204 */
[C---:B--2---:R-:W-:Y:S02]  /*19b0*/  IADD3 R4, P0, PT, R2.reuse, UR8, RZ ;  /* 0x0000000802047c10 */ /* 0x044fe4000ff1e0ff */
        /* <DEDUP_REMOVED lines=21> */
[----:B------:R-:W2:Y:S04]  /*1b10*/  LDG.E R20, desc[UR18][R4.64+0x2800] ;  /* 0x0028001204147981 */ /* 0x000ea8000c1e1900 */
[----:B------:R-:W2:Y:S01]  /*1b20*/  LDG.E R23, desc[UR18][R4.64+0x1c00] ;  /* 0x001c001204177981 */ /* 0x000ea2000c1e1900 */
[----:B---3--:R-:W-:-:S03]  /*1b30*/  FMUL R26, R22, R25 ;  /* 0x00000019161a7220 */ /* 0x008fc60000400000 */
[----:B------:R-:W3:Y:S04]  /*1b40*/  LDG.E R22, desc[UR18][R4.64+0x2000] ;  /* 0x0020001204167981 */ /* 0x000ee8000c1e1900 */
[----:B------:R-:W2:Y:S01]  /*1b50*/  LDG.E R25, desc[UR18][R2.64+0x2800] ;  /* 0x0028001202197981 */ /* 0x000ea2000c1e1900 */
[----:B----4-:R-:W-:-:S03]  /*1b60*/  FFMA R13, R13, R16, R26 ;  /* 0x000000100d0d7223 */ /* 0x010fc6000000001a */
[----:B------:R-:W4:Y:S01]  /*1b70*/  LDG.E R16, desc[UR18][R2.64+0x1c00] ;  /* 0x001c001202107981 */ /* 0x000f22000c1e1900 */
[----:B------:R-:W-:-:S03]  /*1b80*/  FADD R13, R12, R13 ;  /* 0x0000000d0c0d7221 */ /* 0x000fc60000000000 */
[----:B------:R-:W4:Y:S01]  /*1b90*/  LDG.E R12, desc[UR18][R2.64+0x3000] ;  /* 0x00300012020c7981 */ /* 0x000f22000c1e1900 */
[----:B-----5:R-:W-:-:S03]  /*1ba0*/  FMUL R18, R18, R19 ;  /* 0x0000001312127220 */ /* 0x020fc60000400000 */
[----:B------:R-:W5:Y:S04]  /*1bb0*/  LDG.E R19, desc[UR18][R4.64+0x3000] ;  /* 0x0030001204137981 */ /* 0x000f68000c1e1900 */
[----:B------:R-:W5:Y:S01]  /*1bc0*/  LDG.E R26, desc[UR18][R4.64+0x3c00] ;  /* 0x003c0012041a7981 */ /* 0x000f62000c1e1900 */
[----:B------:R-:W-:-:S03]  /*1bd0*/  FMUL R21, R21, R24 ;  /* 0x0000001815157220 */ /* 0x000fc60000400000 */
[----:B------:R-:W5:Y:S01]  /*1be0*/  LDG.E R24, desc[UR18][R4.64+0x2c00] ;  /* 0x002c001204187981 */ /* 0x000f62000c1e1900 */
[----:B------:R-:W-:-:S03]  /*1bf0*/  FFMA R15, R15, R14, R18 ;  /* 0x0000000e0f0f7223 */ /* 0x000fc60000000012 */
[----:B------:R-:W5:Y:S04]  /*1c00*/  LDG.E R14, desc[UR18][R2.64+0x3800] ;  /* 0x00380012020e7981 */ /* 0x000f68000c1e1900 */
[----:B------:R-:W5:Y:S01]  /*1c10*/  LDG.E R18, desc[UR18][R4.64+0x2400] ;  /* 0x0024001204127981 */ /* 0x000f62000c1e1900 */
[----:B------:R-:W-:-:S03]  /*1c20*/  FFMA R10, R10, R17, R21 ;  /* 0x000000110a0a7223 */ /* 0x000fc60000000015 */
[----:B------:R-:W5:Y:S04]  /*1c30*/  LDG.E R17, desc[UR18][R4.64+0x3800] ;  /* 0x0038001204117981 */ /* 0x000f68000c1e1900 */
[----:B------:R-:W5:Y:S01]  /*1c40*/  LDG.E R21, desc[UR18][R2.64+0x2400] ;  /* 0x0024001202157981 */ /* 0x000f62000c1e1900 */
[----:B---3--:R-:W-:-:S03]  /*1c50*/  FMUL R22, R22, R27 ;  /* 0x0000001b16167220 */ /* 0x008fc60000400000 */
[----:B------:R-:W3:Y:S01]  /*1c60*/  LDG.E R27, desc[UR18][R2.64+0x3400] ;  /* 0x00340012021b7981 */ /* 0x000ee2000c1e1900 */
[----:B--2---:R-:W-:-:S03]  /*1c70*/  FMUL R25, R20, R25 ;  /* 0x0000001914197220 */ /* 0x004fc60000400000 */
[----:B------:R-:W3:Y:S01]  /*1c80*/  LDG.E R20, desc[UR18][R4.64+0x3400] ;  /* 0x0034001204147981 */ /* 0x000ee2000c1e1900 */
[----:B-1----:R-:W-:Y:S02]  /*1c90*/  UIADD3 UR20, UP0, UPT, -UR13, UR6, URZ ;  /* 0x000000060d147290 */ /* 0x002fe4000ff1e1ff */
[----:B0-----:R-:W-:Y:S01]  /*1ca0*/  USHF.L.U32 UR24, UR15, 0xc, URZ ;  /* 0x0000000c0f187899 */ /* 0x001fe200080006ff */
[----:B----4-:R-:W-:Y:S01]  /*1cb0*/  FFMA R16, R23, R16, R22 ;  /* 0x0000001017107223 */ /* 0x010fe20000000016 */
[----:B------:R-:W-:Y:S01]  /*1cc0*/  UIADD3.X UR21, UPT, UPT, ~UR14, UR7, URZ, UP0, !UPT ;  /* 0x000000070e157290 */ /* 0x000fe200087fe5ff */
[----:B-----5:R-:W-:Y:S01]  /*1cd0*/  FMUL R19, R19, R12 ;  /* 0x0000000c13137220 */ /* 0x020fe20000400000 */
[----:B------:R-:W-:Y:S02]  /*1ce0*/  USHF.R.S32.HI UR16, URZ, 0x1f, UR24 ;  /* 0x0000001fff107899 */ /* 0x000fe40008011418 */
[----:B------:R-:W-:Y:S01]  /*1cf0*/  UISETP.GE.U32.AND UP0, UPT, UR20, UR24, UPT ;  /* 0x000000181400728c */ /* 0x000fe2000bf06070 */
[----:B------:R-:W-:Y:S01]  /*1d00*/  FADD R10, R15, R10 ;  /* 0x0000000a0f0a7221 */ /* 0x000fe20000000000 */
[----:B------:R-:W-:-:S02]  /*1d10*/  FFMA R19, R24, R29, R19 ;  /* 0x0000001d18137223 */ /* 0x000fc40000000013 */
[----:B------:R-:W-:Y:S01]  /*1d20*/  UISETP.GE.U32.AND.EX UP0, UPT, UR21, UR16, UPT, UP0 ;  /* 0x000000101500728c */ /* 0x000fe2000bf06100 */
[----:B------:R-:W-:Y:S01]  /*1d30*/  FADD R10, R13, R10 ;  /* 0x0000000a0d0a7221 */ /* 0x000fe20000000000 */
[----:B------:R-:W-:Y:S01]  /*1d40*/  FMUL R17, R17, R14 ;  /* 0x0000000e11117220 */ /* 0x000fe20000400000 */
[----:B------:R-:W-:-:S04]  /*1d50*/  FFMA R21, R18, R21, R25 ;  /* 0x0000001512157223 */ /* 0x000fc80000000019 */
[----:B------:R-:W-:Y:S01]  /*1d60*/  FADD R16, R16, R21 ;  /* 0x0000001510107221 */ /* 0x000fe20000000000 */
[----:B------:R-:W-:-:S04]  /*1d70*/  UIADD3 UR5, UP1, UPT, UR24, UR5, URZ ;  /* 0x0000000518057290 */ /* 0x000fc8000ff3e0ff */
[----:B------:R-:W-:Y:S01]  /*1d80*/  UIADD3.X UR12, UPT, UPT, UR16, UR12, URZ, UP1, !UPT ;  /* 0x0000000c100c7290 */ /* 0x000fe20008ffe4ff */
[----:B---3--:R-:W-:-:S04]  /*1d90*/  FFMA R20, R20, R27, R17 ;  /* 0x0000001b14147223 */ /* 0x008fc80000000011 */
[----:B------:R-:W-:-:S04]  /*1da0*/  FADD R19, R19, R20 ;  /* 0x0000001413137221 */ /* 0x000fc80000000000 */
[----:B------:R-:W-:-:S04]  /*1db0*/  FADD R19, R16, R19 ;  /* 0x0000001310137221 */ /* 0x000fc80000000000 */
[----:B------:R-:W-:-:S04]  /*1dc0*/  FADD R19, R10, R19 ;  /* 0x000000130a137221 */ /* 0x000fc80000000000 */
[----:B------:R-:W-:Y:S01]  /*1dd0*/  FFMA R12, R26, R28, R19 ;  /* 0x0000001c1a0c7223 */ /* 0x000fe20000000013 */
[----:B------:R-:W-:Y:S06]  /*1de0*/  BRA.U !UP0, `(.L_x_487) ;  /* 0x0000000d081c7547 */ /* 0x000fec000b800000 */
[----:B------:R-:W-:Y:S01]  /*1df0*/  UIADD3 UR13, UP0, UPT, UR24, UR13, URZ ;  /* 0x0000000d180d7290 */ /* 0x000fe2000ff1e0ff */
[----:B------:R-:W-:Y:S01]  /*1e00*/  IMAD.MOV.U32 R3, RZ, RZ, R9 ;  /* 0x000000ffff037224 */ /* 0x000fe200078e0009 */
[----:B------:R-:W-:Y:S01]  /*1e10*/  MOV R2, R6 ;  /* 0x0000000600027202 */ /* 0x000fe20000000f00 */
[----:B------:R-:W-:Y:S01]  /*1e20*/  IMAD.U32 R5, RZ, RZ, UR24 ;  /* 0x00000018ff057e24 */ /* 0x000fe2000f8e00ff */
[----:B------:R-:W-:Y:S01]  /*1e30*/  UIADD3.X UR14, UPT, UPT, UR16, UR14, URZ, UP0, !UPT ;  /* 0x0000000e100e7290 */ /* 0x000fe200087fe4ff */
[----:B------:R-:W-:Y:S01]  /*1e40*/  MOV R9, UR24 ;  /* 0x0000001800097c02 */ /* 0x000fe20008000f00 */
[----:B------:R-:W-:Y:S01]  /*1e50*/  UISETP.GT.U32.AND UP0, UPT, UR13, UR22, UPT ;  /* 0x000000160d00728c */ /* 0x000fe2000bf04070 */
[----:B------:R-:W-:Y:S01]  /*1e60*/  IMAD.MOV.U32 R10, RZ, RZ, R8 ;  /* 0x000000ffff0a7224 */ /* 0x000fe200078e0008 */
[----:B------:R-:W-:Y:S01]  /*1e70*/  UIADD3 UR4, UPT, UPT, UR4, 0x1, URZ ;  /* 0x0000000104047890 */ /* 0x000fe2000fffe0ff */
[----:B------:R-:W-:Y:S01]  /*1e80*/  IMAD.WIDE R2, R5, 0x4, R2 ;  /* 0x0000000405027825 */ /* 0x000fe200078e0202 */
[----:B------:R-:W-:-:S03]  /*1e90*/  UISETP.GT.U32.AND.EX UP0, UPT, UR14, UR23, UPT, UP0 ;  /* 0x000000170e00728c */ /* 0x000fc6000bf04100 */
[----:B------:R-:W-:Y:S01]  /*1ea0*/  IMAD.WIDE R10, R9, 0x4, R10 ;  /* 0x00000004090a7825 */ /* 0x000fe200078e020a */
[----:B------:R-:W-:-:S03]  /*1eb0*/  MOV R6, R2 ;  /* 0x0000000200067202 */ /* 0x000fc60000000f00 */
[----:B------:R-:W-:Y:S01]  /*1ec0*/  IMAD.MOV.U32 R9, RZ, RZ, R3 ;  /* 0x000000ffff097224 */ /* 0x000fe200078e0003 */
[----:B------:R-:W-:Y:S01]  /*1ed0*/  MOV R8, R10 ;  /* 0x0000000a00087202 */ /* 0x000fe20000000f00 */
[----:B------:R-:W-:Y:S01]  /*1ee0*/  VIADD R7, R7, -UR24 ;  /* 0x8000001807077c36 */ /* 0x000fe20008000000 */
[----:B------:R-:W-:Y:S06]  /*1ef0*/  BRA.U !UP0, `(.L_x_489) ;  /* 0xfffffff9089c7547 */ /* 0x000fec000b83ffff */
[----:B------:R-:W-:-:S07]  /*1f00*/  MOV R3, UR24 ;  /* 0x0000001800037c02 */ /* 0x000fce0008000f00 */
.L_x_488:
[----:B------:R-:W-:Y:S01]  /*1f10*/  UIADD3 UR16, UPT, UPT, -UR13, UR6, URZ ;  /* 0x000000060d107290 */ /* 0x000fe2000fffe1ff */
[----:B------:R-:W-:Y:S01]  /*1f20*/  IMAD.U32 R2, RZ, RZ, UR14 ;  /* 0x0000000eff027e24 */ /* 0x000fe2000f8e00ff */
[----:B------:R-:W-:Y:S01]  /*1f30*/  UISETP.GE.U32.AND UP0, UPT, UR13, UR6, UPT ;  /* 0x000000060d00728c */ /* 0x000fe2000bf06070 */
[----:B------:R-:W-:Y:S03]  /*1f40*/  BSSY.RECONVERGENT B1, `(.L_x_487) ;  /* 0x00000b1000017945 */ /* 0x000fe60003800200 */
[----:B------:R-:W-:Y:S02]  /*1f50*/  ISETP.GE.AND P0, PT, R0, UR16, PT ;  /* 0x0000001000007c0c */ /* 0x000fe4000bf06270 */
[----:B------:R-:W-:-:S04]  /*1f60*/  PLOP3.LUT P1, PT, PT, PT, UP0, 0x80, 0x8 ;  /* 0x000000000008781c */ /* 0x000fc80003f2f008 */
[----:B------:R-:W-:-:S13]  /*1f70*/  ISETP.GE.U32.OR.EX P0, PT, R2, UR7, P0, P1 ;  /* 0x0000000702007c0c */ /* 0x000fda0008706510 */
[----:B------:R-:W-:Y:S05]  /*1f80*/  @P0 BRA `(.L_x_490) ;  /* 0x0000000800b00947 */ /* 0x000fea0003800000 */
[----:B------:R-:W-:Y:S01]  /*1f90*/  USHF.L.U32 UR16, UR17, 0xc, URZ ;  /* 0x0000000c11107899 */ /* 0x000fe200080006ff */
[-C--:B------:R-:W-:Y:S01]  /*1fa0*/  LOP3.LUT R5, RZ, R0.reuse, RZ, 0x33, !PT ;  /* 0x00000000ff057212 */ /* 0x080fe200078e33ff */
[----:B------:R-:W-:Y:S01]  /*1fb0*/  UIMAD UR7, UR4, UR15, URZ ;  /* 0x0000000f040772a4 */ /* 0x000fe2000f8e02ff */
[----:B------:R-:W-:Y:S01]  /*1fc0*/  BSSY.RECONVERGENT B2, `(.L_x_491) ;  /* 0x000004a000027945 */ /* 0x000fe20003800200 */
[----:B------:R-:W-:Y:S02]  /*1fd0*/  MOV R4, R0 ;  /* 0x0000000000047202 */ /* 0x000fe40000000f00 */
[----:B------:R-:W-:Y:S02]  /*1fe0*/  IADD3 R2, PT, PT, R3, UR16, RZ ;  /* 0x0000001003027c10 */ /* 0x000fe4000fffe0ff */
[----:B------:R-:W-:Y:S02]  /*1ff0*/  IMAD.U32 R3, RZ, RZ, UR7 ;  /* 0x00000007ff037e24 */ /* 0x000fe4000f8e00ff */
[----:B------:R-:W-:-:S05]  /*2000*/  IADD3 R2, PT, PT, -R2, UR6, R5 ;  /* 0x0000000602027c10 */ /* 0x000fca000fffe105 */
        /* <DEDUP_REMOVED lines=8> */
[----:B------:R-:W-:-:S04]  /*2090*/  LOP3.LUT R2, R2, 0x1fffff0, RZ, 0xc0, !PT ;  /* 0x01fffff002027812 */ /* 0x000fc800078ec0ff */
[----:B------:R-:W-:-:S07]  /*20a0*/  IADD3 R5, PT, PT, -R2, RZ, RZ ;  /* 0x000000ff02057210 */ /* 0x000fce0007ffe1ff */
.L_x_493:
[----:B------:R-:W-:Y:S01]  /*20b0*/  IMAD.MOV.U32 R2, RZ, RZ, R6 ;  /* 0x000000ffff027224 */ /* 0x000fe200078e0006 */
[----:B------:R-:W-:Y:S01]  /*20c0*/  MOV R3, R9 ;  /* 0x0000000900037202 */ /* 0x000fe20000000f00 */
[----:B------:R-:W-:-:S04]  /*20d0*/  IMAD.MOV.U32 R10, RZ, RZ, R8 ;  /* 0x000000ffff0a7224 */ /* 0x000fc800078e0008 */
        /* <DEDUP_REMOVED lines=18> */
[----:B---3--:R-:W-:-:S03]  /*2200*/  FFMA R25, R15, R25, R12 ;  /* 0x000000190f197223 */ /* 0x008fc6000000000c */
[----:B------:R-:W3:Y:S04]  /*2210*/  LDG.E R12, desc[UR18][R2.64] ;  /* 0x00000012020c7981 */ /* 0x000ee8000c1e1900 */
[----:B------:R-:W3:Y:S01]  /*2220*/  LDG.E R15, desc[UR18][R10.64] ;  /* 0x000000120a0f7981 */ /* 0x000ee2000c1e1900 */
[----:B----4-:R-:W-:-:S03]  /*2230*/  FFMA R25, R14, R17, R25 ;  /* 0x000000110e197223 */ /* 0x010fc60000000019 */
[----:B------:R-:W4:Y:S04]  /*2240*/  LDG.E R14, desc[UR18][R2.64+0x400] ;  /* 0x00040012020e7981 */ /* 0x000f28000c1e1900 */
[----:B------:R-:W4:Y:S01]  /*2250*/  LDG.E R17, desc[UR18][R10.64+0x400] ;  /* 0x000400120a117981 */ /* 0x000f22000c1e1900 */
[----:B-----5:R-:W-:-:S03]  /*2260*/  FFMA R25, R18, R21, R25 ;  /* 0x0000001512197223 */ /* 0x020fc60000000019 */
        /* <DEDUP_REMOVED lines=11> */
[----:B--2---:R-:W-:-:S03]  /*2320*/  FFMA R25, R8, R13, R25 ;  /* 0x0000000d08197223 */ /* 0x004fc60000000019 */
[----:B------:R-:W2:Y:S01]  /*2330*/  LDG.E R13, desc[UR18][R10.64+0x1800] ;  /* 0x001800120a0d7981 */ /* 0x000ea2000c1e1900 */
[----:B---3--:R-:W-:-:S03]  /*2340*/  FFMA R25, R12, R15, R25 ;  /* 0x0000000f0c197223 */ /* 0x008fc60000000019 */
[----:B------:R-:W3:Y:S04]  /*2350*/  LDG.E R12, desc[UR18][R2.64+0x1c00] ;  /* 0x001c0012020c7981 */ /* 0x000ee8000c1e1900 */
[----:B------:R0:W3:Y:S01]  /*2360*/  LDG.E R15, desc[UR18][R10.64+0x1c00] ;  /* 0x001c00120a0f7981 */ /* 0x0000e2000c1e1900 */
[----:B----4-:R-:W-:Y:S01]  /*2370*/  FFMA R17, R14, R17, R25 ;  /* 0x000000110e117223 */ /* 0x010fe20000000019 */
[----:B------:R-:W-:-:S03]  /*2380*/  IADD3 R5, PT, PT, R5, 0x10, RZ ;  /* 0x0000001005057810 */ /* 0x000fc60007ffe0ff */
[----:B-----5:R-:W-:Y:S01]  /*2390*/  FFMA R17, R18, R21, R17 ;  /* 0x0000001512117223 */ /* 0x020fe20000000011 */
[----:B------:R-:W-:-:S03]  /*23a0*/  ISETP.NE.AND P0, PT, R5, RZ, PT ;  /* 0x000000ff0500720c */ /* 0x000fc60003f05270 */
[----:B------:R-:W-:-:S04]  /*23b0*/  FFMA R17, R20, R23, R17 ;  /* 0x0000001714117223 */ /* 0x000fc80000000011 */
[----:B------:R-:W-:Y:S01]  /*23c0*/  FFMA R17, R16, R19, R17 ;  /* 0x0000001310117223 */ /* 0x000fe20000000011 */
[----:B------:R-:W-:-:S03]  /*23d0*/  IADD3 R8, P3, PT, R10, 0x4000, RZ ;  /* 0x000040000a087810 */ /* 0x000fc60007f7e0ff */
[----:B------:R-:W-:Y:S01]  /*23e0*/  FFMA R9, R6, R9, R17 ;  /* 0x0000000906097223 */ /* 0x000fe20000000011 */
[----:B------:R-:W-:Y:S01]  /*23f0*/  IADD3 R6, P2, PT, R2, 0x4000, RZ ;  /* 0x0000400002067810 */ /* 0x000fe20007f5e0ff */
[----:B------:R-:W-:Y:S01]  /*2400*/  VIADD R4, R4, 0x1000 ;  /* 0x0000100004047836 */ /* 0x000fe20000000000 */
[----:B0-----:R-:W-:Y:S01]  /*2410*/  IADD3.X R11, PT, PT, RZ, R11, RZ, P3, !PT ;  /* 0x0000000bff0b7210 */ /* 0x001fe20001ffe4ff */
[----:B--2---:R-:W-:Y:S02]  /*2420*/  FFMA R13, R26, R13, R9 ;  /* 0x0000000d1a0d7223 */ /* 0x004fe40000000009 */
[----:B------:R-:W-:Y:S02]  /*2430*/  IMAD.X R9, RZ, RZ, R3, P2 ;  /* 0x000000ffff097224 */ /* 0x000fe400010e0603 */
[----:B---3--:R-:W-:Y:S01]  /*2440*/  FFMA R12, R12, R15, R13 ;  /* 0x0000000f0c0c7223 */ /* 0x008fe2000000000d */
[----:B------:R-:W-:Y:S06]  /*2450*/  @P0 BRA `(.L_x_493) ;  /* 0xfffffffc00140947 */ /* 0x000fec000383ffff */
.L_x_492:
[----:B------:R-:W-:Y:S05]  /*2460*/  BSYNC.RECONVERGENT B2 ;  /* 0x0000000000027941 */ /* 0x000fea0003800200 */
.L_x_491:
[----:B------:R-:W-:Y:S05]  /*2470*/  @!P1 BRA `(.L_x_490) ;  /* 0x0000000400749947 */ /* 0x000fea0003800000 */
[----:B------:R-:W-:Y:S01]  /*2480*/  ISETP.GE.U32.AND P0, PT, R24, 0x8, PT ;  /* 0x000000081800780c */ /* 0x000fe20003f06070 */
[----:B------:R-:W-:Y:S01]  /*2490*/  BSSY.RECONVERGENT B2, `(.L_x_494) ;  /* 0x0000025000027945 */ /* 0x000fe20003800200 */
[----:B------:R-:W-:-:S04]  /*24a0*/  LOP3.LUT R25, R22, 0x7, RZ, 0xc0, !PT ;  /* 0x0000000716197812 */ /* 0x000fc800078ec0ff */
[----:B------:R-:W-:-:S07]  /*24b0*/  ISETP.NE.AND P1, PT, R25, RZ, PT ;  /* 0x000000ff1900720c */ /* 0x000fce0003f25270 */
[----:B------:R-:W-:Y:S06]  /*24c0*/  @!P0 BRA `(.L_x_495) ;  /* 0x0000000000848947 */ /* 0x000fec0003800000 */
[----:B------:R-:W-:-:S04]  /*24d0*/  IADD3 R3, P0, PT, R4, UR13, RZ ;  /* 0x0000000d04037c10 */ /* 0x000fc8000ff1e0ff */
[----:B------:R-:W-:Y:S01]  /*24e0*/  IADD3.X R6, PT, PT, RZ, UR14, RZ, P0, !PT ;  /* 0x0000000eff067c10 */ /* 0x000fe200087fe4ff */
[----:B------:R-:W-:-:S03]  /*24f0*/  IMAD.SHL.U32 R2, R3, 0x4, RZ ;  /* 0x0000000403027824 */ /* 0x000fc600078e00ff */
[----:B------:R-:W-:Y:S02]  /*2500*/  SHF.L.U64.HI R3, R3, 0x2, R6 ;  /* 0x0000000203037819 */ /* 0x000fe40000010206 */
[C---:B------:R-:W-:Y:S02]  /*2510*/  IADD3 R8, P0, PT, R2.reuse, UR8, RZ ;  /* 0x0000000802087c10 */ /* 0x040fe4000ff1e0ff */
        /* <DEDUP_REMOVED lines=28> */
.L_x_495:
[----:B------:R-:W-:Y:S05]  /*26e0*/  BSYNC.RECONVERGENT B2 ;  /* 0x0000000000027941 */ /* 0x000fea0003800200 */
.L_x_494:
[----:B------:R-:W-:Y:S05]  /*26f0*/  @!P1 BRA `(.L_x_490) ;  /* 0x0000000000d49947 */ /* 0x000fea0003800000 */
[----:B------:R-:W-:Y:S01]  /*2700*/  ISETP.GE.U32.AND P0, PT, R25, 0x4, PT ;  /* 0x000000041900780c */ /* 0x000fe20003f06070 */
[----:B------:R-:W-:Y:S01]  /*2710*/  BSSY.RECONVERGENT B2, `(.L_x_496) ;  /* 0x0000018000027945 */ /* 0x000fe20003800200 */
[----:B------:R-:W-:-:S11]  /*2720*/  LOP3.LUT P1, RZ, R22, 0x3, RZ, 0xc0, !PT ;  /* 0x0000000316ff7812 */ /* 0x000fd6000782c0ff */
[----:B------:R-:W-:Y:S05]  /*2730*/  @!P0 BRA `(.L_x_497) ;  /* 0x0000000000548947 */ /* 0x000fea0003800000 */
[----:B------:R-:W-:-:S04]  /*2740*/  IADD3 R2, P0, PT, R4, UR13, RZ ;  /* 0x0000000d04027c10 */ /* 0x000fc8000ff1e0ff */
[----:B------:R-:W-:Y:S01]  /*2750*/  SHF.L.U32 R8, R2, 0x2, RZ ;  /* 0x0000000202087819 */ /* 0x000fe200000006ff */
[----:B------:R-:W-:-:S05]  /*2760*/  IMAD.X R3, RZ, RZ, UR14, P0 ;  /* 0x0000000eff037e24 */ /* 0x000fca00080e06ff */
        /* <DEDUP_REMOVED lines=13> */
[----:B------:R-:W-:-:S02]  /*2840*/  VIADD R4, R4, 0x400 ;  /* 0x0000040004047836 */ /* 0x000fc40000000000 */
[----:B--2---:R-:W-:-:S04]  /*2850*/  FFMA R5, R5, R6, R12 ;  /* 0x0000000605057223 */ /* 0x004fc8000000000c */
[----:B---3--:R-:W-:-:S04]  /*2860*/  FFMA R5, R10, R11, R5 ;  /* 0x0000000b0a057223 */ /* 0x008fc80000000005 */
[----:B----4-:R-:W-:-:S04]  /*2870*/  FFMA R5, R14, R13, R5 ;  /* 0x0000000d0e057223 */ /* 0x010fc80000000005 */
[----:B-----5:R-:W-:-:S07]  /*2880*/  FFMA R12, R16, R15, R5 ;  /* 0x0000000f100c7223 */ /* 0x020fce0000000005 */
.L_x_497:
[----:B------:R-:W-:Y:S05]  /*2890*/  BSYNC.RECONVERGENT B2 ;  /* 0x0000000000027941 */ /* 0x000fea0003800200 */
.L_x_496:
[----:B------:R-:W-:Y:S05]  /*28a0*/  @!P1 BRA `(.L_x_490) ;  /* 0x0000000000689947 */ /* 0x000fea0003800000 */
[----:B------:R-:W-:Y:S02]  /*28b0*/  IADD3 R8, P0, PT, R4, UR5, RZ ;  /* 0x0000000504087c10 */ /* 0x000fe4000ff1e0ff */
[----:B------:R-:W-:Y:S02]  /*28c0*/  LOP3.LUT R2, R7, 0xffff, RZ, 0xc0, !PT ;  /* 0x0000ffff07027812 */ /* 0x000fe400078ec0ff */
[----:B------:R-:W-:Y:S01]  /*28d0*/  SHF.L.U32 R7, R8, 0x2, RZ ;  /* 0x0000000208077819 */ /* 0x000fe200000006ff */
[----:B------:R-:W-:Y:S01]  /*28e0*/  IMAD.X R3, RZ, RZ, UR12, P0 ;  /* 0x0000000cff037e24 */ /* 0x000fe200080e06ff */
[----:B------:R-:W-:Y:S02]  /*28f0*/  LEA.HI R2, R2, 0x1, RZ, 0x18 ;  /* 0x0000000102027811 */ /* 0x000fe400078fc0ff */
[----:B------:R-:W-:Y:S02]  /*2900*/  IADD3 R9, P0, PT, R7, UR10, RZ ;  /* 0x0000000a07097c10 */ /* 0x000fe4000ff1e0ff */
[----:B------:R-:W-:-:S02]  /*2910*/  SHF.L.U64.HI R8, R8, 0x2, R3 ;  /* 0x0000000208087819 */ /* 0x000fc40000010203 */
[----:B------:R-:W-:Y:S02]  /*2920*/  LOP3.LUT R2, R2, 0x3, RZ, 0xc0, !PT ;  /* 0x0000000302027812 */ /* 0x000fe400078ec0ff */
[----:B------:R-:W-:Y:S02]  /*2930*/  IADD3 R7, P1, PT, R7, UR8, RZ ;  /* 0x0000000807077c10 */ /* 0x000fe4000ff3e0ff */
[----:B------:R-:W-:Y:S02]  /*2940*/  IADD3.X R10, PT, PT, R8, UR11, RZ, P0, !PT ;  /* 0x0000000b080a7c10 */ /* 0x000fe400087fe4ff */
[----:B------:R-:W-:Y:S02]  /*2950*/  IADD3 R6, PT, PT, -R2, RZ, RZ ;  /* 0x000000ff02067210 */ /* 0x000fe40007ffe1ff */
[----:B------:R-:W-:-:S07]  /*2960*/  IADD3.X R8, PT, PT, R8, UR9, RZ, P1, !PT ;  /* 0x0000000908087c10 */ /* 0x000fce0008ffe4ff */
.L_x_498:
[----:B------:R-:W-:Y:S01]  /*2970*/  MOV R3, R8 ;  /* 0x0000000800037202 */ /* 0x000fe20000000f00 */
[----:B------:R-:W-:Y:S01]  /*2980*/  IMAD.MOV.U32 R4, RZ, RZ, R9 ;  /* 0x000000ffff047224 */ /* 0x000fe200078e0009 */
[----:B------:R-:W-:Y:S01]  /*2990*/  MOV R5, R10 ;  /* 0x0000000a00057202 */ /* 0x000fe20000000f00 */
[----:B------:R-:W-:-:S04]  /*29a0*/  IMAD.MOV.U32 R2, RZ, RZ, R7 ;  /* 0x000000ffff027224 */ /* 0x000fc800078e0007 */
[----:B------:R-:W2:Y:S04]  /*29b0*/  LDG.E R4, desc[UR18][R4.64] ;  /* 0x0000001204047981 */ /* 0x000ea8000c1e1900 */
[----:B------:R-:W2:Y:S01]  /*29c0*/  LDG.E R3, desc[UR18][R2.64] ;  /* 0x0000001202037981 */ /* 0x000ea2000c1e1900 */
[----:B------:R-:W-:-:S05]  /*29d0*/  VIADD R6, R6, 0x1 ;  /* 0x0000000106067836 */ /* 0x000fca0000000000 */
[----:B------:R-:W-:Y:S02]  /*29e0*/  ISETP.NE.AND P0, PT, R6, RZ, PT ;  /* 0x000000ff0600720c */ /* 0x000fe40003f05270 */
[----:B------:R-:W-:Y:S02]  /*29f0*/  IADD3 R7, P2, PT, R7, 0x400, RZ ;  /* 0x0000040007077810 */ /* 0x000fe40007f5e0ff */
[----:B------:R-:W-:-:S03]  /*2a00*/  IADD3 R9, P1, PT, R9, 0x400, RZ ;  /* 0x0000040009097810 */ /* 0x000fc60007f3e0ff */
[----:B------:R-:W-:Y:S01]  /*2a10*/  IMAD.X R8, RZ, RZ, R8, P2 ;  /* 0x000000ffff087224 */ /* 0x000fe200010e0608 */
[----:B------:R-:W-:Y:S01]  /*2a20*/  IADD3.X R10, PT, PT, RZ, R10, RZ, P1, !PT ;  /* 0x0000000aff0a7210 */ /* 0x000fe20000ffe4ff */
[----:B--2---:R-:W-:-:S04]  /*2a30*/  FFMA R12, R3, R4, R12 ;  /* 0x00000004030c7223 */ /* 0x004fc8000000000c */
[----:B------:R-:W-:Y:S05]  /*2a40*/  @P0 BRA `(.L_x_498) ;  /* 0xfffffffc00c80947 */ /* 0x000fea000383ffff */
.L_x_490:
[----:B------:R-:W-:Y:S05]  /*2a50*/  BSYNC.RECONVERGENT B1 ;  /* 0x0000000000017941 */ /* 0x000fea0003800200 */
.L_x_487:
        /* <DEDUP_REMOVED lines=15> */
[----:B------:R-:W0:Y:S03]  /*2b50*/  SHFL.DOWN PT, R2, R9, 0x4, 0x1f ;  /* 0x08801f0009027f89 */ /* 0x000e2600000e0000 */
[----:B------:R-:W-:-:S06]  /*2b60*/  @!P1 IMAD.IADD R3, R3, 0x1, R4 ;  /* 0x0000000103039824 */ /* 0x000fcc00078e0204 */
        /* <DEDUP_REMOVED lines=16> */
[----:B------:R-:W2:Y:S04]  /*2c70*/  LDS.128 R4, [UR4+0x10] ;  /* 0x00001004ff047984 */ /* 0x000ea80008000c00 */
[----:B0-----:R-:W0:Y:S01]  /*2c80*/  LDS.64 R2, [UR4+0x20] ;  /* 0x00002004ff027984 */ /* 0x001e220008000a00 */
[----:B-1----:R-:W-:-:S04]  /*2c90*/  FADD R9, R9, R0 ;  /* 0x0000000009097221 */ /* 0x002fc80000000000 */
[----:B--2---:R-:W-:-:S04]  /*2ca0*/  FADD R4, R9, R4 ;  /* 0x0000000409047221 */ /* 0x004fc80000000000 */
[----:B------:R-:W-:-:S04]  /*2cb0*/  FADD R5, R4, R5 ;  /* 0x0000000504057221 */ /* 0x000fc80000000000 */
[----:B------:R-:W-:-:S04]  /*2cc0*/  FADD R6, R5, R6 ;  /* 0x0000000605067221 */ /* 0x000fc80000000000 */
[----:B------:R-:W-:-:S04]  /*2cd0*/  FADD R7, R6, R7 ;  /* 0x0000000706077221 */ /* 0x000fc80000000000 */
[----:B0-----:R-:W-:-:S04]  /*2ce0*/  FADD R2, R7, R2 ;  /* 0x0000000207027221 */ /* 0x001fc80000000000 */
[----:B------:R-:W-:-:S07]  /*2cf0*/  FADD R9, R2, R3 ;  /* 0x0000000302097221 */ /* 0x000fce0000000000 */
.L_x_486:
[----:B------:R-:W-:Y:S05]  /*2d00*/  BSYNC.RECONVERGENT B0 ;  /* 0x0000000000007941 */ /* 0x000fea0003800200 */
.L_x_471:
[----:B------:R-:W-:Y:S05]  /*2d10*/  @P0 EXIT ;  /* 0x000000000000094d */ /* 0x000fea0003800000 */
[----:B------:R-:W3:Y:S02]  /*2d20*/  LDCU.64 UR4, c[0x0][0x398] ;  /* 0x00007300ff0477ac */ /* 0x000ee40008000a00 */
[----:B---3--:R-:W-:-:S06]  /*2d30*/  UIMAD.WIDE.U32 UR4, UR17, 0x4, UR4 ;  /* 0x00000004110478a5 */ /* 0x008fcc000f8e0004 */
[----:B0-----:R-:W-:Y:S01]  /*2d40*/  MOV R2, UR4 ;  /* 0x0000000400027c02 */ /* 0x001fe20008000f00 */
[----:B--2---:R-:W-:-:S05]  /*2d50*/  IMAD.U32 R3, RZ, RZ, UR5 ;  /* 0x00000005ff037e24 */ /* 0x004fca000f8e00ff */
[----:B------:R-:W-:Y:S01]  /*2d60*/  STG.E desc[UR18][R2.64], R9 ;  /* 0x0000000902007986 */ /* 0x000fe2000c101912 */
[----:B------:R-:W-:Y:S05]  /*2d70*/  EXIT ;  /* 0x000000000000794d */ /* 0x000fea0003800000 */
.L_x_499:
        /* <DEDUP_REMOVED lines=16> */
.L_x_723:


//--------------------- .text._ZN3cub18CUB_300001_SM_10006detail6reduce28DeviceReduceSingleTileKernelINS2_10policy_hubIfyN4cuda3std3__44plusIfEEE10Policy1000EN6thrust24THRUST_300001_SM_1000_NS18transform_iteratorINSD_12zip_functionINS7_10multipliesIfEEEENSD_12zip_iteratorINS7_5tupleIJNSD_6detail15normal_iteratorINSD_10device_ptrIfEEEESP_EEEEENSD_11use_defaultESS_EEPfyS9_ffNS7_10__identityEEEvT0_T1_T2_T3_T4_T6_ --------------------------
	.section	.text._ZN3cub18CUB_300001_SM_10006detail6reduce28DeviceReduceSingleTileKernelINS2_10policy_hubIfyN4cuda3std3__44plusIfEEE10Policy1000EN6thrust24THRUST_300001_SM_1000_NS18transform_iteratorINSD_12zip_functionINS7_10multipliesIfEEEENSD_12zip_iteratorINS7_5tupleIJNSD_6detail15normal_iteratorINSD_10device_ptrIfEEEESP_EEEEENSD_11use_defaultESS_EEPfyS9_ffNS7_10__identityEEEvT0_T1_T2_T3_T4_T6_,"ax",@progbits
	.align	128
        .global         _ZN3cub18CUB_300001_SM_10006detail6reduce28DeviceReduceSingleTileKernelINS2_10policy_hubIfyN4cuda3std3__44plusIfEEE10Policy1000EN6thrust24THRUST_300001_SM_1000_NS18transform_iteratorINSD_12zip_functionINS7_10multipliesIfEEEENSD_12zip_iteratorINS7_5tupleIJNSD_6detail15normal_iteratorINSD_10device_ptrIfEEEESP_EEEEENSD_11use_defaultESS_EEPfyS9_ffNS7_10__identityEEEvT0_T1_T2_T3_T4_T6_
        .type           _ZN3cub18CUB_300001_SM_10006detail6reduce28DeviceReduceSingleTileKernelINS2_10policy_hubIfyN4cuda3std3__44plusIfEEE10Policy1000EN6thrust24THRUST_300001_SM_1000_NS18transform_iteratorINSD_12zip_functionINS7_10multipliesIfEEEENSD_12zip_iteratorINS7_5tupleIJNSD_6detail15normal_iteratorINSD_10device_ptrIfEEEESP_EEEEENSD_11use_defaultESS_EEPfyS9_ffNS7_10__identityEEEvT0_T1_T2_T3_T4_T6_,@function
        .size           _ZN3cub18CUB_300001_SM_10006detail6reduce28DeviceReduceSingleTileKernelINS2_10policy_hubIfyN4cuda3std3__44plusIfEEE10Policy1000EN6thrust24THRUST_300001_SM_1000_NS18transform_iteratorINSD_12zip_functionINS7_10multipliesIfEEEENSD_12zip_iteratorINS7_5tupleIJNSD_6detail15normal_iteratorINSD_10device_ptrIfEEEESP_EEEEENSD_11use_defaultESS_EEPfyS9_ffNS7_10__identityEEEvT0_T1_T2_T3_T4_T6_,(.L_x_724 - _ZN3cub18CUB_300001_SM_10006detail6reduce28DeviceReduceSingleTileKernelINS2_10policy_hubIfyN4cuda3std3__44plusIfEEE10Policy1000EN6thrust24THRUST_300001_SM_1000_NS18transform_iteratorINSD_12zip_functionINS7_10multipliesIfEEEENSD_12zip_iteratorINS7_5tupleIJNSD_6detail15normal_iteratorINSD_10device_ptrIfEEEESP_EEEEENSD_11use_defaultESS_EEPfyS9_ffNS7_10__identityEEEvT0_T1_T2_T3_T4_T6_)
        .other          _ZN3cub18CUB_300001_SM_10006detail6reduce28DeviceReduceSingleTileKernelINS2_10policy_hubIfyN4cuda3std3__44plusIfEEE10Policy1000EN6thrust24THRUST_300001_SM_1000_NS18transform_iteratorINSD_12zip_functionINS7_10multipliesIfEEEENSD_12zip_iteratorINS7_5tupleIJNSD_6detail15normal_iteratorINSD_10device_ptrIfEEEESP_EEEEENSD_11use_defaultESS_EEPfyS9_ffNS7_10__identityEEEvT0_T1_T2_T3_T4_T6_,@"STO_CUDA_ENTRY STV_DEFAULT"
_ZN3cub18CUB_300001_SM_10006detail6reduce28DeviceReduceSingleTileKernelINS2_10policy_hubIfyN4cuda3std3__44plusIfEEE10Policy1000EN6thrust24THRUST_300001_SM_1000_NS18transform_iteratorINSD_12zip_functionINS7_10multipliesIfEEEENSD_12zip_iteratorINS7_5tupleIJNSD_6detail15normal_iteratorINSD_10device_ptrIfEEEESP_EEEEENSD_11use_defaultESS_EEPfyS9_ffNS7_10__identityEEEvT0_T1_T2_T3_T4_T6_:
.text._ZN3cub18CUB_300001_SM_10006detail6reduce28DeviceReduceSingleTileKernelINS2_10policy_hubIfyN4cuda3std3__44plusIfEEE10Policy1000EN6thrust24THRUST_300001_SM_1000_NS18transform_iteratorINSD_12zip_functionINS7_10multipliesIfEEEENSD_12zip_iteratorINS7_5tupleIJNSD_6detail15normal_iteratorINSD_10device_ptrIfEEEESP_EEEEENSD_11use_defaultESS_EEPfyS9_ffNS7_10__identityEEEvT0_T1_T2_T3_T4_T6_:
[----:B------:R-:W-:Y:S01]  /*0000*/  LDC R1, c[0x0][0x37c] ;  /* 0x0000df00ff017b82 */ /* 0x000fe20000000800 */
[----:B------:R-:W0:Y:S01]  /*0010*/  LDCU.64 UR4, c[0x0][0x3a0] ;  /* 0x00007400ff0477ac */ /* 0x000e220008000a00 */
[----:B------:R-:W1:Y:S01]  /*0020*/  LDCU.64 UR6, c[0x0][0x358] ;  /* 0x00006b00ff0677ac */ /* 0x000e620008000a00 */
[----:B0-----:R-:W-:Y:S01]  /*0030*/  MOV R6, UR4 ;  /* 0x0000000400067c02 */ /* 0x001fe20008000f00 */
[----:B------:R-:W-:-:S03]  /*0040*/  IMAD.U32 R7, RZ, RZ, UR5 ;  /* 0x00000005ff077e24 */ /* 0x000fc6000f8e00ff */
[----:B------:R-:W-:-:S04]  /*0050*/  ISETP.NE.U32.AND P0, PT, R6, RZ, PT ;  /* 0x000000ff0600720c */ /* 0x000fc80003f05070 */
[----:B------:R-:W-:-:S13]  /*0060*/  ISETP.NE.AND.EX P0, PT, R7, RZ, PT, P0 ;  /* 0x000000ff0700720c */ /* 0x000fda0003f05300 */
        /* <DEDUP_REMOVED lines=8> */
.L_x_500:
[----:B------:R-:W-:Y:S01]  /*00f0*/  ISETP.GT.U32.AND P0, PT, R6, 0xfff, PT ;  /* 0x00000fff0600780c */ /* 0x000fe20003f04070 */
[----:B------:R-:W-:Y:S03]  /*0100*/  BSSY.RECONVERGENT B0, `(.L_x_501) ;  /* 0x0000287000007945 */ /* 0x000fe60003800200 */
[----:B------:R-:W-:-:S13]  /*0110*/  ISETP.GT.U32.AND.EX P0, PT, R7, RZ, PT, P0 ;  /* 0x000000ff0700720c */ /* 0x000fda0003f04100 */
[----:B------:R-:W-:Y:S05]  /*0120*/  @P0 BRA `(.L_x_502) ;  /* 0x0000001000600947 */ /* 0x000fea0003800000 */
[----:B------:R-:W0:Y:S01]  /*0130*/  S2R R9, SR_TID.X ;  /* 0x0000000000097919 */ /* 0x000e220000002100 */
[----:B------:R-:W-:Y:S01]  /*0140*/  BSSY.RECONVERGENT B1, `(.L_x_503) ;  /* 0x000000d000017945 */ /* 0x000fe20003800200 */
[----:B------:R-:W-:Y:S01]  /*0150*/  HFMA2 R0, -RZ, RZ, 0, 0 ;  /* 0x00000000ff007431 */ /* 0x000fe200000001ff */
[----:B0-----:R-:W-:Y:S01]  /*0160*/  ISETP.GE.U32.AND P0, PT, R9, R6, PT ;  /* 0x000000060900720c */ /* 0x001fe20003f06070 */
[----:B------:R-:W-:-:S12]  /*0170*/  IMAD.MOV.U32 R11, RZ, RZ, R9 ;  /* 0x000000ffff0b7224 */ /* 0x000fd800078e0009 */
[----:B------:R-:W-:Y:S05]  /*0180*/  @P0 BRA `(.L_x_504) ;  /* 0x0000000000200947 */ /* 0x000fea0003800000 */
[----:B------:R-:W0:Y:S08]  /*0190*/  LDC.64 R2, c[0x0][0x380] ;  /* 0x0000e000ff027b82 */ /* 0x000e300000000a00 */
[----:B------:R-:W1:Y:S01]  /*01a0*/  LDC.64 R4, c[0x0][0x388] ;  /* 0x0000e200ff047b82 */ /* 0x000e620000000a00 */
[----:B0-----:R-:W-:-:S06]  /*01b0*/  IMAD.WIDE.U32 R2, R9, 0x4, R2 ;  /* 0x0000000409027825 */ /* 0x001fcc00078e0002 */
[----:B------:R-:W2:Y:S01]  /*01c0*/  LDG.E R2, desc[UR6][R2.64] ;  /* 0x0000000602027981 */ /* 0x000ea2000c1e1900 */
[----:B-1----:R-:W-:-:S06]  /*01d0*/  IMAD.WIDE.U32 R4, R9, 0x4, R4 ;  /* 0x0000000409047825 */ /* 0x002fcc00078e0004 */
[----:B------:R-:W2:Y:S01]  /*01e0*/  LDG.E R5, desc[UR6][R4.64] ;  /* 0x0000000604057981 */ /* 0x000ea2000c1e1900 */
[----:B------:R-:W-:Y:S01]  /*01f0*/  IADD3 R11, PT, PT, R9, 0x100, RZ ;  /* 0x00000100090b7810 */ /* 0x000fe20007ffe0ff */
[----:B--2---:R-:W-:-:S07]  /*0200*/  FMUL R0, R2, R5 ;  /* 0x0000000502007220 */ /* 0x004fce0000400000 */
.L_x_504:
[----:B------:R-:W-:Y:S05]  /*0210*/  BSYNC.RECONVERGENT B1 ;  /* 0x0000000000017941 */ /* 0x000fea0003800200 */
.L_x_503:
[----:B------:R-:W-:Y:S01]  /*0220*/  ISETP.GE.U32.AND P0, PT, R11, R6, PT ;  /* 0x000000060b00720c */ /* 0x000fe20003f06070 */
[----:B------:R-:W-:-:S12]  /*0230*/  BSSY.RECONVERGENT B1, `(.L_x_505) ;  /* 0x0000096000017945 */ /* 0x000fd80003800200 */
[----:B------:R-:W-:Y:S05]  /*0240*/  @P0 BRA `(.L_x_506) ;  /* 0x0000000800500947 */ /* 0x000fea0003800000 */
[----:B------:R-:W-:Y:S01]  /*0250*/  LOP3.LUT R3, RZ, R11, RZ, 0x33, !PT ;  /* 0x0000000bff037212 */ /* 0x000fe200078e33ff */
[----:B------:R-:W-:Y:S04]  /*0260*/  BSSY.RECONVERGENT B2, `(.L_x_507) ;  /* 0x0000049000027945 */ /* 0x000fe80003800200 */
[----:B------:R-:W-:-:S05]  /*0270*/  IMAD.IADD R3, R3, 0x1, R6 ;  /* 0x0000000103037824 */ /* 0x000fca00078e0206 */
[C---:B------:R-:W-:Y:S02]  /*0280*/  ISETP.GE.U32.AND P1, PT, R3.reuse, 0xf00, PT ;  /* 0x00000f000300780c */ /* 0x040fe40003f26070 */
[----:B------:R-:W-:-:S04]  /*0290*/  LEA.HI R8, R3, 0x1, RZ, 0x18 ;  /* 0x0000000103087811 */ /* 0x000fc800078fc0ff */
[----:B------:R-:W-:-:S04]  /*02a0*/  LOP3.LUT R40, R8, 0xf, RZ, 0xc0, !PT ;  /* 0x0000000f08287812 */ /* 0x000fc800078ec0ff */
[----:B------:R-:W-:-:S03]  /*02b0*/  ISETP.NE.AND P0, PT, R40, RZ, PT ;  /* 0x000000ff2800720c */ /* 0x000fc60003f05270 */
[----:B------:R-:W-:Y:S10]  /*02c0*/  @!P1 BRA `(.L_x_508) ;  /* 0x0000000400089947 */ /* 0x000ff40003800000 */
[----:B------:R-:W0:Y:S01]  /*02d0*/  LDCU.128 UR8, c[0x0][0x380] ;  /* 0x00007000ff0877ac */ /* 0x000e220008000c00 */
[----:B------:R-:W-:Y:S01]  /*02e0*/  IMAD.WIDE.U32 R2, R11, 0x4, RZ ;  /* 0x000000040b027825 */ /* 0x000fe200078e00ff */
[----:B------:R-:W-:Y:S02]  /*02f0*/  LOP3.LUT R10, R8, 0x1fffff0, RZ, 0xc0, !PT ;  /* 0x01fffff0080a7812 */ /* 0x000fe400078ec0ff */
[----:B------:R-:W-:Y:S02]  /*0300*/  LOP3.LUT R4, R2, 0x2000, RZ, 0xfc, !PT ;  /* 0x0000200002047812 */ /* 0x000fe400078efcff */
[----:B------:R-:W-:Y:S02]  /*0310*/  IADD3 R10, PT, PT, -R10, RZ, RZ ;  /* 0x000000ff0a0a7210 */ /* 0x000fe40007ffe1ff */
[C---:B0-----:R-:W-:Y:S02]  /*0320*/  IADD3 R2, P1, PT, R4.reuse, UR8, RZ ;  /* 0x0000000804027c10 */ /* 0x041fe4000ff3e0ff */
[----:B------:R-:W-:-:S02]  /*0330*/  IADD3 R4, P2, PT, R4, UR10, RZ ;  /* 0x0000000a04047c10 */ /* 0x000fc4000ff5e0ff */
[C---:B------:R-:W-:Y:S02]  /*0340*/  IADD3.X R17, PT, PT, R3.reuse, UR9, RZ, P1, !PT ;  /* 0x0000000903117c10 */ /* 0x040fe40008ffe4ff */
[----:B------:R-:W-:-:S09]  /*0350*/  IADD3.X R5, PT, PT, R3, UR11, RZ, P2, !PT ;  /* 0x0000000b03057c10 */ /* 0x000fd200097fe4ff */
.L_x_509:
[----:B------:R-:W-:Y:S01]  /*0360*/  IMAD.MOV.U32 R3, RZ, RZ, R17 ;  /* 0x000000ffff037224 */ /* 0x000fe200078e0011 */
        /* <DEDUP_REMOVED lines=30> */
[----:B------:R0:W5:Y:S04]  /*0550*/  LDG.E R14, desc[UR6][R2.64+0x1c00] ;  /* 0x001c0006020e7981 */ /* 0x000168000c1e1900 */
[----:B------:R1:W5:Y:S01]  /*0560*/  LDG.E R15, desc[UR6][R4.64+0x1c00] ;  /* 0x001c0006040f7981 */ /* 0x000362000c1e1900 */
[----:B------:R-:W-:-:S04]  /*0570*/  IADD3 R10, PT, PT, R10, 0x10, RZ ;  /* 0x000000100a0a7810 */ /* 0x000fc80007ffe0ff */
[----:B------:R-:W-:Y:S02]  /*0580*/  ISETP.NE.AND P1, PT, R10, RZ, PT ;  /* 0x000000ff0a00720c */ /* 0x000fe40003f25270 */
[----:B0-----:R-:W-:Y:S02]  /*0590*/  IADD3 R2, P2, PT, R2, 0x4000, RZ ;  /* 0x0000400002027810 */ /* 0x001fe40007f5e0ff */
[----:B-1----:R-:W-:Y:S01]  /*05a0*/  IADD3 R4, P3, PT, R4, 0x4000, RZ ;  /* 0x0000400004047810 */ /* 0x002fe20007f7e0ff */
[----:B------:R-:W-:-:S03]  /*05b0*/  VIADD R11, R11, 0x1000 ;  /* 0x000010000b0b7836 */ /* 0x000fc60000000000 */
[----:B------:R-:W-:Y:S01]  /*05c0*/  IADD3.X R5, PT, PT, RZ, R5, RZ, P3, !PT ;  /* 0x00000005ff057210 */ /* 0x000fe20001ffe4ff */
[----:B--2---:R-:W-:-:S04]  /*05d0*/  FFMA R41, R41, R42, R0 ;  /* 0x0000002a29297223 */ /* 0x004fc80000000000 */
[----:B---3--:R-:W-:-:S04]  /*05e0*/  FFMA R41, R44, R43, R41 ;  /* 0x0000002b2c297223 */ /* 0x008fc80000000029 */
[----:B----4-:R-:W-:-:S04]  /*05f0*/  FFMA R39, R38, R39, R41 ;  /* 0x0000002726277223 */ /* 0x010fc80000000029 */
[----:B-----5:R-:W-:-:S04]  /*0600*/  FFMA R37, R36, R37, R39 ;  /* 0x0000002524257223 */ /* 0x020fc80000000027 */
[----:B------:R-:W-:-:S04]  /*0610*/  FFMA R35, R34, R35, R37 ;  /* 0x0000002322237223 */ /* 0x000fc80000000025 */
        /* <DEDUP_REMOVED lines=8> */
[----:B------:R-:W-:Y:S01]  /*06a0*/  FFMA R16, R16, R17, R19 ;  /* 0x0000001110107223 */ /* 0x000fe20000000013 */
[----:B------:R-:W-:-:S03]  /*06b0*/  IMAD.X R17, RZ, RZ, R3, P2 ;  /* 0x000000ffff117224 */ /* 0x000fc600010e0603 */
[----:B------:R-:W-:-:S04]  /*06c0*/  FFMA R13, R13, R12, R16 ;  /* 0x0000000c0d0d7223 */ /* 0x000fc80000000010 */
[----:B------:R-:W-:Y:S01]  /*06d0*/  FFMA R0, R14, R15, R13 ;  /* 0x0000000f0e007223 */ /* 0x000fe2000000000d */
[----:B------:R-:W-:Y:S06]  /*06e0*/  @P1 BRA `(.L_x_509) ;  /* 0xfffffffc001c1947 */ /* 0x000fec000383ffff */
.L_x_508:
[----:B------:R-:W-:Y:S05]  /*06f0*/  BSYNC.RECONVERGENT B2 ;  /* 0x0000000000027941 */ /* 0x000fea0003800200 */
.L_x_507:
[----:B------:R-:W-:Y:S05]  /*0700*/  @!P0 BRA `(.L_x_506) ;  /* 0x0000000400208947 */ /* 0x000fea0003800000 */
[----:B------:R-:W-:Y:S01]  /*0710*/  ISETP.GE.U32.AND P0, PT, R40, 0x8, PT ;  /* 0x000000082800780c */ /* 0x000fe20003f06070 */
[----:B------:R-:W-:Y:S01]  /*0720*/  BSSY.RECONVERGENT B2, `(.L_x_510) ;  /* 0x0000021000027945 */ /* 0x000fe20003800200 */
[----:B------:R-:W-:-:S04]  /*0730*/  LOP3.LUT R26, R8, 0x7, RZ, 0xc0, !PT ;  /* 0x00000007081a7812 */ /* 0x000fc800078ec0ff */
[----:B------:R-:W-:-:S07]  /*0740*/  ISETP.NE.AND P1, PT, R26, RZ, PT ;  /* 0x000000ff1a00720c */ /* 0x000fce0003f25270 */
[----:B------:R-:W-:Y:S06]  /*0750*/  @!P0 BRA `(.L_x_511) ;  /* 0x0000000000748947 */ /* 0x000fec0003800000 */
[----:B------:R-:W0:Y:S08]  /*0760*/  LDC.64 R2, c[0x0][0x380] ;  /* 0x0000e000ff027b82 */ /* 0x000e300000000a00 */
[----:B------:R-:W1:Y:S01]  /*0770*/  LDC.64 R4, c[0x0][0x388] ;  /* 0x0000e200ff047b82 */ /* 0x000e620000000a00 */
[----:B0-----:R-:W-:-:S05]  /*0780*/  IMAD.WIDE R2, R11, 0x4, R2 ;  /* 0x000000040b027825 */ /* 0x001fca00078e0202 */
[----:B------:R-:W2:Y:S01]  /*0790*/  LDG.E R13, desc[UR6][R2.64] ;  /* 0x00000006020d7981 */ /* 0x000ea2000c1e1900 */
[----:B-1----:R-:W-:-:S03]  /*07a0*/  IMAD.WIDE R4, R11, 0x4, R4 ;  /* 0x000000040b047825 */ /* 0x002fc600078e0204 */
[----:B------:R-:W3:Y:S04]  /*07b0*/  LDG.E R15, desc[UR6][R2.64+0x400] ;  /* 0x00040006020f7981 */ /* 0x000ee8000c1e1900 */
[----:B------:R-:W2:Y:S04]  /*07c0*/  LDG.E R10, desc[UR6][R4.64] ;  /* 0x00000006040a7981 */ /* 0x000ea8000c1e1900 */
        /* <DEDUP_REMOVED lines=22> */
.L_x_511:
[----:B------:R-:W-:Y:S05]  /*0930*/  BSYNC.RECONVERGENT B2 ;  /* 0x0000000000027941 */ /* 0x000fea0003800200 */
.L_x_510:
        /* <DEDUP_REMOVED lines=23> */
.L_x_513:
[----:B------:R-:W-:Y:S05]  /*0ab0*/  BSYNC.RECONVERGENT B2 ;  /* 0x0000000000027941 */ /* 0x000fea0003800200 */
.L_x_512:
[----:B------:R-:W-:Y:S05]  /*0ac0*/  @!P1 BRA `(.L_x_506) ;  /* 0x0000000000309947 */ /* 0x000fea0003800000 */
[----:B------:R-:W0:Y:S01]  /*0ad0*/  LDC.64 R14, c[0x0][0x380] ;  /* 0x0000e000ff0e7b82 */ /* 0x000e220000000a00 */
[----:B------:R-:W-:-:S07]  /*0ae0*/  IADD3 R8, PT, PT, -R8, RZ, RZ ;  /* 0x000000ff08087210 */ /* 0x000fce0007ffe1ff */
[----:B------:R-:W1:Y:S02]  /*0af0*/  LDC.64 R12, c[0x0][0x388] ;  /* 0x0000e200ff0c7b82 */ /* 0x000e640000000a00 */
.L_x_514:
[----:B-1----:R-:W-:-:S04]  /*0b00*/  IMAD.WIDE R2, R11, 0x4, R12 ;  /* 0x000000040b027825 */ /* 0x002fc800078e020c */
[C---:B0-----:R-:W-:Y:S02]  /*0b10*/  IMAD.WIDE R4, R11.reuse, 0x4, R14 ;  /* 0x000000040b047825 */ /* 0x041fe400078e020e */
[----:B------:R-:W2:Y:S04]  /*0b20*/  LDG.E R2, desc[UR6][R2.64] ;  /* 0x0000000602027981 */ /* 0x000ea8000c1e1900 */
[----:B------:R-:W2:Y:S01]  /*0b30*/  LDG.E R5, desc[UR6][R4.64] ;  /* 0x0000000604057981 */ /* 0x000ea2000c1e1900 */
[----:B------:R-:W-:Y:S01]  /*0b40*/  VIADD R8, R8, 0x1 ;  /* 0x0000000108087836 */ /* 0x000fe20000000000 */
[----:B------:R-:W-:-:S04]  /*0b50*/  IADD3 R11, PT, PT, R11, 0x100, RZ ;  /* 0x000001000b0b7810 */ /* 0x000fc80007ffe0ff */
[----:B------:R-:W-:Y:S01]  /*0b60*/  ISETP.NE.AND P0, PT, R8, RZ, PT ;  /* 0x000000ff0800720c */ /* 0x000fe20003f05270 */
[----:B--2---:R-:W-:-:S12]  /*0b70*/  FFMA R0, R5, R2, R0 ;  /* 0x0000000205007223 */ /* 0x004fd80000000000 */
[----:B------:R-:W-:Y:S05]  /*0b80*/  @P0 BRA `(.L_x_514) ;  /* 0xfffffffc00dc0947 */ /* 0x000fea000383ffff */
.L_x_506:
[----:B------:R-:W-:Y:S05]  /*0b90*/  BSYNC.RECONVERGENT B1 ;  /* 0x0000000000017941 */ /* 0x000fea0003800200 */
.L_x_505:
[----:B------:R-:W-:Y:S01]  /*0ba0*/  ISETP.GE.U32.AND P0, PT, R6, 0x100, PT ;  /* 0x000001000600780c */ /* 0x000fe20003f06070 */
[----:B------:R-:W-:-:S03]  /*0bb0*/  IMAD.MOV.U32 R11, RZ, RZ, R0 ;  /* 0x000000ffff0b7224 */ /* 0x000fc600078e0000 */
[----:B------:R-:W-:-:S13]  /*0bc0*/  ISETP.GE.U32.AND.EX P0, PT, R7, RZ, PT, P0 ;  /* 0x000000ff0700720c */ /* 0x000fda0003f06100 */
[----:B------:R-:W-:Y:S05]  /*0bd0*/  @!P0 BRA `(.L_x_515) ;  /* 0x0000000000ac8947 */ /* 0x000fea0003800000 */
[----:B------:R-:W0:Y:S01]  /*0be0*/  S2R R6, SR_LANEID ;  /* 0x0000000000067919 */ /* 0x000e220000000000 */
[----:B------:R-:W-:Y:S01]  /*0bf0*/  ISETP.NE.AND P5, PT, R9, RZ, PT ;  /* 0x000000ff0900720c */ /* 0x000fe20003fa5270 */
[----:B------:R-:W1:Y:S02]  /*0c00*/  SHFL.DOWN PT, R0, R11, 0x1, 0x1f ;  /* 0x08201f000b007f89 */ /* 0x000e6400000e0000 */
[----:B-1----:R-:W-:Y:S01]  /*0c10*/  FADD R0, R0, R11 ;  /* 0x0000000b00007221 */ /* 0x002fe20000000000 */
[C---:B0-----:R-:W-:Y:S02]  /*0c20*/  ISETP.GT.AND P0, PT, R6.reuse, 0x1e, PT ;  /* 0x0000001e0600780c */ /* 0x041fe40003f04270 */
[C---:B------:R-:W-:Y:S02]  /*0c30*/  ISETP.NE.AND P1, PT, R6.reuse, RZ, PT ;  /* 0x000000ff0600720c */ /* 0x040fe40003f25270 */
        /* <DEDUP_REMOVED lines=16> */
[----:B------:R-:W-:-:S04]  /*0d40*/  ISETP.GT.AND P0, PT, R6, 0xf, PT ;  /* 0x0000000f0600780c */ /* 0x000fc80003f04270 */
[----:B------:R-:W0:Y:S02]  /*0d50*/  SHFL.DOWN PT, R3, R0, 0x10, 0x1f ;  /* 0x0a001f0000037f89 */ /* 0x000e2400000e0000 */
[----:B0-----:R-:W-:-:S05]  /*0d60*/  FADD R3, R0, R3 ;  /* 0x0000000300037221 */ /* 0x001fca0000000000 */
[----:B------:R1:W-:Y:S01]  /*0d70*/  @!P1 STS [R2+0x8], R3 ;  /* 0x0000080302009388 */ /* 0x0003e20000000800 */
[----:B------:R-:W-:Y:S01]  /*0d80*/  FSEL R0, R0, R3, P0 ;  /* 0x0000000300007208 */ /* 0x000fe20000000000 */
[----:B------:R-:W-:Y:S06]  /*0d90*/  BAR.SYNC.DEFER_BLOCKING 0x0 ;  /* 0x0000000000007b1d */ /* 0x000fec0000010000 */
[----:B------:R-:W-:Y:S05]  /*0da0*/  @P5 BRA `(.L_x_516) ;  /* 0x0000001800f05947 */ /* 0x000fea0003800000 */
[----:B------:R-:W0:Y:S01]  /*0db0*/  S2UR UR5, SR_CgaCtaId ;  /* 0x00000000000579c3 */ /* 0x000e220000008800 */
[----:B------:R-:W-:Y:S02]  /*0dc0*/  UMOV UR4, 0x400 ;  /* 0x0000040000047882 */ /* 0x000fe40000000000 */
[----:B0-----:R-:W-:-:S09]  /*0dd0*/  ULEA UR4, UR5, UR4, 0x18 ;  /* 0x0000000405047291 */ /* 0x001fd2000f8ec0ff */
[----:B-1----:R-:W0:Y:S04]  /*0de0*/  LDS R3, [UR4+0xc] ;  /* 0x00000c04ff037984 */ /* 0x002e280008000800 */
        /* <DEDUP_REMOVED lines=10> */
.L_x_515:
[----:B------:R-:W0:Y:S01]  /*0e90*/  S2R R4, SR_LANEID ;  /* 0x0000000000047919 */ /* 0x000e220000000000 */
[C---:B------:R-:W-:Y:S02]  /*0ea0*/  LOP3.LUT R0, R9.reuse, 0x3e0, RZ, 0xc0, !PT ;  /* 0x000003e009007812 */ /* 0x040fe400078ec0ff */
[----:B------:R-:W-:Y:S02]  /*0eb0*/  ISETP.NE.AND P5, PT, R9, RZ, PT ;  /* 0x000000ff0900720c */ /* 0x000fe40003fa5270 */
[----:B------:R-:W-:Y:S01]  /*0ec0*/  LOP3.LUT R5, RZ, R0, RZ, 0x33, !PT ;  /* 0x00000000ff057212 */ /* 0x000fe200078e33ff */
[----:B------:R-:W-:-:S03]  /*0ed0*/  VIADD R3, R0, 0x20 ;  /* 0x0000002000037836 */ /* 0x000fc60000000000 */
[-C--:B------:R-:W-:Y:S02]  /*0ee0*/  IADD3 R5, PT, PT, R5, R6.reuse, RZ ;  /* 0x0000000605057210 */ /* 0x080fe40007ffe0ff */
[----:B------:R-:W-:-:S04]  /*0ef0*/  ISETP.GT.U32.AND P0, PT, R3, R6, PT ;  /* 0x000000060300720c */ /* 0x000fc80003f04070 */
        /* <DEDUP_REMOVED lines=9> */
[----:B------:R-:W-:Y:S01]  /*0f90*/  @!P1 MOV R3, 0x400 ;  /* 0x0000040000039802 */ /* 0x000fe20000000f00 */
[----:B------:R-:W1:Y:S08]  /*0fa0*/  SHFL.DOWN PT, R0, R11, 0x2, R5 ;  /* 0x084000000b007989 */ /* 0x000e7000000e0005 */
[----:B-1----:R-:W-:Y:S01]  /*0fb0*/  @!P0 FADD R11, R11, R0 ;  /* 0x000000000b0b8221 */ /* 0x002fe20000000000 */
[----:B------:R-:W-:Y:S01]  /*0fc0*/  ISETP.GT.AND P0, PT, R2, R5, PT ;  /* 0x000000050200720c */ /* 0x000fe20003f04270 */
[----:B------:R-:W-:Y:S01]  /*0fd0*/  VIADD R2, R4, 0x8 ;  /* 0x0000000804027836 */ /* 0x000fe20000000000 */
[----:B0-----:R-:W-:-:S02]  /*0fe0*/  @!P1 LEA R3, R8, R3, 0x18 ;  /* 0x0000000308039211 */ /* 0x001fc400078ec0ff */
[----:B------:R-:W0:Y:S09]  /*0ff0*/  SHFL.DOWN PT, R0, R11, 0x4, R5 ;  /* 0x088000000b007989 */ /* 0x000e3200000e0005 */
[----:B0-----:R-:W-:Y:S01]  /*1000*/  @!P0 FADD R11, R11, R0 ;  /* 0x000000000b0b8221 */ /* 0x001fe20000000000 */
[----:B------:R-:W-:-:S02]  /*1010*/  ISETP.GT.AND P0, PT, R2, R5, PT ;  /* 0x000000050200720c */ /* 0x000fc40003f04270 */
[----:B------:R-:W-:Y:S02]  /*1020*/  IADD3 R2, PT, PT, R4, 0x10, RZ ;  /* 0x0000001004027810 */ /* 0x000fe40007ffe0ff */
[----:B------:R-:W0:Y:S09]  /*1030*/  SHFL.DOWN PT, R0, R11, 0x8, R5 ;  /* 0x090000000b007989 */ /* 0x000e3200000e0005 */
[----:B0-----:R-:W-:Y:S01]  /*1040*/  @!P0 FADD R11, R11, R0 ;  /* 0x000000000b0b8221 */ /* 0x001fe20000000000 */
[----:B------:R-:W-:-:S02]  /*1050*/  ISETP.GT.AND P0, PT, R2, R5, PT ;  /* 0x000000050200720c */ /* 0x000fc40003f04270 */
[----:B------:R-:W-:Y:S02]  /*1060*/  @!P1 SHF.R.U32.HI R2, RZ, 0x3, R9 ;  /* 0x00000003ff029819 */ /* 0x000fe40000011609 */
[----:B------:R-:W0:Y:S02]  /*1070*/  SHFL.DOWN PT, R0, R11, 0x10, R5 ;  /* 0x0a0000000b007989 */ /* 0x000e2400000e0005 */
[----:B------:R-:W-:-:S05]  /*1080*/  @!P1 LOP3.LUT R2, R2, 0x7c, RZ, 0xc0, !PT ;  /* 0x0000007c02029812 */ /* 0x000fca00078ec0ff */
[----:B------:R-:W-:Y:S02]  /*1090*/  @!P1 IMAD.IADD R3, R2, 0x1, R3 ;  /* 0x0000000102039824 */ /* 0x000fe400078e0203 */
[----:B0-----:R-:W-:-:S05]  /*10a0*/  @!P0 FADD R11, R11, R0 ;  /* 0x000000000b0b8221 */ /* 0x001fca0000000000 */
[----:B------:R-:W-:-:S05]  /*10b0*/  MOV R0, R11 ;  /* 0x0000000b00007202 */ /* 0x000fca0000000f00 */
[----:B------:R0:W-:Y:S01]  /*10c0*/  @!P1 STS [R3+0x8], R0 ;  /* 0x0000080003009388 */ /* 0x0001e20000000800 */
[----:B------:R-:W-:Y:S06]  /*10d0*/  BAR.SYNC.DEFER_BLOCKING 0x0 ;  /* 0x0000000000007b1d */ /* 0x000fec0000010000 */
[----:B------:R-:W-:Y:S05]  /*10e0*/  @P5 BRA `(.L_x_516) ;  /* 0x0000001800205947 */ /* 0x000fea0003800000 */
[----:B------:R-:W1:Y:S01]  /*10f0*/  S2UR UR5, SR_CgaCtaId ;  /* 0x00000000000579c3 */ /* 0x000e620000008800 */
[----:B------:R-:W-:Y:S01]  /*1100*/  UMOV UR4, 0x400 ;  /* 0x0000040000047882 */ /* 0x000fe20000000000 */
[C---:B------:R-:W-:Y:S02]  /*1110*/  ISETP.GT.U32.AND P3, PT, R6.reuse, 0x20, PT ;  /* 0x000000200600780c */ /* 0x040fe40003f64070 */
[C---:B------:R-:W-:Y:S02]  /*1120*/  ISETP.GT.U32.AND P1, PT, R6.reuse, 0x40, PT ;  /* 0x000000400600780c */ /* 0x040fe40003f24070 */
[C---:B------:R-:W-:Y:S02]  /*1130*/  ISETP.GT.U32.AND.EX P3, PT, R7.reuse, RZ, PT, P3 ;  /* 0x000000ff0700720c */ /* 0x040fe40003f64130 */
[----:B------:R-:W-:Y:S02]  /*1140*/  ISETP.GT.U32.AND P0, PT, R6, 0x60, PT ;  /* 0x000000600600780c */ /* 0x000fe40003f04070 */
[----:B------:R-:W-:-:S02]  /*1150*/  ISETP.GT.U32.AND.EX P1, PT, R7, RZ, PT, P1 ;  /* 0x000000ff0700720c */ /* 0x000fc40003f24110 */
[C---:B------:R-:W-:Y:S02]  /*1160*/  ISETP.GT.U32.AND P2, PT, R6.reuse, 0x80, PT ;  /* 0x000000800600780c */ /* 0x040fe40003f44070 */
[C---:B------:R-:W-:Y:S02]  /*1170*/  ISETP.GT.U32.AND.EX P0, PT, R7.reuse, RZ, PT, P0 ;  /* 0x000000ff0700720c */ /* 0x040fe40003f04100 */
[----:B------:R-:W-:Y:S02]  /*1180*/  ISETP.GT.U32.AND P4, PT, R6, 0xa0, PT ;  /* 0x000000a00600780c */ /* 0x000fe40003f84070 */
[C---:B------:R-:W-:Y:S02]  /*1190*/  ISETP.GT.U32.AND.EX P2, PT, R7.reuse, RZ, PT, P2 ;  /* 0x000000ff0700720c */ /* 0x040fe40003f44120 */
[----:B------:R-:W-:Y:S01]  /*11a0*/  ISETP.GT.U32.AND.EX P4, PT, R7, RZ, PT, P4 ;  /* 0x000000ff0700720c */ /* 0x000fe20003f84140 */
[----:B-1----:R-:W-:-:S09]  /*11b0*/  ULEA UR4, UR5, UR4, 0x18 ;  /* 0x0000000405047291 */ /* 0x002fd2000f8ec0ff */
[----:B0-----:R-:W0:Y:S04]  /*11c0*/  LDS R3, [UR4+0xc] ;  /* 0x00000c04ff037984 */ /* 0x001e280008000800 */
[----:B------:R-:W1:Y:S04]  /*11d0*/  LDS.128 R8, [UR4+0x10] ;  /* 0x00001004ff087984 */ /* 0x000e680008000c00 */
[----:B------:R-:W2:Y:S01]  /*11e0*/  LDS.64 R4, [UR4+0x20] ;  /* 0x00002004ff047984 */ /* 0x000ea20008000a00 */
[----:B0-----:R-:W-:Y:S01]  /*11f0*/  @P3 FADD R0, R0, R3 ;  /* 0x0000000300003221 */ /* 0x001fe20000000000 */
[----:B------:R-:W-:-:S03]  /*1200*/  ISETP.GT.U32.AND P3, PT, R6, 0xc0, PT ;  /* 0x000000c00600780c */ /* 0x000fc60003f64070 */
[----:B-1----:R-:W-:Y:S01]  /*1210*/  @P1 FADD R0, R0, R8 ;  /* 0x0000000800001221 */ /* 0x002fe20000000000 */
[----:B------:R-:W-:Y:S02]  /*1220*/  ISETP.GT.U32.AND P1, PT, R6, 0xe0, PT ;  /* 0x000000e00600780c */ /* 0x000fe40003f24070 */
[C---:B------:R-:W-:Y:S01]  /*1230*/  ISETP.GT.U32.AND.EX P3, PT, R7.reuse, RZ, PT, P3 ;  /* 0x000000ff0700720c */ /* 0x040fe20003f64130 */
[----:B------:R-:W-:Y:S01]  /*1240*/  @P0 FADD R0, R0, R9 ;  /* 0x0000000900000221 */ /* 0x000fe20000000000 */
[----:B------:R-:W-:-:S03]  /*1250*/  ISETP.GT.U32.AND.EX P1, PT, R7, RZ, PT, P1 ;  /* 0x000000ff0700720c */ /* 0x000fc60003f24110 */
[----:B------:R-:W-:-:S04]  /*1260*/  @P2 FADD R0, R0, R10 ;  /* 0x0000000a00002221 */ /* 0x000fc80000000000 */
[----:B------:R-:W-:-:S04]  /*1270*/  @P4 FADD R0, R0, R11 ;  /* 0x0000000b00004221 */ /* 0x000fc80000000000 */
[----:B--2---:R-:W-:-:S04]  /*1280*/  @P3 FADD R0, R0, R4 ;  /* 0x0000000400003221 */ /* 0x004fc80000000000 */
[----:B------:R-:W-:Y:S01]  /*1290*/  @P1 FADD R0, R0, R5 ;  /* 0x0000000500001221 */ /* 0x000fe20000000000 */
[----:B------:R-:W-:Y:S06]  /*12a0*/  BRA `(.L_x_516) ;  /* 0x0000001400b07947 */ /* 0x000fec0003800000 */
.L_x_502:
[----:B------:R-:W0:Y:S01]  /*12b0*/  S2R R0, SR_TID.X ;  /* 0x0000000000007919 */ /* 0x000e220000002100 */
[----:B------:R-:W0:Y:S08]  /*12c0*/  LDC.64 R2, c[0x0][0x380] ;  /* 0x0000e000ff027b82 */ /* 0x000e300000000a00 */
[----:B------:R-:W1:Y:S01]  /*12d0*/  LDC.64 R4, c[0x0][0x388] ;  /* 0x0000e200ff047b82 */ /* 0x000e620000000a00 */
[----:B0-----:R-:W-:-:S04]  /*12e0*/  IMAD.WIDE.U32 R2, R0, 0x4, R2 ;  /* 0x0000000400027825 */ /* 0x001fc800078e0002 */
[----:B-1----:R-:W-:Y:S01]  /*12f0*/  IMAD.WIDE.U32 R4, R0, 0x4, R4 ;  /* 0x0000000400047825 */ /* 0x002fe200078e0004 */
[----:B------:R-:W2:Y:S04]  /*1300*/  LDG.E R17, desc[UR6][R2.64+0x3400] ;  /* 0x0034000602117981 */ /* 0x000ea8000c1e1900 */
[----:B------:R-:W2:Y:S04]  /*1310*/  LDG.E R16, desc[UR6][R4.64+0x3400] ;  /* 0x0034000604107981 */ /* 0x000ea8000c1e1900 */
[----:B------:R-:W3:Y:S04]  /*1320*/  LDG.E R11, desc[UR6][R2.64+0x3000] ;  /* 0x00300006020b7981 */ /* 0x000ee8000c1e1900 */
[----:B------:R-:W3:Y:S04]  /*1330*/  LDG.E R12, desc[UR6][R4.64+0x3000] ;  /* 0x00300006040c7981 */ /* 0x000ee8000c1e1900 */
[----:B------:R-:W4:Y:S04]  /*1340*/  LDG.E R28, desc[UR6][R2.64+0x400] ;  /* 0x00040006021c7981 */ /* 0x000f28000c1e1900 */
[----:B------:R-:W5:Y:S04]  /*1350*/  LDG.E R32, desc[UR6][R2.64+0xc00] ;  /* 0x000c000602207981 */ /* 0x000f68000c1e1900 */
[----:B------:R-:W5:Y:S04]  /*1360*/  LDG.E R36, desc[UR6][R2.64+0x1400] ;  /* 0x0014000602247981 */ /* 0x000f68000c1e1900 */
[----:B------:R-:W5:Y:S04]  /*1370*/  LDG.E R38, desc[UR6][R2.64+0x1c00] ;  /* 0x001c000602267981 */ /* 0x000f68000c1e1900 */
[----:B------:R-:W5:Y:S04]  /*1380*/  LDG.E R23, desc[UR6][R2.64+0x2400] ;  /* 0x0024000602177981 */ /* 0x000f68000c1e1900 */
[----:B------:R-:W5:Y:S04]  /*1390*/  LDG.E R19, desc[UR6][R2.64+0x2c00] ;  /* 0x002c000602137981 */ /* 0x000f68000c1e1900 */
        /* <DEDUP_REMOVED lines=22> */
[----:B------:R-:W-:-:S04]  /*1500*/  IADD3 R43, P1, PT, R6, -0x1000, RZ ;  /* 0xfffff000062b7810 */ /* 0x000fc80007f3e0ff */
[----:B------:R-:W-:Y:S01]  /*1510*/  ISETP.GE.U32.AND P0, PT, R43, 0x1000, PT ;  /* 0x000010002b00780c */ /* 0x000fe20003f06070 */
[----:B------:R-:W-:Y:S01]  /*1520*/  UMOV UR9, 0x1000 ;  /* 0x0000100000097882 */ /* 0x000fe20000000000 */
[----:B------:R-:W-:Y:S01]  /*1530*/  UMOV UR4, URZ ;  /* 0x000000ff00047c82 */ /* 0x000fe20008000000 */
[----:B--2---:R-:W-:-:S04]  /*1540*/  FMUL R16, R17, R16 ;  /* 0x0000001011107220 */ /* 0x004fc80000400000 */
[----:B---3--:R-:W-:Y:S01]  /*1550*/  FFMA R11, R11, R12, R16 ;  /* 0x0000000c0b0b7223 */ /* 0x008fe20000000010 */
[----:B------:R-:W-:-:S04]  /*1560*/  IADD3.X R12, PT, PT, R7, -0x1, RZ, P1, !PT ;  /* 0xffffffff070c7810 */ /* 0x000fc80000ffe4ff */
[----:B------:R-:W-:Y:S01]  /*1570*/  ISETP.GE.U32.AND.EX P0, PT, R12, RZ, PT, P0 ;  /* 0x000000ff0c00720c */ /* 0x000fe20003f06100 */
[----:B----4-:R-:W-:Y:S01]  /*1580*/  FMUL R29, R28, R29 ;  /* 0x0000001d1c1d7220 */ /* 0x010fe20000400000 */
[----:B-----5:R-:W-:Y:S01]  /*1590*/  FMUL R33, R32, R33 ;  /* 0x0000002120217220 */ /* 0x020fe20000400000 */
[----:B------:R-:W-:Y:S01]  /*15a0*/  FMUL R37, R36, R37 ;  /* 0x0000002524257220 */ /* 0x000fe20000400000 */
[----:B------:R-:W-:Y:S01]  /*15b0*/  FMUL R39, R38, R39 ;  /* 0x0000002726277220 */ /* 0x000fe20000400000 */
[----:B------:R-:W-:Y:S01]  /*15c0*/  FMUL R23, R23, R22 ;  /* 0x0000001617177220 */ /* 0x000fe20000400000 */
[----:B------:R-:W-:Y:S01]  /*15d0*/  FMUL R18, R19, R18 ;  /* 0x0000001213127220 */ /* 0x000fe20000400000 */
[----:B------:R-:W-:Y:S01]  /*15e0*/  FMUL R14, R14, R15 ;  /* 0x0000000f0e0e7220 */ /* 0x000fe20000400000 */
[----:B------:R-:W-:Y:S01]  /*15f0*/  FFMA R26, R26, R27, R29 ;  /* 0x0000001b1a1a7223 */ /* 0x000fe2000000001d */
[----:B------:R-:W-:Y:S01]  /*1600*/  FFMA R31, R30, R31, R33 ;  /* 0x0000001f1e1f7223 */ /* 0x000fe20000000021 */
[----:B------:R-:W-:Y:S01]  /*1610*/  FFMA R34, R34, R35, R37 ;  /* 0x0000002322227223 */ /* 0x000fe20000000025 */
[----:B------:R-:W-:Y:S01]  /*1620*/  FFMA R25, R24, R25, R39 ;  /* 0x0000001918197223 */ /* 0x000fe20000000027 */
[----:B------:R-:W-:Y:S01]  /*1630*/  FFMA R20, R20, R21, R23 ;  /* 0x0000001514147223 */ /* 0x000fe20000000017 */
[----:B------:R-:W-:-:S02]  /*1640*/  FADD R26, R26, R31 ;  /* 0x0000001f1a1a7221 */ /* 0x000fc40000000000 */
[----:B------:R-:W-:Y:S01]  /*1650*/  FADD R25, R34, R25 ;  /* 0x0000001922197221 */ /* 0x000fe20000000000 */
[----:B------:R-:W-:Y:S01]  /*1660*/  FFMA R13, R13, R8, R18 ;  /* 0x000000080d0d7223 */ /* 0x000fe20000000012 */
[----:B------:R-:W-:-:S03]  /*1670*/  FFMA R10, R9, R10, R14 ;  /* 0x0000000a090a7223 */ /* 0x000fc6000000000e */
[----:B------:R-:W-:Y:S01]  /*1680*/  FADD R13, R20, R13 ;  /* 0x0000000d140d7221 */ /* 0x000fe20000000000 */
[----:B------:R-:W-:Y:S01]  /*1690*/  FADD R10, R11, R10 ;  /* 0x0000000a0b0a7221 */ /* 0x000fe20000000000 */
[----:B------:R-:W-:-:S03]  /*16a0*/  FADD R25, R26, R25 ;  /* 0x000000191a197221 */ /* 0x000fc60000000000 */
[----:B------:R-:W-:-:S04]  /*16b0*/  FADD R10, R13, R10 ;  /* 0x0000000a0d0a7221 */ /* 0x000fc80000000000 */
[----:B------:R-:W-:Y:S01]  /*16c0*/  FADD R13, R25, R10 ;  /* 0x0000000a190d7221 */ /* 0x000fe20000000000 */
[----:B------:R-:W-:Y:S06]  /*16d0*/  @!P0 BRA `(.L_x_517) ;  /* 0x00000004002c8947 */ /* 0x000fec0003800000 */
[----:B------:R-:W0:Y:S01]  /*16e0*/  LDC.64 R6, c[0x0][0x3a0] ;  /* 0x0000e800ff067b82 */ /* 0x000e220000000a00 */
[----:B------:R-:W-:Y:S01]  /*16f0*/  UMOV UR9, 0x1000 ;  /* 0x0000100000097882 */ /* 0x000fe20000000000 */
[----:B------:R-:W-:-:S05]  /*1700*/  UMOV UR4, URZ ;  /* 0x000000ff00047c82 */ /* 0x000fca0008000000 */
.L_x_519:
[----:B------:R-:W-:Y:S02]  /*1710*/  USHF.L.U32 UR5, UR9, 0x2, URZ ;  /* 0x0000000209057899 */ /* 0x000fe400080006ff */
[----:B------:R-:W-:-:S04]  /*1720*/  USHF.L.U64.HI UR8, UR9, 0x2, UR4 ;  /* 0x0000000209087899 */ /* 0x000fc80008010204 */
[----:B------:R-:W-:Y:S02]  /*1730*/  IADD3 R10, P0, PT, R2, UR5, RZ ;  /* 0x00000005020a7c10 */ /* 0x000fe4000ff1e0ff */
[----:B------:R-:W-:Y:S02]  /*1740*/  IADD3 R8, P1, PT, R4, UR5, RZ ;  /* 0x0000000504087c10 */ /* 0x000fe4000ff3e0ff */
[----:B------:R-:W-:Y:S02]  /*1750*/  IADD3.X R11, PT, PT, R3, UR8, RZ, P0, !PT ;  /* 0x00000008030b7c10 */ /* 0x000fe400087fe4ff */
        /* <DEDUP_REMOVED lines=32> */
[----:B------:R0:W5:Y:S02]  /*1960*/  LDG.E R9, desc[UR6][R8.64+0x3c00] ;  /* 0x003c000608097981 */ /* 0x000164000c1e1900 */
[----:B0-----:R-:W-:-:S04]  /*1970*/  IADD3 R8, P1, PT, R6, -UR9, RZ ;  /* 0x8000000906087c10 */ /* 0x001fc8000ff3e0ff */
[----:B------:R-:W-:Y:S02]  /*1980*/  ISETP.GE.U32.AND P0, PT, R8, 0x1000, PT ;  /* 0x000010000800780c */ /* 0x000fe40003f06070 */
[----:B------:R-:W-:-:S04]  /*1990*/  IADD3.X R8, PT, PT, R7, ~UR4, RZ, P1, !PT ;  /* 0x8000000407087c10 */ /* 0x000fc80008ffe4ff */
[----:B------:R-:W-:Y:S01]  /*19a0*/  ISETP.GE.U32.AND.EX P0, PT, R8, RZ, PT, P0 ;  /* 0x000000ff0800720c */ /* 0x000fe20003f06100 */
[----:B--2---:R-:W-:Y:S01]  /*19b0*/  FMUL R44, R44, R45 ;  /* 0x0000002d2c2c7220 */ /* 0x004fe20000400000 */
[----:B---3--:R-:W-:Y:S01]  /*19c0*/  FMUL R42, R42, R31 ;  /* 0x0000001f2a2a7220 */ /* 0x008fe20000400000 */
[----:B----4-:R-:W-:Y:S01]  /*19d0*/  FMUL R24, R41, R24 ;  /* 0x0000001829187220 */ /* 0x010fe20000400000 */
[----:B-----5:R-:W-:Y:S01]  /*19e0*/  FMUL R32, R32, R25 ;  /* 0x0000001920207220 */ /* 0x020fe20000400000 */
[----:B------:R-:W-:Y:S01]  /*19f0*/  FMUL R23, R28, R23 ;  /* 0x000000171c177220 */ /* 0x000fe20000400000 */
[----:B------:R-:W-:Y:S01]  /*1a00*/  FMUL R27, R27, R20 ;  /* 0x000000141b1b7220 */ /* 0x000fe20000400000 */
[----:B------:R-:W-:Y:S01]  /*1a10*/  FMUL R21, R26, R21 ;  /* 0x000000151a157220 */ /* 0x000fe20000400000 */
[----:B------:R-:W-:Y:S01]  /*1a20*/  FFMA R39, R40, R39, R13 ;  /* 0x0000002728277223 */ /* 0x000fe2000000000d */
[----:B------:R-:W-:-:S04]  /*1a30*/  FFMA R38, R37, R38, R44 ;  /* 0x0000002625267223 */ /* 0x000fc8000000002c */
[----:B------:R-:W-:Y:S01]  /*1a40*/  FADD R38, R39, R38 ;  /* 0x0000002627267221 */ /* 0x000fe20000000000 */
        /* <DEDUP_REMOVED lines=9> */
[----:B------:R-:W-:-:S03]  /*1ae0*/  FADD R35, R38, R35 ;  /* 0x0000002326237221 */ /* 0x000fc60000000000 */
[----:B------:R-:W-:-:S04]  /*1af0*/  FADD R14, R14, R19 ;  /* 0x000000130e0e7221 */ /* 0x000fc80000000000 */
[----:B------:R-:W-:-:S04]  /*1b00*/  FADD R35, R35, R14 ;  /* 0x0000000e23237221 */ /* 0x000fc80000000000 */
[----:B------:R-:W-:Y:S01]  /*1b10*/  FFMA R13, R22, R9, R35 ;  /* 0x00000009160d7223 */ /* 0x000fe20000000023 */
[----:B------:R-:W-:Y:S06]  /*1b20*/  @!P0 BRA `(.L_x_518) ;  /* 0x0000000800ec8947 */ /* 0x000fec0003800000 */
[----:B------:R-:W-:-:S04]  /*1b30*/  UIADD3 UR9, UP0, UPT, UR9, 0x1000, URZ ;  /* 0x0000100009097890 */ /* 0x000fc8000ff1e0ff */
[----:B------:R-:W-:Y:S02]  /*1b40*/  UIADD3.X UR4, UPT, UPT, URZ, UR4, URZ, UP0, !UPT ;  /* 0x00000004ff047290 */ /* 0x000fe400087fe4ff */
[----:B------:R-:W-:-:S04]  /*1b50*/  ISETP.LT.U32.AND P0, PT, R43, UR9, PT ;  /* 0x000000092b007c0c */ /* 0x000fc8000bf01070 */
[----:B------:R-:W-:-:S05]  /*1b60*/  IMAD.U32 R9, RZ, RZ, UR4 ;  /* 0x00000004ff097e24 */ /* 0x000fca000f8e00ff */
[----:B------:R-:W-:-:S13]  /*1b70*/  ISETP.GT.U32.AND.EX P0, PT, R9, R12, PT, P0 ;  /* 0x0000000c0900720c */ /* 0x000fda0003f04100 */
[----:B------:R-:W-:Y:S05]  /*1b80*/  @!P0 BRA `(.L_x_519) ;  /* 0xfffffff800e08947 */ /* 0x000fea000383ffff */
.L_x_517:
[C---:B------:R-:W-:Y:S01]  /*1b90*/  IADD3 R3, PT, PT, R6.reuse, -UR9, RZ ;  /* 0x8000000906037c10 */ /* 0x040fe2000fffe0ff */
[----:B------:R-:W-:Y:S01]  /*1ba0*/  IMAD.U32 R2, RZ, RZ, UR4 ;  /* 0x00000004ff027e24 */ /* 0x000fe2000f8e00ff */
[----:B------:R-:W-:Y:S01]  /*1bb0*/  ISETP.LE.U32.AND P1, PT, R6, UR9, PT ;  /* 0x0000000906007c0c */ /* 0x000fe2000bf23070 */
[----:B------:R-:W-:Y:S01]  /*1bc0*/  BSSY.RECONVERGENT B1, `(.L_x_518) ;  /* 0x00000b1000017945 */ /* 0x000fe20003800200 */
[----:B------:R-:W-:-:S04]  /*1bd0*/  ISETP.GE.AND P0, PT, R0, R3, PT ;  /* 0x000000030000720c */ /* 0x000fc80003f06270 */
[----:B------:R-:W-:-:S13]  /*1be0*/  ISETP.GE.U32.OR.EX P0, PT, R2, R7, P0, P1 ;  /* 0x000000070200720c */ /* 0x000fda0000706510 */
[----:B------:R-:W-:Y:S05]  /*1bf0*/  @P0 BRA `(.L_x_520) ;  /* 0x0000000800b40947 */ /* 0x000fea0003800000 */
[-C--:B------:R-:W-:Y:S01]  /*1c00*/  LOP3.LUT R3, RZ, R0.reuse, RZ, 0x33, !PT ;  /* 0x00000000ff037212 */ /* 0x080fe200078e33ff */
[----:B------:R-:W-:Y:S03]  /*1c10*/  BSSY.RECONVERGENT B2, `(.L_x_521) ;  /* 0x000004c000027945 */ /* 0x000fe60003800200 */
[----:B------:R-:W-:Y:S02]  /*1c20*/  IADD3 R3, PT, PT, R6, -UR9, R3 ;  /* 0x8000000906037c10 */ /* 0x000fe4000fffe003 */
[----:B------:R-:W-:Y:S02]  /*1c30*/  MOV R6, R0 ;  /* 0x0000000000067202 */ /* 0x000fe40000000f00 */
[C---:B------:R-:W-:Y:S02]  /*1c40*/  ISETP.GE.U32.AND P1, PT, R3.reuse, 0xf00, PT ;  /* 0x00000f000300780c */ /* 0x040fe40003f26070 */
[----:B------:R-:W-:-:S04]  /*1c50*/  LEA.HI R7, R3, 0x1, RZ, 0x18 ;  /* 0x0000000103077811 */ /* 0x000fc800078fc0ff */
[----:B------:R-:W-:-:S04]  /*1c60*/  LOP3.LUT R40, R7, 0xf, RZ, 0xc0, !PT ;  /* 0x0000000f07287812 */ /* 0x000fc800078ec0ff */
[----:B------:R-:W-:-:S03]  /*1c70*/  ISETP.NE.AND P0, PT, R40, RZ, PT ;  /* 0x000000ff2800720c */ /* 0x000fc60003f05270 */
[----:B------:R-:W-:Y:S10]  /*1c80*/  @!P1 BRA `(.L_x_522) ;  /* 0x0000000400109947 */ /* 0x000ff40003800000 */
[----:B------:R-:W0:Y:S01]  /*1c90*/  LDCU.128 UR12, c[0x0][0x380] ;  /* 0x00007000ff0c77ac */ /* 0x000e220008000c00 */
[----:B------:R-:W-:Y:S02]  /*1ca0*/  IADD3 R3, P1, PT, R0, UR9, RZ ;  /* 0x0000000900037c10 */ /* 0x000fe4000ff3e0ff */
[----:B------:R-:W-:Y:S02]  /*1cb0*/  LOP3.LUT R8, R7, 0x1fffff0, RZ, 0xc0, !PT ;  /* 0x01fffff007087812 */ /* 0x000fe400078ec0ff */
[----:B------:R-:W-:Y:S01]  /*1cc0*/  MOV R6, R0 ;  /* 0x0000000000067202 */ /* 0x000fe20000000f00 */
[----:B------:R-:W-:Y:S01]  /*1cd0*/  IMAD.X R4, RZ, RZ, UR4, P1 ;  /* 0x00000004ff047e24 */ /* 0x000fe200088e06ff */
[C---:B------:R-:W-:Y:S02]  /*1ce0*/  LEA R2, P1, R3.reuse, 0x2000, 0x2 ;  /* 0x0000200003027811 */ /* 0x040fe400078210ff */
[----:B------:R-:W-:Y:S02]  /*1cf0*/  IADD3 R8, PT, PT, -R8, RZ, RZ ;  /* 0x000000ff08087210 */ /* 0x000fe40007ffe1ff */
[----:B------:R-:W-:-:S02]  /*1d00*/  LEA.HI.X R3, R3, RZ, R4, 0x2, P1 ;  /* 0x000000ff03037211 */ /* 0x000fc400008f1404 */
[C---:B0-----:R-:W-:Y:S02]  /*1d10*/  IADD3 R4, P1, PT, R2.reuse, UR12, RZ ;  /* 0x0000000c02047c10 */ /* 0x041fe4000ff3e0ff */
[----:B------:R-:W-:Y:S02]  /*1d20*/  IADD3 R2, P2, PT, R2, UR14, RZ ;  /* 0x0000000e02027c10 */ /* 0x000fe4000ff5e0ff */
[C---:B------:R-:W-:Y:S02]  /*1d30*/  IADD3.X R5, PT, PT, R3.reuse, UR13, RZ, P1, !PT ;  /* 0x0000000d03057c10 */ /* 0x040fe40008ffe4ff */
[----:B------:R-:W-:-:S09]  /*1d40*/  IADD3.X R3, PT, PT, R3, UR15, RZ, P2, !PT ;  /* 0x0000000f03037c10 */ /* 0x000fd200097fe4ff */
.L_x_523:
        /* <DEDUP_REMOVED lines=32> */
[----:B------:R-:W-:-:S02]  /*1f50*/  VIADD R8, R8, 0x10 ;  /* 0x0000001008087836 */ /* 0x000fc40000000000 */
[----:B------:R-:W-:-:S03]  /*1f60*/  VIADD R6, R6, 0x1000 ;  /* 0x0000100006067836 */ /* 0x000fc60000000000 */
[----:B------:R-:W-:Y:S02]  /*1f70*/  ISETP.NE.AND P1, PT, R8, RZ, PT ;  /* 0x000000ff0800720c */ /* 0x000fe40003f25270 */
[----:B0-----:R-:W-:Y:S02]  /*1f80*/  IADD3 R4, P2, PT, R4, 0x4000, RZ ;  /* 0x0000400004047810 */ /* 0x001fe40007f5e0ff */
[----:B-1----:R-:W-:Y:S02]  /*1f90*/  IADD3 R2, P3, PT, R2, 0x4000, RZ ;  /* 0x0000400002027810 */ /* 0x002fe40007f7e0ff */
[----:B------:R-:W-:Y:S02]  /*1fa0*/  IADD3.X R5, PT, PT, RZ, R5, RZ, P2, !PT ;  /* 0x00000005ff057210 */ /* 0x000fe400017fe4ff */
        /* <DEDUP_REMOVED lines=17> */
[----:B------:R-:W-:Y:S06]  /*20c0*/  @P1 BRA `(.L_x_523) ;  /* 0xfffffffc00201947 */ /* 0x000fec000383ffff */
.L_x_522:
[----:B------:R-:W-:Y:S05]  /*20d0*/  BSYNC.RECONVERGENT B2 ;  /* 0x0000000000027941 */ /* 0x000fea0003800200 */
.L_x_521:
        /* <DEDUP_REMOVED lines=8> */
[----:B------:R-:W-:Y:S02]  /*2160*/  IADD3.X R2, PT, PT, RZ, UR4, RZ, P0, !PT ;  /* 0x00000004ff027c10 */ /* 0x000fe400087fe4ff */
[C---:B------:R-:W-:Y:S02]  /*2170*/  SHF.L.U32 R4, R5.reuse, 0x2, RZ ;  /* 0x0000000205047819 */ /* 0x040fe400000006ff */
[----:B------:R-:W-:Y:S02]  /*2180*/  SHF.L.U64.HI R5, R5, 0x2, R2 ;  /* 0x0000000205057819 */ /* 0x000fe40000010202 */
[C---:B0-----:R-:W-:Y:S02]  /*2190*/  IADD3 R2, P0, PT, R4.reuse, UR12, RZ ;  /* 0x0000000c04027c10 */ /* 0x041fe4000ff1e0ff */
[----:B------:R-:W-:Y:S02]  /*21a0*/  IADD3 R4, P2, PT, R4, UR14, RZ ;  /* 0x0000000e04047c10 */ /* 0x000fe4000ff5e0ff */
[----:B------:R-:W-:-:S02]  /*21b0*/  IADD3.X R3, PT, PT, R5, UR13, RZ, P0, !PT ;  /* 0x0000000d05037c10 */ /* 0x000fc400087fe4ff */
        /* <DEDUP_REMOVED lines=17> */
[----:B------:R-:W-:-:S02]  /*22d0*/  VIADD R6, R6, 0x800 ;  /* 0x0000080006067836 */ /* 0x000fc40000000000 */
        /* <DEDUP_REMOVED lines=8> */
.L_x_525:
[----:B------:R-:W-:Y:S05]  /*2360*/  BSYNC.RECONVERGENT B2 ;  /* 0x0000000000027941 */ /* 0x000fea0003800200 */
.L_x_524:
        /* <DEDUP_REMOVED lines=28> */
.L_x_527:
[----:B------:R-:W-:Y:S05]  /*2530*/  BSYNC.RECONVERGENT B2 ;  /* 0x0000000000027941 */ /* 0x000fea0003800200 */
.L_x_526:
[----:B------:R-:W-:Y:S05]  /*2540*/  @!P1 BRA `(.L_x_520) ;  /* 0x0000000000609947 */ /* 0x000fea0003800000 */
[----:B------:R-:W0:Y:S01]  /*2550*/  LDCU.128 UR12, c[0x0][0x380] ;  /* 0x00007000ff0c77ac */ /* 0x000e220008000c00 */
[----:B------:R-:W-:Y:S01]  /*2560*/  IADD3 R8, P0, PT, R6, UR9, RZ ;  /* 0x0000000906087c10 */ /* 0x000fe2000ff1e0ff */
[----:B------:R-:W-:-:S03]  /*2570*/  IMAD.MOV R6, RZ, RZ, -R10 ;  /* 0x000000ffff067224 */ /* 0x000fc600078e0a0a */
[----:B------:R-:W-:Y:S02]  /*2580*/  SHF.L.U32 R7, R8, 0x2, RZ ;  /* 0x0000000208077819 */ /* 0x000fe400000006ff */
[----:B------:R-:W-:-:S04]  /*2590*/  IADD3.X R3, PT, PT, RZ, UR4, RZ, P0, !PT ;  /* 0x00000004ff037c10 */ /* 0x000fc800087fe4ff */
[----:B------:R-:W-:Y:S02]  /*25a0*/  SHF.L.U64.HI R8, R8, 0x2, R3 ;  /* 0x0000000208087819 */ /* 0x000fe40000010203 */
[C---:B0-----:R-:W-:Y:S02]  /*25b0*/  IADD3 R9, P0, PT, R7.reuse, UR14, RZ ;  /* 0x0000000e07097c10 */ /* 0x041fe4000ff1e0ff */
[----:B------:R-:W-:Y:S02]  /*25c0*/  IADD3 R7, P1, PT, R7, UR12, RZ ;  /* 0x0000000c07077c10 */ /* 0x000fe4000ff3e0ff */
[C---:B------:R-:W-:Y:S02]  /*25d0*/  IADD3.X R10, PT, PT, R8.reuse, UR15, RZ, P0, !PT ;  /* 0x0000000f080a7c10 */ /* 0x040fe400087fe4ff */
[----:B------:R-:W-:-:S09]  /*25e0*/  IADD3.X R8, PT, PT, R8, UR13, RZ, P1, !PT ;  /* 0x0000000d08087c10 */ /* 0x000fd20008ffe4ff */
.L_x_528:
[----:B------:R-:W-:Y:S01]  /*25f0*/  MOV R2, R7 ;  /* 0x0000000700027202 */ /* 0x000fe20000000f00 */
[----:B------:R-:W-:Y:S01]  /*2600*/  IMAD.MOV.U32 R4, RZ, RZ, R9 ;  /* 0x000000ffff047224 */ /* 0x000fe200078e0009 */
[----:B------:R-:W-:Y:S02]  /*2610*/  MOV R3, R8 ;  /* 0x0000000800037202 */ /* 0x000fe40000000f00 */
[----:B------:R-:W-:-:S03]  /*2620*/  MOV R5, R10 ;  /* 0x0000000a00057202 */ /* 0x000fc60000000f00 */
[----:B------:R-:W2:Y:S04]  /*2630*/  LDG.E R2, desc[UR6][R2.64] ;  /* 0x0000000602027981 */ /* 0x000ea8000c1e1900 */
[----:B------:R-:W2:Y:S01]  /*2640*/  LDG.E R4, desc[UR6][R4.64] ;  /* 0x0000000604047981 */ /* 0x000ea2000c1e1900 */
[----:B------:R-:W-:Y:S02]  /*2650*/  IADD3 R6, PT, PT, R6, 0x1, RZ ;  /* 0x0000000106067810 */ /* 0x000fe40007ffe0ff */
[----:B------:R-:W-:Y:S02]  /*2660*/  IADD3 R9, P1, PT, R9, 0x400, RZ ;  /* 0x0000040009097810 */ /* 0x000fe40007f3e0ff */
[----:B------:R-:W-:Y:S02]  /*2670*/  ISETP.NE.AND P0, PT, R6, RZ, PT ;  /* 0x000000ff0600720c */ /* 0x000fe40003f05270 */
[----:B------:R-:W-:Y:S01]  /*2680*/  IADD3 R7, P2, PT, R7, 0x400, RZ ;  /* 0x0000040007077810 */ /* 0x000fe20007f5e0ff */
[----:B------:R-:W-:-:S03]  /*2690*/  IMAD.X R10, RZ, RZ, R10, P1 ;  /* 0x000000ffff0a7224 */ /* 0x000fc600008e060a */
[----:B------:R-:W-:Y:S01]  /*26a0*/  IADD3.X R8, PT, PT, RZ, R8, RZ, P2, !PT ;  /* 0x00000008ff087210 */ /* 0x000fe200017fe4ff */
[----:B--2---:R-:W-:-:S06]  /*26b0*/  FFMA R13, R2, R4, R13 ;  /* 0x00000004020d7223 */ /* 0x004fcc000000000d */
[----:B------:R-:W-:Y:S05]  /*26c0*/  @P0 BRA `(.L_x_528) ;  /* 0xfffffffc00c80947 */ /* 0x000fea000383ffff */
.L_x_520:
[----:B------:R-:W-:Y:S05]  /*26d0*/  BSYNC.RECONVERGENT B1 ;  /* 0x0000000000017941 */ /* 0x000fea0003800200 */
.L_x_518:
[----:B------:R-:W0:Y:S01]  /*26e0*/  S2R R6, SR_LANEID ;  /* 0x0000000000067919 */ /* 0x000e220000000000 */
[----:B------:R-:W-:Y:S01]  /*26f0*/  ISETP.NE.AND P5, PT, R0, RZ, PT ;  /* 0x000000ff0000720c */ /* 0x000fe20003fa5270 */
        /* <DEDUP_REMOVED lines=38> */
[----:B------:R-:W-:-:S07]  /*2960*/  FADD R0, R8, R9 ;  /* 0x0000000908007221 */ /* 0x000fce0000000000 */
.L_x_516:
[----:B------:R-:W-:Y:S05]  /*2970*/  BSYNC.RECONVERGENT B0 ;  /* 0x0000000000007941 */ /* 0x000fea0003800200 */
.L_x_501:
[----:B------:R-:W-:Y:S05]  /*2980*/  @P5 EXIT ;  /* 0x000000000000594d */ /* 0x000fea0003800000 */
[----:B012---:R-:W0:Y:S01]  /*2990*/  LDC.64 R2, c[0x0][0x398] ;  /* 0x0000e600ff027b82 */ /* 0x007e220000000a00 */
[----:B------:R-:W1:Y:S02]  /*29a0*/  LDCU UR4, c[0x0][0x3ac] ;  /* 0x00007580ff0477ac */ /* 0x000e640008000800 */
[----:B-1----:R-:W-:-:S05]  /*29b0*/  FADD R5, R0, UR4 ;  /* 0x0000000400057e21 */ /* 0x002fca0008000000 */
[----:B0-----:R-:W-:Y:S01]  /*29c0*/  STG.E desc[UR6][R2.64], R5 ;  /* 0x0000000502007986 */ /* 0x001fe2000c101906 */
[----:B------:R-:W-:Y:S05]  /*29d0*/  EXIT ;  /* 0x000000000000794d */ /* 0x000fea0003800000 */
.L_x_529:
        /* <DEDUP_REMOVED lines=10> */
.L_x_724:


//--------------------- .text._ZN3cub18CUB_300001_SM_10006detail6reduce28DeviceReduceSingleTileKernelINS2_10policy_hubIfjN4cuda3std3__44plusIfEEE10Policy1000EPfSC_iS9_ffNS7_10__identityEEEvT0_T1_T2_T3_T4_T6_ --------------------------
	.section	.text._ZN3cub18CUB_300001_SM_10006detail6reduce28DeviceReduceSingleTileKernelINS2_10policy_hubIfjN4cuda3std3__44plusIfEEE10Policy1000EPfSC_iS9_ffNS7_10__identityEEEvT0_T1_T2_T3_T4_T6_,"ax",@progbits
	.align	128
        .global         _ZN3cub18CUB_300001_SM_10006detail6reduce28DeviceReduceSingleTileKernelINS2_10policy_hubIfjN4cuda3std3__44plusIfEEE10Policy1000EPfSC_iS9_ffNS7_10__identityEEEvT0_T1_T2_T3_T4_T6_
        .type           _ZN3cub18CUB_300001_SM_10006detail6reduce28DeviceReduceSingleTileKernelINS2_10policy_hubIfjN4cuda3std3__44plusIfEEE10Policy1000EPfSC_iS9_ffNS7_10__identityEEEvT0_T1_T2_T3_T4_T6_,@function
        .size           _ZN3cub18CUB_300001_SM_10006detail6reduce28DeviceReduceSingleTileKernelINS2_10policy_hubIfjN4cuda3std3__44plusIfEEE10Policy1000EPfSC_iS9_ffNS7_10__identityEEEvT0_T1_T2_T3_T4_T6_,(.L_x_725 - _ZN3cub18CUB_300001_SM_10006detail6reduce28DeviceReduceSingleTileKernelINS2_10policy_hubIfjN4cuda3std3__44plusIfEEE10Policy1000EPfSC_iS9_ffNS7_10__identityEEEvT0_T1_T2_T3_T4_T6_)
        .other          _ZN3cub18CUB_300001_SM_10006detail6reduce28DeviceReduceSingleTileKernelINS2_10policy_hubIfjN4cuda3std3__44plusIfEEE10Policy1000EPfSC_iS9_ffNS7_10__identityEEEvT0_T1_T2_T3_T4_T6_,@"STO_CUDA_ENTRY STV_DEFAULT"
_ZN3cub18CUB_300001_SM_10006detail6reduce28DeviceReduceSingleTileKernelINS2_10policy_hubIfjN4cuda3std3__44plusIfEEE10Policy1000EPfSC_iS9_ffNS7_10__identityEEEvT0_T1_T2_T3_T4_T6_:
.text._ZN3cub18CUB_300001_SM_10006detail6reduce28DeviceReduceSingleTileKernelINS2_10policy_hubIfjN4cuda3std3__44plusIfEEE10Policy1000EPfSC_iS9_ffNS7_10__identityEEEvT0_T1_T2_T3_T4_T6_:
        /* <DEDUP_REMOVED lines=13> */
.L_x_530:
        /* <DEDUP_REMOVED lines=16> */
.L_x_535:
[----:B------:R-:W-:Y:S05]  /*01d0*/  BSYNC.RECONVERGENT B1 ;  /* 0x0000000000017941 */ /* 0x000fea0003800200 */
.L_x_534:
        /* <DEDUP_REMOVED lines=16> */
.L_x_540:
        /* <DEDUP_REMOVED lines=9> */
.L_x_539:
[----:B------:R-:W-:Y:S05]  /*0370*/  BSYNC.RECONVERGENT B2 ;  /* 0x0000000000027941 */ /* 0x000fea0003800200 */
.L_x_538:
        /* <DEDUP_REMOVED lines=8> */
.L_x_543:
        /* <DEDUP_REMOVED lines=43> */
.L_x_542:
[----:B------:R-:W-:Y:S05]  /*06b0*/  BSYNC.RECONVERGENT B2 ;  /* 0x0000000000027941 */ /* 0x000fea0003800200 */
.L_x_541:
        /* <DEDUP_REMOVED lines=26> */
.L_x_545:
[----:B------:R-:W-:Y:S05]  /*0860*/  BSYNC.RECONVERGENT B2 ;  /* 0x0000000000027941 */ /* 0x000fea0003800200 */
.L_x_544:
        /* <DEDUP_REMOVED lines=12> */
.L_x_537:
[----:B------:R-:W-:Y:S05]  /*0930*/  BSYNC.RECONVERGENT B1 ;  /* 0x0000000000017941 */ /* 0x000fea0003800200 */
.L_x_536:
        /* <DEDUP_REMOVED lines=10> */
[----:B------:R-:W1:Y:S06]  /*09e0*/  SHFL.DOWN PT, R3, R0, 0x2, 0x1f ;  /* 0x08401f0000037f89 */ /* 0x000e6c00000e0000 */
[----:B------:R-:W2:Y:S01]  /*09f0*/  @!P1 S2R R6, SR_CgaCtaId ;  /* 0x0000000000069919 */ /* 0x000ea20000008800 */
[----:B0-----:R-:W-:Y:S02]  /*0a00*/  @!P1 MOV R5, 0x400 ;  /* 0x0000040000059802 */ /* 0x001fe40000000f00 */
[----:B------:R-:W-:-:S04]  /*0a10*/  @!P1 SHF.R.U32.HI R4, RZ, 0x3, R2 ;  /* 0x00000003ff049819 */ /* 0x000fc80000011602 */
[----:B------:R-:W-:Y:S01]  /*0a20*/  @!P1 LOP3.LUT R4, R4, 0x7c, RZ, 0xc0, !PT ;  /* 0x0000007c04049812 */ /* 0x000fe200078ec0ff */
[----:B-1----:R-:W-:Y:S01]  /*0a30*/  @!P0 FADD R0, R0, R3 ;  /* 0x0000000300008221 */ /* 0x002fe20000000000 */
[----:B------:R-:W-:-:S04]  /*0a40*/  ISETP.GT.AND P0, PT, R8, 0x1b, PT ;  /* 0x0000001b0800780c */ /* 0x000fc80003f04270 */
[----:B------:R-:W0:Y:S01]  /*0a50*/  SHFL.DOWN PT, R3, R0, 0x4, 0x1f ;  /* 0x08801f0000037f89 */ /* 0x000e2200000e0000 */
[----:B--2---:R-:W-:-:S04]  /*0a60*/  @!P1 LEA R5, R6, R5, 0x18 ;  /* 0x0000000506059211 */ /* 0x004fc800078ec0ff */
        /* <DEDUP_REMOVED lines=16> */
[----:B0-----:R-:W0:Y:S04]  /*0b70*/  LDS.128 R4, [UR4+0x10] ;  /* 0x00001004ff047984 */ /* 0x001e280008000c00 */
[----:B------:R-:W1:Y:S04]  /*0b80*/  LDS.128 R12, [UR4+0x20] ;  /* 0x00002004ff0c7984 */ /* 0x000e680008000c00 */
[----:B------:R-:W2:Y:S04]  /*0b90*/  LDS.128 R8, [UR4+0x30] ;  /* 0x00003004ff087984 */ /* 0x000ea80008000c00 */
[----:B------:R-:W3:Y:S01]  /*0ba0*/  LDS.128 R16, [UR4+0x40] ;  /* 0x00004004ff107984 */ /* 0x000ee20008000c00 */
[----:B0-----:R-:W-:-:S04]  /*0bb0*/  FADD R5, R0, R5 ;  /* 0x0000000500057221 */ /* 0x001fc80000000000 */
[----:B------:R-:W-:-:S04]  /*0bc0*/  FADD R6, R5, R6 ;  /* 0x0000000605067221 */ /* 0x000fc80000000000 */
[----:B------:R-:W-:-:S04]  /*0bd0*/  FADD R7, R6, R7 ;  /* 0x0000000706077221 */ /* 0x000fc80000000000 */
[----:B-1----:R-:W-:-:S04]  /*0be0*/  FADD R12, R7, R12 ;  /* 0x0000000c070c7221 */ /* 0x002fc80000000000 */
[----:B------:R-:W-:-:S04]  /*0bf0*/  FADD R13, R12, R13 ;  /* 0x0000000d0c0d7221 */ /* 0x000fc80000000000 */
[----:B------:R-:W-:-:S04]  /*0c00*/  FADD R14, R13, R14 ;  /* 0x0000000e0d0e7221 */ /* 0x000fc80000000000 */
[----:B------:R-:W-:-:S04]  /*0c10*/  FADD R15, R14, R15 ;  /* 0x0000000f0e0f7221 */ /* 0x000fc80000000000 */
[----:B--2---:R-:W-:-:S04]  /*0c20*/  FADD R8, R15, R8 ;  /* 0x000000080f087221 */ /* 0x004fc80000000000 */
[----:B------:R-:W-:-:S04]  /*0c30*/  FADD R9, R8, R9 ;  /* 0x0000000908097221 */ /* 0x000fc80000000000 */
[----:B------:R-:W-:-:S04]  /*0c40*/  FADD R10, R9, R10 ;  /* 0x0000000a090a7221 */ /* 0x000fc80000000000 */
[----:B------:R-:W-:-:S04]  /*0c50*/  FADD R11, R10, R11 ;  /* 0x0000000b0a0b7221 */ /* 0x000fc80000000000 */
[----:B---3--:R-:W-:-:S04]  /*0c60*/  FADD R16, R11, R16 ;  /* 0x000000100b107221 */ /* 0x008fc80000000000 */
[----:B------:R-:W-:-:S04]  /*0c70*/  FADD R17, R16, R17 ;  /* 0x0000001110117221 */ /* 0x000fc80000000000 */
[----:B------:R-:W-:-:S04]  /*0c80*/  FADD R18, R17, R18 ;  /* 0x0000001211127221 */ /* 0x000fc80000000000 */
[----:B------:R-:W-:Y:S01]  /*0c90*/  FADD R0, R18, R19 ;  /* 0x0000001312007221 */ /* 0x000fe20000000000 */
[----:B------:R-:W-:Y:S06]  /*0ca0*/  BRA `(.L_x_547) ;  /* 0x0000003400707947 */ /* 0x000fec0003800000 */
.L_x_546:
        /* <DEDUP_REMOVED lines=23> */
[-C--:B------:R-:W-:Y:S02]  /*0e20*/  ISETP.GT.AND P0, PT, R5, R4.reuse, PT ;  /* 0x000000040500720c */ /* 0x080fe40003f04270 */
[----:B------:R-:W-:Y:S02]  /*0e30*/  IADD3 R5, PT, PT, R9, 0x10, RZ ;  /* 0x0000001009057810 */ /* 0x000fe40007ffe0ff */
        /* <DEDUP_REMOVED lines=20> */
[----:B------:R-:W0:Y:S04]  /*0f80*/  LDS.128 R16, [UR4+0x10] ;  /* 0x00001004ff107984 */ /* 0x000e280008000c00 */
[----:B----4-:R-:W1:Y:S04]  /*0f90*/  LDS.128 R4, [UR4+0x20] ;  /* 0x00002004ff047984 */ /* 0x010e680008000c00 */
[----:B------:R-:W2:Y:S04]  /*0fa0*/  LDS.128 R8, [UR4+0x30] ;  /* 0x00003004ff087984 */ /* 0x000ea80008000c00 */
[----:B------:R-:W3:Y:S01]  /*0fb0*/  LDS.128 R12, [UR4+0x40] ;  /* 0x00004004ff0c7984 */ /* 0x000ee20008000c00 */
[----:B0-----:R-:W-:Y:S01]  /*0fc0*/  @P2 FADD R0, R0, R17 ;  /* 0x0000001100002221 */ /* 0x001fe20000000000 */
[----:B------:R-:W-:-:S03]  /*0fd0*/  ISETP.GT.AND P2, PT, R3, 0x80, PT ;  /* 0x000000800300780c */ /* 0x000fc60003f44270 */
[----:B------:R-:W-:Y:S01]  /*0fe0*/  @P3 FADD R0, R0, R18 ;  /* 0x0000001200003221 */ /* 0x000fe20000000000 */
[----:B------:R-:W-:-:S03]  /*0ff0*/  ISETP.GT.AND P3, PT, R3, 0xa0, PT ;  /* 0x000000a00300780c */ /* 0x000fc60003f64270 */
[----:B------:R-:W-:Y:S01]  /*1000*/  @P1 FADD R0, R0, R19 ;  /* 0x0000001300001221 */ /* 0x000fe20000000000 */
[----:B------:R-:W-:-:S05]  /*1010*/  ISETP.GT.AND P1, PT, R3, 0xe0, PT ;  /* 0x000000e00300780c */ /* 0x000fca0003f24270 */
[----:B-1----:R-:W-:Y:S01]  /*1020*/  @P2 FADD R0, R0, R4 ;  /* 0x0000000400002221 */ /* 0x002fe20000000000 */
[----:B------:R-:W-:-:S03]  /*1030*/  ISETP.GT.AND P2, PT, R3, 0x100, PT ;  /* 0x000001000300780c */ /* 0x000fc60003f44270 */
[----:B------:R-:W-:Y:S01]  /*1040*/  @P3 FADD R0, R0, R5 ;  /* 0x0000000500003221 */ /* 0x000fe20000000000 */
[----:B------:R-:W-:-:S03]  /*1050*/  ISETP.GT.AND P3, PT, R3, 0x120, PT ;  /* 0x000001200300780c */ /* 0x000fc60003f64270 */
[----:B------:R-:W-:Y:S01]  /*1060*/  @P4 FADD R0, R0, R6 ;  /* 0x0000000600004221 */ /* 0x000fe20000000000 */
[----:B------:R-:W-:-:S03]  /*1070*/  ISETP.GT.AND P4, PT, R3, 0x140, PT ;  /* 0x000001400300780c */ /* 0x000fc60003f84270 */
[----:B------:R-:W-:Y:S01]  /*1080*/  @P1 FADD R0, R0, R7 ;  /* 0x0000000700001221 */ /* 0x000fe20000000000 */
[----:B------:R-:W-:-:S03]  /*1090*/  ISETP.GT.AND P1, PT, R3, 0x160, PT ;  /* 0x000001600300780c */ /* 0x000fc60003f24270 */
[----:B--2---:R-:W-:Y:S01]  /*10a0*/  @P2 FADD R0, R0, R8 ;  /* 0x0000000800002221 */ /* 0x004fe20000000000 */
[----:B------:R-:W-:-:S03]  /*10b0*/  ISETP.GT.AND P2, PT, R3, 0x180, PT ;  /* 0x000001800300780c */ /* 0x000fc60003f44270 */
[----:B------:R-:W-:Y:S01]  /*10c0*/  @P3 FADD R0, R0, R9 ;  /* 0x0000000900003221 */ /* 0x000fe20000000000 */
[----:B------:R-:W-:-:S03]  /*10d0*/  ISETP.GT.AND P3, PT, R3, 0x1a0, PT ;  /* 0x000001a00300780c */ /* 0x000fc60003f64270 */
[----:B------:R-:W-:Y:S01]  /*10e0*/  @P4 FADD R0, R0, R10 ;  /* 0x0000000a00004221 */ /* 0x000fe20000000000 */
[----:B------:R-:W-:-:S03]  /*10f0*/  ISETP.GT.AND P4, PT, R3, 0x1c0, PT ;  /* 0x000001c00300780c */ /* 0x000fc60003f84270 */
[----:B------:R-:W-:Y:S01]  /*1100*/  @P1 FADD R0, R0, R11 ;  /* 0x0000000b00001221 */ /* 0x000fe20000000000 */
[----:B------:R-:W-:-:S03]  /*1110*/  ISETP.GT.AND P1, PT, R3, 0x1e0, PT ;  /* 0x000001e00300780c */ /* 0x000fc60003f24270 */
[----:B---3--:R-:W-:-:S04]  /*1120*/  @P2 FADD R0, R0, R12 ;  /* 0x0000000c00002221 */ /* 0x008fc80000000000 */
[----:B------:R-:W-:-:S04]  /*1130*/  @P3 FADD R0, R0, R13 ;  /* 0x0000000d00003221 */ /* 0x000fc80000000000 */
[----:B------:R-:W-:-:S04]  /*1140*/  @P4 FADD R0, R0, R14 ;  /* 0x0000000e00004221 */ /* 0x000fc80000000000 */
[----:B------:R-:W-:Y:S01]  /*1150*/  @P1 FADD R0, R0, R15 ;  /* 0x0000000f00001221 */ /* 0x000fe20000000000 */
[----:B------:R-:W-:Y:S06]  /*1160*/  BRA `(.L_x_547) ;  /* 0x0000003000407947 */ /* 0x000fec0003800000 */
.L_x_533:
[----:B------:R-:W0:Y:S01]  /*1170*/  S2R R2, SR_TID.X ;  /* 0x0000000000027919 */ /* 0x000e220000002100 */
[----:B------:R-:W1:Y:S01]  /*1180*/  LDC.64 R4, c[0x0][0x380] ;  /* 0x0000e000ff047b82 */ /* 0x000e620000000a00 */
[----:B0-----:R-:W-:-:S05]  /*1190*/  SHF.L.U32 R7, R2, 0x1, RZ ;  /* 0x0000000102077819 */ /* 0x001fca00000006ff */
[----:B-1----:R-:W-:-:S05]  /*11a0*/  IMAD.WIDE.U32 R4, R7, 0x4, R4 ;  /* 0x0000000407047825 */ /* 0x002fca00078e0004 */
[----:B------:R-:W2:Y:S04]  /*11b0*/  LDG.E.64.CONSTANT R14, desc[UR6][R4.64] ;  /* 0x00000006040e7981 */ /* 0x000ea8000c1e9b00 */
[----:B------:R-:W3:Y:S04]  /*11c0*/  LDG.E.64.CONSTANT R16, desc[UR6][R4.64+0x1000] ;  /* 0x0010000604107981 */ /* 0x000ee8000c1e9b00 */
[----:B------:R-:W4:Y:S04]  /*11d0*/  LDG.E.64.CONSTANT R18, desc[UR6][R4.64+0x2000] ;  /* 0x0020000604127981 */ /* 0x000f28000c1e9b00 */
[----:B------:R-:W5:Y:S04]  /*11e0*/  LDG.E.64.CONSTANT R20, desc[UR6][R4.64+0x3000] ;  /* 0x0030000604147981 */ /* 0x000f68000c1e9b00 */
[----:B------:R-:W5:Y:S04]  /*11f0*/  LDG.E.64.CONSTANT R12, desc[UR6][R4.64+0x4000] ;  /* 0x00400006040c7981 */ /* 0x000f68000c1e9b00 */
[----:B------:R-:W5:Y:S04]  /*1200*/  LDG.E.64.CONSTANT R10, desc[UR6][R4.64+0x5000] ;  /* 0x00500006040a7981 */ /* 0x000f68000c1e9b00 */
[----:B------:R-:W5:Y:S04]  /*1210*/  LDG.E.64.CONSTANT R6, desc[UR6][R4.64+0x6000] ;  /* 0x0060000604067981 */ /* 0x000f68000c1e9b00 */
[----:B------:R-:W5:Y:S01]  /*1220*/  LDG.E.64.CONSTANT R8, desc[UR6][R4.64+0x7000] ;  /* 0x0070000604087981 */ /* 0x000f62000c1e9b00 */
[----:B------:R-:W-:Y:S01]  /*1230*/  ISETP.GE.U32.AND P0, PT, R3, 0x4000, PT ;  /* 0x000040000300780c */ /* 0x000fe20003f06070 */
[----:B--2---:R-:W-:Y:S01]  /*1240*/  FADD R14, R14, R15 ;  /* 0x0000000f0e0e7221 */ /* 0x004fe20000000000 */
[----:B---3--:R-:W-:Y:S01]  /*1250*/  FADD R17, R16, R17 ;  /* 0x0000001110117221 */ /* 0x008fe20000000000 */
[----:B----4-:R-:W-:-:S03]  /*1260*/  FADD R18, R18, R19 ;  /* 0x0000001312127221 */ /* 0x010fc60000000000 */
[----:B------:R-:W-:Y:S01]  /*1270*/  FADD R14, R14, R17 ;  /* 0x000000110e0e7221 */ /* 0x000fe20000000000 */
[----:B-----5:R-:W-:Y:S01]  /*1280*/  FADD R21, R20, R21 ;  /* 0x0000001514157221 */ /* 0x020fe20000000000 */
[----:B------:R-:W-:Y:S02]  /*1290*/  HFMA2 R20, -RZ, RZ, 0, 0.0078125 ;  /* 0x00002000ff147431 */ /* 0x000fe400000001ff */
[----:B------:R-:W-:Y:S01]  /*12a0*/  FADD R12, R12, R13 ;  /* 0x0000000d0c0c7221 */ /* 0x000fe20000000000 */
[----:B------:R-:W-:Y:S01]  /*12b0*/  FADD R21, R18, R21 ;  /* 0x0000001512157221 */ /* 0x000fe20000000000 */
[----:B------:R-:W-:-:S03]  /*12c0*/  FADD R11, R10, R11 ;  /* 0x0000000b0a0b7221 */ /* 0x000fc60000000000 */
[----:B------:R-:W-:Y:S01]  /*12d0*/  FADD R14, R14, R21 ;  /* 0x000000150e0e7221 */ /* 0x000fe20000000000 */
[----:B------:R-:W-:Y:S01]  /*12e0*/  FADD R6, R6, R7 ;  /* 0x0000000706067221 */ /* 0x000fe20000000000 */
[----:B------:R-:W-:Y:S01]  /*12f0*/  FADD R11, R12, R11 ;  /* 0x0000000b0c0b7221 */ /* 0x000fe20000000000 */
[----:B------:R-:W-:-:S04]  /*1300*/  FADD R9, R8, R9 ;  /* 0x0000000908097221 */ /* 0x000fc80000000000 */
[----:B------:R-:W-:-:S04]  /*1310*/  FADD R6, R6, R9 ;  /* 0x0000000906067221 */ /* 0x000fc80000000000 */
[----:B------:R-:W-:-:S04]  /*1320*/  FADD R11, R11, R6 ;  /* 0x000000060b0b7221 */ /* 0x000fc80000000000 */
[----:B------:R-:W-:Y:S01]  /*1330*/  FADD R0, R14, R11 ;  /* 0x0000000b0e007221 */ /* 0x000fe20000000000 */
[----:B------:R-:W-:Y:S06]  /*1340*/  @!P0 BRA `(.L_x_548) ;  /* 0x00000000008c8947 */ /* 0x000fec0003800000 */
[----:B------:R-:W0:Y:S01]  /*1350*/  LDC R24, c[0x0][0x390] ;  /* 0x0000e400ff187b82 */ /* 0x000e220000000800 */
[----:B------:R-:W-:Y:S02]  /*1360*/  IADD3 R21, PT, PT, R3, -0x2000, RZ ;  /* 0xffffe00003157810 */ /* 0x000fe40007ffe0ff */
[----:B------:R-:W-:-:S07]  /*1370*/  MOV R20, 0x2000 ;  /* 0x0000200000147802 */ /* 0x000fce0000000f00 */
.L_x_550:
[----:B------:R-:W-:-:S05]  /*1380*/  IMAD.WIDE R26, R20, 0x4, R4 ;  /* 0x00000004141a7825 */ /* 0x000fca00078e0204 */
[----:B------:R-:W2:Y:S04]  /*1390*/  LDG.E.64.CONSTANT R14, desc[UR6][R26.64+0x6000] ;  /* 0x006000061a0e7981 */ /* 0x000ea8000c1e9b00 */
[----:B------:R-:W2:Y:S04]  /*13a0*/  LDG.E.64.CONSTANT R6, desc[UR6][R26.64+0x7000] ;  /* 0x007000061a067981 */ /* 0x000ea8000c1e9b00 */
[----:B------:R-:W3:Y:S04]  /*13b0*/  LDG.E.64.CONSTANT R22, desc[UR6][R26.64] ;  /* 0x000000061a167981 */ /* 0x000ee8000c1e9b00 */
[----:B------:R-:W4:Y:S04]  /*13c0*/  LDG.E.64.CONSTANT R18, desc[UR6][R26.64+0x1000] ;  /* 0x001000061a127981 */ /* 0x000f28000c1e9b00 */
[----:B------:R-:W5:Y:S04]  /*13d0*/  LDG.E.64.CONSTANT R16, desc[UR6][R26.64+0x2000] ;  /* 0x002000061a107981 */ /* 0x000f68000c1e9b00 */
[----:B------:R-:W5:Y:S04]  /*13e0*/  LDG.E.64.CONSTANT R12, desc[UR6][R26.64+0x3000] ;  /* 0x003000061a0c7981 */ /* 0x000f68000c1e9b00 */
[----:B------:R-:W5:Y:S04]  /*13f0*/  LDG.E.64.CONSTANT R10, desc[UR6][R26.64+0x4000] ;  /* 0x004000061a0a7981 */ /* 0x000f68000c1e9b00 */
[----:B------:R-:W5:Y:S01]  /*1400*/  LDG.E.64.CONSTANT R8, desc[UR6][R26.64+0x5000] ;  /* 0x005000061a087981 */ /* 0x000f62000c1e9b00 */
[----:B0-----:R-:W-:Y:S01]  /*1410*/  MOV R3, R24 ;  /* 0x0000001800037202 */ /* 0x001fe20000000f00 */
[----:B--2---:R-:W-:-:S03]  /*1420*/  FADD R15, R15, R6 ;  /* 0x000000060f0f7221 */ /* 0x004fc60000000000 */
[----:B------:R-:W-:Y:S01]  /*1430*/  IADD3 R6, PT, PT, -R20, R3, RZ ;  /* 0x0000000314067210 */ /* 0x000fe20007ffe1ff */
[----:B---3--:R-:W-:-:S03]  /*1440*/  FADD R0, R22, R0 ;  /* 0x0000000016007221 */ /* 0x008fc60000000000 */
[----:B------:R-:W-:Y:S01]  /*1450*/  ISETP.GE.AND P0, PT, R6, 0x2000, PT ;  /* 0x000020000600780c */ /* 0x000fe20003f06270 */
[----:B----4-:R-:W-:Y:S01]  /*1460*/  FADD R23, R23, R18 ;  /* 0x0000001217177221 */ /* 0x010fe20000000000 */
[----:B-----5:R-:W-:Y:S01]  /*1470*/  FADD R18, R19, R16 ;  /* 0x0000001013127221 */ /* 0x020fe20000000000 */
[----:B------:R-:W-:Y:S01]  /*1480*/  FADD R17, R17, R12 ;  /* 0x0000000c11117221 */ /* 0x000fe20000000000 */
[----:B------:R-:W-:Y:S01]  /*1490*/  FADD R12, R13, R10 ;  /* 0x0000000a0d0c7221 */ /* 0x000fe20000000000 */
[----:B------:R-:W-:Y:S01]  /*14a0*/  FADD R11, R11, R8 ;  /* 0x000000080b0b7221 */ /* 0x000fe20000000000 */
[----:B------:R-:W-:Y:S01]  /*14b0*/  FADD R8, R9, R14 ;  /* 0x0000000e09087221 */ /* 0x000fe20000000000 */
[----:B------:R-:W-:Y:S01]  /*14c0*/  FADD R0, R0, R23 ;  /* 0x0000001700007221 */ /* 0x000fe20000000000 */
[----:B------:R-:W-:Y:S01]  /*14d0*/  FADD R17, R18, R17 ;  /* 0x0000001112117221 */ /* 0x000fe20000000000 */
[----:B------:R-:W-:Y:S01]  /*14e0*/  FADD R11, R12, R11 ;  /* 0x0000000b0c0b7221 */ /* 0x000fe20000000000 */
[----:B------:R-:W-:-:S02]  /*14f0*/  FADD R8, R8, R15 ;  /* 0x0000000f08087221 */ /* 0x000fc40000000000 */
[----:B------:R-:W-:Y:S02]  /*1500*/  FADD R0, R0, R17 ;  /* 0x0000001100007221 */ /* 0x000fe40000000000 */
[----:B------:R-:W-:-:S04]  /*1510*/  FADD R11, R11, R8 ;  /* 0x000000080b0b7221 */ /* 0x000fc80000000000 */
[----:B------:R-:W-:-:S04]  /*1520*/  FADD R11, R0, R11 ;  /* 0x0000000b000b7221 */ /* 0x000fc80000000000 */
[----:B------:R-:W-:Y:S01]  /*1530*/  FADD R0, R7, R11 ;  /* 0x0000000b07007221 */ /* 0x000fe20000000000 */
[----:B------:R-:W-:Y:S06]  /*1540*/  @!P0 BRA `(.L_x_549) ;  /* 0x0000000800308947 */ /* 0x000fec0003800000 */
[----:B------:R-:W-:-:S04]  /*1550*/  IADD3 R20, PT, PT, R20, 0x2000, RZ ;  /* 0x0000200014147810 */ /* 0x000fc80007ffe0ff */
[----:B------:R-:W-:-:S13]  /*1560*/  ISETP.GT.AND P0, PT, R20, R21, PT ;  /* 0x000000151400720c */ /* 0x000fda0003f04270 */
[----:B------:R-:W-:Y:S05]  /*1570*/  @!P0 BRA `(.L_x_550) ;  /* 0xfffffffc00808947 */ /* 0x000fea000383ffff */
.L_x_548:
        /* <DEDUP_REMOVED lines=20> */
.L_x_554:
        /* <DEDUP_REMOVED lines=8> */
.L_x_553:
[----:B------:R-:W-:Y:S05]  /*1740*/  BSYNC.RECONVERGENT B2 ;  /* 0x0000000000027941 */ /* 0x000fea0003800200 */
.L_x_552:
[----:B------:R-:W-:Y:S05]  /*1750*/  @!P1 BRA `(.L_x_551) ;  /* 0x0000000400a89947 */ /* 0x000fea0003800000 */
[----:B------:R-:W0:Y:S01]  /*1760*/  LDCU.64 UR4, c[0x0][0x380] ;  /* 0x00007000ff0477ac */ /* 0x000e220008000a00 */
[----:B------:R-:W-:Y:S01]  /*1770*/  IADD3 R5, PT, PT, R11, -R10, RZ ;  /* 0x8000000a0b057210 */ /* 0x000fe20007ffe0ff */
[----:B------:R-:W-:Y:S01]  /*1780*/  BSSY.RECONVERGENT B2, `(.L_x_555) ;  /* 0x000003b000027945 */ /* 0x000fe20003800200 */
[----:B------:R-:W-:Y:S02]  /*1790*/  IADD3 R3, P0, PT, R10, R20, RZ ;  /* 0x000000140a037210 */ /* 0x000fe40007f1e0ff */
[----:B------:R-:W-:Y:S02]  /*17a0*/  ISETP.GT.AND P1, PT, R5, 0x1800, PT ;  /* 0x000018000500780c */ /* 0x000fe40003f24270 */
[----:B------:R-:W-:Y:S02]  /*17b0*/  IADD3.X R6, PT, PT, RZ, RZ, RZ, P0, !PT ;  /* 0x000000ffff067210 */ /* 0x000fe400007fe4ff */
[----:B0-----:R-:W-:-:S04]  /*17c0*/  LEA R4, P0, R3, UR4, 0x2 ;  /* 0x0000000403047c11 */ /* 0x001fc8000f8010ff */
[----:B------:R-:W-:Y:S02]  /*17d0*/  LEA.HI.X R3, R3, UR5, R6, 0x2, P0 ;  /* 0x0000000503037c11 */ /* 0x000fe400080f1406 */
[----:B------:R-:W-:-:S04]  /*17e0*/  IADD3 R4, P0, PT, R4, 0x1000, RZ ;  /* 0x0000100004047810 */ /* 0x000fc80007f1e0ff */
[----:B------:R-:W-:Y:S02]  /*17f0*/  IADD3.X R5, PT, PT, RZ, R3, RZ, P0, !PT ;  /* 0x00000003ff057210 */ /* 0x000fe400007fe4ff */
[----:B------:R-:W-:Y:S02]  /*1800*/  PLOP3.LUT P0, PT, PT, PT, PT, 0x80, 0x8 ;  /* 0x000000000008781c */ /* 0x000fe40003f0f070 */
[----:B------:R-:W-:Y:S01]  /*1810*/  IADD3 R3, PT, PT, R10, R20, RZ ;  /* 0x000000140a037210 */ /* 0x000fe20007ffe0ff */
[----:B------:R-:W-:Y:S10]  /*1820*/  @!P1 BRA `(.L_x_556) ;  /* 0x0000000000c09947 */ /* 0x000ff40003800000 */
[----:B------:R-:W-:Y:S02]  /*1830*/  PLOP3.LUT P0, PT, PT, PT, PT, 0x8, 0x80 ;  /* 0x000000000080781c */ /* 0x000fe40003f0e170 */
[----:B------:R-:W-:-:S11]  /*1840*/  IADD3 R13, PT, PT, R11, -0x1800, RZ ;  /* 0xffffe8000b0d7810 */ /* 0x000fd60007ffe0ff */
.L_x_557:
        /* <DEDUP_REMOVED lines=46> */
.L_x_556:
[----:B------:R-:W-:Y:S05]  /*1b30*/  BSYNC.RECONVERGENT B2 ;  /* 0x0000000000027941 */ /* 0x000fea0003800200 */
.L_x_555:
        /* <DEDUP_REMOVED lines=31> */
.L_x_559:
[----:B------:R-:W-:Y:S05]  /*1d30*/  BSYNC.RECONVERGENT B2 ;  /* 0x0000000000027941 */ /* 0x000fea0003800200 */
.L_x_558:
        /* <DEDUP_REMOVED lines=9> */
[----:B----4-:R-:W-:-:S04]  /*1dd0*/  FADD R0, R0, R3 ;  /* 0x0000000300007221 */ /* 0x010fc80000000000 */
[----:B--2---:R-:W-:-:S04]  /*1de0*/  FADD R0, R0, R9 ;  /* 0x0000000900007221 */ /* 0x004fc80000000000 */
[----:B---3--:R-:W-:-:S07]  /*1df0*/  FADD R0, R0, R11 ;  /* 0x0000000b00007221 */ /* 0x008fce0000000000 */
.L_x_551:
[----:B------:R-:W-:Y:S05]  /*1e00*/  BSYNC.RECONVERGENT B1 ;  /* 0x0000000000017941 */ /* 0x000fea0003800200 */
.L_x_549:
        /* <DEDUP_REMOVED lines=32> */
[----:B---3--:R-:W0:Y:S04]  /*2010*/  LDS.128 R4, [UR4+0x10] ;  /* 0x00001004ff047984 */ /* 0x008e280008000c00 */
        /* <DEDUP_REMOVED lines=19> */
.L_x_532:
        /* <DEDUP_REMOVED lines=12> */
.L_x_562:
[----:B------:R-:W-:Y:S05]  /*2210*/  BSYNC.RECONVERGENT B1 ;  /* 0x0000000000017941 */ /* 0x000fea0003800200 */
.L_x_561:
        /* <DEDUP_REMOVED lines=16> */
.L_x_567:
        /* <DEDUP_REMOVED lines=9> */
.L_x_566:
[----:B------:R-:W-:Y:S05]  /*23b0*/  BSYNC.RECONVERGENT B2 ;  /* 0x0000000000027941 */ /* 0x000fea0003800200 */
.L_x_565:
        /* <DEDUP_REMOVED lines=8> */
.L_x_570:
        /* <DEDUP_REMOVED lines=43> */
.L_x_569:
[----:B------:R-:W-:Y:S05]  /*26f0*/  BSYNC.RECONVERGENT B2 ;  /* 0x0000000000027941 */ /* 0x000fea0003800200 */
.L_x_568:
        /* <DEDUP_REMOVED lines=26> */
.L_x_572:
[----:B------:R-:W-:Y:S05]  /*28a0*/  BSYNC.RECONVERGENT B2 ;  /* 0x0000000000027941 */ /* 0x000fea0003800200 */
.L_x_571:
        /* <DEDUP_REMOVED lines=12> */
.L_x_564:
[----:B------:R-:W-:Y:S05]  /*2970*/  BSYNC.RECONVERGENT B1 ;  /* 0x0000000000017941 */ /* 0x000fea0003800200 */
.L_x_563:
[----:B------:R-:W-:Y:S02]  /*2980*/  ISETP.GE.AND P0, PT, R3, 0x200, PT ;  /* 0x000002000300780c */ /* 0x000fe40003f06270 */
[----:B0----5:R-:W-:-:S11]  /*2990*/  MOV R5, R0 ;  /* 0x0000000000057202 */ /* 0x021fd60000000f00 */
[----:B------:R-:W-:Y:S05]  /*29a0*/  @!P0 BRA `(.L_x_573) ;  /* 0x0000000000d08947 */ /* 0x000fea0003800000 */
        /* <DEDUP_REMOVED lines=32> */
[----:B--2---:R-:W0:Y:S04]  /*2bb0*/  LDS.128 R4, [UR4+0x10] ;  /* 0x00001004ff047984 */ /* 0x004e280008000c00 */
        /* <DEDUP_REMOVED lines=19> */
.L_x_573:
[----:B------:R-:W0:Y:S01]  /*2cf0*/  S2R R4, SR_LANEID ;  /* 0x0000000000047919 */ /* 0x000e220000000000 */
[----:B------:R-:W-:-:S04]  /*2d00*/  LOP3.LUT R0, R2, 0x3e0, RZ, 0xc0, !PT ;  /* 0x000003e002007812 */ /* 0x000fc800078ec0ff */
[----:B------:R-:W-:Y:S02]  /*2d10*/  IADD3 R6, PT, PT, R0, 0x20, RZ ;  /* 0x0000002000067810 */ /* 0x000fe40007ffe0ff */
[----:B------:R-:W-:Y:S02]  /*2d20*/  LOP3.LUT R0, RZ, R0, RZ, 0x33, !PT ;  /* 0x00000000ff007212 */ /* 0x000fe400078e33ff */
[-C--:B------:R-:W-:Y:S02]  /*2d30*/  ISETP.GT.AND P0, PT, R6, R3.reuse, PT ;  /* 0x000000030600720c */ /* 0x080fe40003f04270 */
[----:B------:R-:W-:-:S04]  /*2d40*/  IADD3 R0, PT, PT, R0, R3, RZ ;  /* 0x0000000300007210 */ /* 0x000fc80007ffe0ff */
[----:B------:R-:W-:-:S05]  /*2d50*/  SEL R6, R0, 0x1f, P0 ;  /* 0x0000001f00067807 */ /* 0x000fca0000000000 */
[----:B------:R-:W1:Y:S01]  /*2d60*/  SHFL.DOWN PT, R0, R5, 0x1, R6 ;  /* 0x0820000005007989 */ /* 0x000e6200000e0006 */
[C---:B0-----:R-:W-:Y:S02]  /*2d70*/  ISETP.GE.AND P0, PT, R4.reuse, R6, PT ;  /* 0x000000060400720c */ /* 0x041fe40003f06270 */
[C---:B------:R-:W-:Y:S02]  /*2d80*/  IADD3 R7, PT, PT, R4.reuse, 0x2, RZ ;  /* 0x0000000204077810 */ /* 0x040fe40007ffe0ff */
[----:B------:R-:W-:-:S09]  /*2d90*/  ISETP.NE.AND P1, PT, R4, RZ, PT ;  /* 0x000000ff0400720c */ /* 0x000fd20003f25270 */
[----:B-1----:R-:W-:Y:S01]  /*2da0*/  @!P0 FADD R5, R0, R5 ;  /* 0x0000000500058221 */ /* 0x002fe20000000000 */
[-C--:B------:R-:W-:Y:S02]  /*2db0*/  ISETP.GT.AND P0, PT, R7, R6.reuse, PT ;  /* 0x000000060700720c */ /* 0x080fe40003f04270 */
[----:B------:R-:W-:Y:S01]  /*2dc0*/  IADD3 R7, PT, PT, R4, 0x4, RZ ;  /* 0x0000000404077810 */ /* 0x000fe20007ffe0ff */
[----:B------:R-:W0:Y:S01]  /*2dd0*/  @!P1 S2R R8, SR_CgaCtaId ;  /* 0x0000000000089919 */ /* 0x000e220000008800 */
        /* <DEDUP_REMOVED lines=31> */
[----:B-1----:R-:W1:Y:S04]  /*2fd0*/  LDS.128 R4, [UR4+0x20] ;  /* 0x00002004ff047984 */ /* 0x002e680008000c00 */
        /* <DEDUP_REMOVED lines=29> */
.L_x_560:
        /* <DEDUP_REMOVED lines=28> */
[----:B------:R-:W-:Y:S02]  /*3370*/  HFMA2 R11, -RZ, RZ, 0, 0.0078125 ;  /* 0x00002000ff0b7431 */ /* 0x000fe400000001ff */
[----:B------:R-:W-:-:S04]  /*3380*/  FADD R15, R14, R15 ;  /* 0x0000000f0e0f7221 */ /* 0x000fc80000000000 */
        /* <DEDUP_REMOVED lines=10> */
.L_x_576:
[----:B------:R-:W-:-:S05]  /*3430*/  IMAD.WIDE R2, R11, 0x4, R4 ;  /* 0x000000040b027825 */ /* 0x000fca00078e0204 */
        /* <DEDUP_REMOVED lines=15> */
[----:B------:R0:W5:Y:S02]  /*3530*/  LDG.E.CONSTANT R18, desc[UR6][R2.64+0x7800] ;  /* 0x0078000602127981 */ /* 0x000164000c1e9900 */
[----:B0-----:R-:W-:-:S04]  /*3540*/  MOV R3, R7 ;  /* 0x0000000700037202 */ /* 0x001fc80000000f00 */
[----:B------:R-:W-:-:S04]  /*3550*/  IADD3 R2, PT, PT, -R11, R3, RZ ;  /* 0x000000030b027210 */ /* 0x000fc80007ffe1ff */
[----:B------:R-:W-:Y:S01]  /*3560*/  ISETP.GE.AND P0, PT, R2, 0x2000, PT ;  /* 0x000020000200780c */ /* 0x000fe20003f06270 */
        /* <DEDUP_REMOVED lines=13> */
[----:B------:R-:W-:-:S04]  /*3640*/  FADD R15, R15, R12 ;  /* 0x0000000c0f0f7221 */ /* 0x000fc80000000000 */
[----:B------:R-:W-:-:S04]  /*3650*/  FADD R15, R0, R15 ;  /* 0x0000000f000f7221 */ /* 0x000fc80000000000 */
[----:B------:R-:W-:Y:S01]  /*3660*/  FADD R0, R18, R15 ;  /* 0x0000000f12007221 */ /* 0x000fe20000000000 */
[----:B------:R-:W-:Y:S06]  /*3670*/  @!P0 BRA `(.L_x_575) ;  /* 0x0000000800308947 */ /* 0x000fec0003800000 */
[----:B------:R-:W-:-:S04]  /*3680*/  IADD3 R11, PT, PT, R11, 0x2000, RZ ;  /* 0x000020000b0b7810 */ /* 0x000fc80007ffe0ff */
[----:B------:R-:W-:-:S13]  /*3690*/  ISETP.GT.AND P0, PT, R11, R6, PT ;  /* 0x000000060b00720c */ /* 0x000fda0003f04270 */
[----:B------:R-:W-:Y:S05]  /*36a0*/  @!P0 BRA `(.L_x_576) ;  /* 0xfffffffc00608947 */ /* 0x000fea000383ffff */
.L_x_574:
        /* <DEDUP_REMOVED lines=20> */
.L_x_580:
        /* <DEDUP_REMOVED lines=8> */
.L_x_579:
[----:B------:R-:W-:Y:S05]  /*3870*/  BSYNC.RECONVERGENT B2 ;  /* 0x0000000000027941 */ /* 0x000fea0003800200 */
.L_x_578:
        /* <DEDUP_REMOVED lines=16> */
.L_x_583:
        /* <DEDUP_REMOVED lines=46> */
.L_x_582:
[----:B------:R-:W-:Y:S05]  /*3c60*/  BSYNC.RECONVERGENT B2 ;  /* 0x0000000000027941 */ /* 0x000fea0003800200 */
.L_x_581:
        /* <DEDUP_REMOVED lines=31> */
.L_x_585:
[----:B------:R-:W-:Y:S05]  /*3e60*/  BSYNC.RECONVERGENT B2 ;  /* 0x0000000000027941 */ /* 0x000fea0003800200 */
.L_x_584:
        /* <DEDUP_REMOVED lines=12> */
.L_x_577:
[----:B------:R-:W-:Y:S05]  /*3f30*/  BSYNC.RECONVERGENT B1 ;  /* 0x0000000000017941 */ /* 0x000fea0003800200 */
.L_x_575:
        /* <DEDUP_REMOVED lines=50> */
[----:B------:R-:W-:-:S07]  /*4260*/  FADD R0, R18, R19 ;  /* 0x0000001312007221 */ /* 0x000fce0000000000 */
.L_x_547:
[----:B------:R-:W-:Y:S05]  /*4270*/  BSYNC.RECONVERGENT B0 ;  /* 0x0000000000007941 */ /* 0x000fea0003800200 */
.L_x_531:
[----:B------:R-:W-:Y:S05]  /*4280*/  @P0 EXIT ;  /* 0x000000000000094d */ /* 0x000fea0003800000 */
[----:B0-23--:R-:W0:Y:S01]  /*4290*/  LDC.64 R2, c[0x0][0x388] ;  /* 0x0000e200ff027b82 */ /* 0x00de220000000a00 */
[----:B------:R-:W4:Y:S02]  /*42a0*/  LDCU UR4, c[0x0][0x398] ;  /* 0x00007300ff0477ac */ /* 0x000f240008000800 */
[----:B----4-:R-:W-:-:S05]  /*42b0*/  FADD R5, R0, UR4 ;  /* 0x0000000400057e21 */ /* 0x010fca0008000000 */
[----:B0-----:R-:W-:Y:S01]  /*42c0*/  STG.E desc[UR6][R2.64], R5 ;  /* 0x0000000502007986 */ /* 0x001fe2000c101906 */
[----:B------:R-:W-:Y:S05]  /*42d0*/  EXIT ;  /* 0x000000000000794d */ /* 0x000fea0003800000 */
.L_x_586:
        /* <DEDUP_REMOVED lines=10> */
.L_x_725:


//--------------------- .text._ZN3cub18CUB_300001_SM_10006detail6reduce18DeviceReduceKernelINS2_10policy_hubIfjN4cuda3std3__44plusIfEEE10Policy1000EN6thrust24THRUST_300001_SM_1000_NS18transform_iteratorINSD_12zip_functionINS7_10multipliesIfEEEENSD_12zip_iteratorINS7_5tupleIJNSD_6detail15normal_iteratorINSD_10device_ptrIfEEEESP_EEEEENSD_11use_defaultESS_EEjS9_fNS7_10__identityEEEvT0_PT3_T1_NS0_13GridEvenShareISY_EET2_T4_ --------------------------
	.section	.text._ZN3cub18CUB_300001_SM_10006detail6reduce18DeviceReduceKernelINS2_10policy_hubIfjN4cuda3std3__44plusIfEEE10Policy1000EN6thrust24THRUST_300001_SM_1000_NS18transform_iteratorINSD_12zip_functionINS7_10multipliesIfEEEENSD_12zip_iteratorINS7_5tupleIJNSD_6detail15normal_iteratorINSD_10device_ptrIfEEEESP_EEEEENSD_11use_defaultESS_EEjS9_fNS7_10__identityEEEvT0_PT3_T1_NS0_13GridEvenShareISY_EET2_T4_,"ax",@progbits
	.align	128
        .global         _ZN3cub18CUB_300001_SM_10006detail6reduce18DeviceReduceKernelINS2_10policy_hubIfjN4cuda3std3__44plusIfEEE10Policy1000EN6thrust24THRUST_300001_SM_1000_NS18transform_iteratorINSD_12zip_functionINS7_10multipliesIfEEEENSD_12zip_iteratorINS7_5tupleIJNSD_6detail15normal_iteratorINSD_10device_ptrIfEEEESP_EEEEENSD_11use_defaultESS_EEjS9_fNS7_10__identityEEEvT0_PT3_T1_NS0_13GridEvenShareISY_EET2_T4_
        .type           _ZN3cub18CUB_300001_SM_10006detail6reduce18DeviceReduceKernelINS2_10policy_hubIfjN4cuda3std3__44plusIfEEE10Policy1000EN6thrust24THRUST_300001_SM_1000_NS18transform_iteratorINSD_12zip_functionINS7_10multipliesIfEEEENSD_12zip_iteratorINS7_5tupleIJNSD_6detail15normal_iteratorINSD_10device_ptrIfEEEESP_EEEEENSD_11use_defaultESS_EEjS9_fNS7_10__identityEEEvT0_PT3_T1_NS0_13GridEvenShareISY_EET2_T4_,@function
        .size           _ZN3cub18CUB_300001_SM_10006detail6reduce18DeviceReduceKernelINS2_10policy_hubIfjN4cuda3std3__44plusIfEEE10Policy1000EN6thrust24THRUST_300001_SM_1000_NS18transform_iteratorINSD_12zip_functionINS7_10multipliesIfEEEENSD_12zip_iteratorINS7_5tupleIJNSD_6detail15normal_iteratorINSD_10device_ptrIfEEEESP_EEEEENSD_11use_defaultESS_EEjS9_fNS7_10__identityEEEvT0_PT3_T1_NS0_13GridEvenShareISY_EET2_T4_,(.L_x_726 - _ZN3cub18CUB_300001_SM_10006detail6reduce18DeviceReduceKernelINS2_10policy_hubIfjN4cuda3std3__44plusIfEEE10Policy1000EN6thrust24THRUST_300001_SM_1000_NS18transform_iteratorINSD_12zip_functionINS7_10multipliesIfEEEENSD_12zip_iteratorINS7_5tupleIJNSD_6detail15normal_iteratorINSD_10device_ptrIfEEEESP_EEEEENSD_11use_defaultESS_EEjS9_fNS7_10__identityEEEvT0_PT3_T1_NS0_13GridEvenShareISY_EET2_T4_)
        .other          _ZN3cub18CUB_300001_SM_10006detail6reduce18DeviceReduceKernelINS2_10policy_hubIfjN4cuda3std3__44plusIfEEE10Policy1000EN6thrust24THRUST_300001_SM_1000_NS18transform_iteratorINSD_12zip_functionINS7_10multipliesIfEEEENSD_12zip_iteratorINS7_5tupleIJNSD_6detail15normal_iteratorINSD_10device_ptrIfEEEESP_EEEEENSD_11use_defaultESS_EEjS9_fNS7_10__identityEEEvT0_PT3_T1_NS0_13GridEvenShareISY_EET2_T4_,@"STO_CUDA_ENTRY STV_DEFAULT"
_ZN3cub18CUB_300001_SM_10006detail6reduce18DeviceReduceKernelINS2_10policy_hubIfjN4cuda3std3__44plusIfEEE10Policy1000EN6thrust24THRUST_300001_SM_1000_NS18transform_iteratorINSD_12zip_functionINS7_10multipliesIfEEEENSD_12zip_iteratorINS7_5tupleIJNSD_6detail15normal_iteratorINSD_10device_ptrIfEEEESP_EEEEENSD_11use_defaultESS_EEjS9_fNS7_10__identityEEEvT0_PT3_T1_NS0_13GridEvenShareISY_EET2_T4_:
.text._ZN3cub18CUB_300001_SM_10006detail6reduce18DeviceReduceKernelINS2_10policy_hubIfjN4cuda3std3__44plusIfEEE10Policy1000EN6thrust24THRUST_300001_SM_1000_NS18transform_iteratorINSD_12zip_functionINS7_10multipliesIfEEEENSD_12zip_iteratorINS7_5tupleIJNSD_6detail15normal_iteratorINSD_10device_ptrIfEEEESP_EEEEENSD_11use_defaultESS_EEjS9_fNS7_10__identityEEEvT0_PT3_T1_NS0_13GridEvenShareISY_EET2_T4_:
[----:B------:R-:W-:Y:S08]  /*0000*/  LDC R1, c[0x0][0x37c] ;  /* 0x0000df00ff017b82 */ /* 0x000ff00000000800 */
[----:B------:R-:W0:Y:S01]  /*0010*/  S2UR UR13, SR_CTAID.X ;  /* 0x00000000000d79c3 */ /* 0x000e220000002500 */
[----:B------:R-:W1:Y:S01]  /*0020*/  LDCU.64 UR10, c[0x0][0x3b8] ;  /* 0x00007700ff0a77ac */ /* 0x000e620008000a00 */
[----:B------:R-:W-:Y:S01]  /*0030*/  BSSY.RECONVERGENT B0, `(.L_x_587) ;  /* 0x0000342000007945 */ /* 0x000fe20003800200 */
[----:B------:R-:W2:Y:S01]  /*0040*/  LDCU.64 UR14, c[0x0][0x358] ;  /* 0x00006b00ff0e77ac */ /* 0x000ea20008000a00 */
[----:B-1----:R-:W-:-:S02]  /*0050*/  USHF.L.U32 UR5, UR11, 0xd, URZ ;  /* 0x0000000d0b057899 */ /* 0x002fc400080006ff */
[----:B0-----:R-:W-:-:S04]  /*0060*/  UIMAD UR9, UR13, -0x2000, UR10 ;  /* 0xffffe0000d0978a4 */ /* 0x001fc8000f8e020a */
[----:B------:R-:W-:-:S09]  /*0070*/  UISETP.GT.U32.AND UP0, UPT, UR9, 0x1fff, UPT ;  /* 0x00001fff0900788c */ /* 0x000fd2000bf04070 */
[----:B--2---:R-:W-:Y:S05]  /*0080*/  BRA.U UP0, `(.L_x_588) ;  /* 0x0000001900307547 */ /* 0x004fea000b800000 */
[----:B------:R-:W0:Y:S01]  /*0090*/  S2R R0, SR_TID.X ;  /* 0x0000000000007919 */ /* 0x000e220000002100 */
[----:B------:R-:W-:Y:S01]  /*00a0*/  BSSY.RECONVERGENT B1, `(.L_x_589) ;  /* 0x000000f000017945 */ /* 0x000fe20003800200 */
[----:B------:R-:W-:Y:S01]  /*00b0*/  HFMA2 R7, -RZ, RZ, 0, 0 ;  /* 0x00000000ff077431 */ /* 0x000fe200000001ff */
[----:B0-----:R-:W-:Y:S02]  /*00c0*/  ISETP.GE.U32.AND P0, PT, R0, UR9, PT ;  /* 0x0000000900007c0c */ /* 0x001fe4000bf06070 */
[----:B------:R-:W-:-:S11]  /*00d0*/  MOV R2, R0 ;  /* 0x0000000000027202 */ /* 0x000fd60000000f00 */
[----:B------:R-:W-:Y:S05]  /*00e0*/  @P0 BRA `(.L_x_590) ;  /* 0x0000000000280947 */ /* 0x000fea0003800000 */
[----:B------:R-:W0:Y:S01]  /*00f0*/  LDC.64 R4, c[0x0][0x380] ;  /* 0x0000e000ff047b82 */ /* 0x000e220000000a00 */
[----:B------:R-:W-:-:S04]  /*0100*/  MOV R3, UR13 ;  /* 0x0000000d00037c02 */ /* 0x000fc80008000f00 */
[----:B------:R-:W-:-:S03]  /*0110*/  LEA R3, R3, R0, 0xd ;  /* 0x0000000003037211 */ /* 0x000fc600078e68ff */
[----:B------:R-:W1:Y:S02]  /*0120*/  LDC.64 R8, c[0x0][0x388] ;  /* 0x0000e200ff087b82 */ /* 0x000e640000000a00 */
[----:B0-----:R-:W-:-:S06]  /*0130*/  IMAD.WIDE.U32 R4, R3, 0x4, R4 ;  /* 0x0000000403047825 */ /* 0x001fcc00078e0004 */
[----:B------:R-:W2:Y:S01]  /*0140*/  LDG.E R4, desc[UR14][R4.64] ;  /* 0x0000000e04047981 */ /* 0x000ea2000c1e1900 */
[----:B-1----:R-:W-:-:S06]  /*0150*/  IMAD.WIDE.U32 R8, R3, 0x4, R8 ;  /* 0x0000000403087825 */ /* 0x002fcc00078e0008 */
[----:B------:R-:W2:Y:S01]  /*0160*/  LDG.E R9, desc[UR14][R8.64] ;  /* 0x0000000e08097981 */ /* 0x000ea2000c1e1900 */
[----:B------:R-:W-:Y:S01]  /*0170*/  IADD3 R2, PT, PT, R0, 0x200, RZ ;  /* 0x0000020000027810 */ /* 0x000fe20007ffe0ff */
[----:B--2---:R-:W-:-:S07]  /*0180*/  FMUL R7, R4, R9 ;  /* 0x0000000904077220 */ /* 0x004fce0000400000 */
.L_x_590:
[----:B------:R-:W-:Y:S05]  /*0190*/  BSYNC.RECONVERGENT B1 ;  /* 0x0000000000017941 */ /* 0x000fea0003800200 */
.L_x_589:
[----:B------:R-:W-:Y:S01]  /*01a0*/  ISETP.GE.U32.AND P0, PT, R2, UR9, PT ;  /* 0x0000000902007c0c */ /* 0x000fe2000bf06070 */
[----:B------:R-:W-:-:S12]  /*01b0*/  BSSY.RECONVERGENT B1, `(.L_x_591) ;  /* 0x00000e8000017945 */ /* 0x000fd80003800200 */
[----:B------:R-:W-:Y:S05]  /*01c0*/  @P0 BRA `(.L_x_592) ;  /* 0x0000000c00980947 */ /* 0x000fea0003800000 */
[----:B------:R-:W-:Y:S01]  /*01d0*/  LOP3.LUT R3, RZ, R2, RZ, 0x33, !PT ;  /* 0x00000002ff037212 */ /* 0x000fe200078e33ff */
[----:B------:R-:W-:Y:S01]  /*01e0*/  BSSY.RECONVERGENT B2, `(.L_x_593) ;  /* 0x0000076000027945 */ /* 0x000fe20003800200 */
[----:B------:R-:W-:Y:S02]  /*01f0*/  MOV R4, UR13 ;  /* 0x0000000d00047c02 */ /* 0x000fe40008000f00 */
[----:B------:R-:W-:-:S05]  /*0200*/  IADD3 R3, PT, PT, R3, UR10, RZ ;  /* 0x0000000a03037c10 */ /* 0x000fca000fffe0ff */
[----:B------:R-:W-:-:S05]  /*0210*/  IMAD R3, R4, -0x2000, R3 ;  /* 0xffffe00004037824 */ /* 0x000fca00078e0203 */
[C---:B------:R-:W-:Y:S02]  /*0220*/  ISETP.GE.U32.AND P0, PT, R3.reuse, 0x1e00, PT ;  /* 0x00001e000300780c */ /* 0x040fe40003f06070 */
[----:B------:R-:W-:-:S04]  /*0230*/  LEA.HI R3, R3, 0x1, RZ, 0x17 ;  /* 0x0000000103037811 */ /* 0x000fc800078fb8ff */
[----:B------:R-:W-:-:S07]  /*0240*/  LOP3.LUT R4, R3, 0xf, RZ, 0xc0, !PT ;  /* 0x0000000f03047812 */ /* 0x000fce00078ec0ff */
[----:B------:R-:W-:Y:S05]  /*0250*/  @!P0 BRA `(.L_x_594) ;  /* 0x0000000400b88947 */ /* 0x000fea0003800000 */
[----:B------:R-:W-:Y:S01]  /*0260*/  MOV R9, UR13 ;  /* 0x0000000d00097c02 */ /* 0x000fe20008000f00 */
[----:B------:R-:W-:Y:S01]  /*0270*/  BSSY.RECONVERGENT B3, `(.L_x_595) ;  /* 0x000006b000037945 */ /* 0x000fe20003800200 */
[----:B------:R-:W-:Y:S02]  /*0280*/  LOP3.LUT R6, R3, 0xfffff0, RZ, 0xc0, !PT ;  /* 0x00fffff003067812 */ /* 0x000fe400078ec0ff */
[----:B------:R-:W-:Y:S02]  /*0290*/  LOP3.LUT R5, R2, 0x1000, RZ, 0xfc, !PT ;  /* 0x0000100002057812 */ /* 0x000fe400078efcff */
[----:B------:R-:W-:Y:S02]  /*02a0*/  LEA R2, R9, R2, 0xd ;  /* 0x0000000209027211 */ /* 0x000fe400078e68ff */
[----:B------:R-:W-:-:S07]  /*02b0*/  IADD3 R6, PT, PT, -R6, RZ, RZ ;  /* 0x000000ff06067210 */ /* 0x000fce0007ffe1ff */
.L_x_596:
[----:B------:R-:W0:Y:S08]  /*02c0*/  LDC.64 R16, c[0x0][0x380] ;  /* 0x0000e000ff107b82 */ /* 0x000e300000000a00 */
[----:B------:R-:W1:Y:S01]  /*02d0*/  LDC.64 R14, c[0x0][0x388] ;  /* 0x0000e200ff0e7b82 */ /* 0x000e620000000a00 */
[----:B0-----:R-:W-:-:S06]  /*02e0*/  IMAD.WIDE.U32 R18, R2, 0x4, R16 ;  /* 0x0000000402127825 */ /* 0x001fcc00078e0010 */
[----:B------:R-:W2:Y:S01]  /*02f0*/  LDG.E R18, desc[UR14][R18.64] ;  /* 0x0000000e12127981 */ /* 0x000ea2000c1e1900 */
[----:B-1----:R-:W-:-:S06]  /*0300*/  IMAD.WIDE.U32 R8, R2, 0x4, R14 ;  /* 0x0000000402087825 */ /* 0x002fcc00078e000e */
[----:B------:R-:W2:Y:S01]  /*0310*/  LDG.E R8, desc[UR14][R8.64] ;  /* 0x0000000e08087981 */ /* 0x000ea2000c1e1900 */
[C---:B------:R-:W-:Y:S02]  /*0320*/  IADD3 R37, PT, PT, R2.reuse, 0x200, RZ ;  /* 0x0000020002257810 */ /* 0x040fe40007ffe0ff */
[C---:B------:R-:W-:Y:S02]  /*0330*/  IADD3 R33, PT, PT, R2.reuse, 0x400, RZ ;  /* 0x0000040002217810 */ /* 0x040fe40007ffe0ff */
[C---:B------:R-:W-:Y:S01]  /*0340*/  IADD3 R31, PT, PT, R2.reuse, 0x600, RZ ;  /* 0x00000600021f7810 */ /* 0x040fe20007ffe0ff */
[----:B------:R-:W-:Y:S01]  /*0350*/  IMAD.WIDE.U32 R28, R37, 0x4, R16 ;  /* 0x00000004251c7825 */ /* 0x000fe200078e0010 */
[----:B------:R-:W-:-:S03]  /*0360*/  IADD3 R11, PT, PT, R2, 0x800, RZ ;  /* 0x00000800020b7810 */ /* 0x000fc60007ffe0ff */
[----:B------:R-:W-:Y:S01]  /*0370*/  IMAD.WIDE.U32 R36, R37, 0x4, R14 ;  /* 0x0000000425247825 */ /* 0x000fe200078e000e */
[----:B------:R-:W-:Y:S01]  /*0380*/  IADD3 R23, PT, PT, R2, 0xa00, RZ ;  /* 0x00000a0002177810 */ /* 0x000fe20007ffe0ff */
[----:B------:R-:W3:Y:S02]  /*0390*/  LDG.E R29, desc[UR14][R28.64] ;  /* 0x0000000e1c1d7981 */ /* 0x000ee4000c1e1900 */
[C---:B------:R-:W-:Y:S02]  /*03a0*/  IMAD.WIDE.U32 R26, R33.reuse, 0x4, R16 ;  /* 0x00000004211a7825 */ /* 0x040fe400078e0010 */
[----:B------:R-:W3:Y:S02]  /*03b0*/  LDG.E R12, desc[UR14][R36.64] ;  /* 0x0000000e240c7981 */ /* 0x000ee4000c1e1900 */
[----:B------:R-:W-:Y:S02]  /*03c0*/  IMAD.WIDE.U32 R32, R33, 0x4, R14 ;  /* 0x0000000421207825 */ /* 0x000fe400078e000e */
[----:B------:R-:W4:Y:S02]  /*03d0*/  LDG.E R27, desc[UR14][R26.64] ;  /* 0x0000000e1a1b7981 */ /* 0x000f24000c1e1900 */
[----:B------:R-:W-:-:S02]  /*03e0*/  IMAD.WIDE.U32 R24, R31, 0x4, R16 ;  /* 0x000000041f187825 */ /* 0x000fc400078e0010 */
[----:B------:R-:W4:Y:S02]  /*03f0*/  LDG.E R28, desc[UR14][R32.64] ;  /* 0x0000000e201c7981 */ /* 0x000f24000c1e1900 */
[----:B------:R-:W-:Y:S02]  /*0400*/  IMAD.WIDE.U32 R20, R11, 0x4, R16 ;  /* 0x000000040b147825 */ /* 0x000fe400078e0010 */
[----:B------:R-:W5:Y:S02]  /*0410*/  LDG.E R25, desc[UR14][R24.64] ;  /* 0x0000000e18197981 */ /* 0x000f64000c1e1900 */
[----:B------:R-:W-:-:S04]  /*0420*/  IMAD.WIDE.U32 R30, R31, 0x4, R14 ;  /* 0x000000041f1e7825 */ /* 0x000fc800078e000e */
[----:B------:R-:W-:Y:S01]  /*0430*/  IMAD.WIDE.U32 R10, R11, 0x4, R14 ;  /* 0x000000040b0a7825 */ /* 0x000fe200078e000e */
[----:B------:R-:W5:Y:S03]  /*0440*/  LDG.E R26, desc[UR14][R30.64] ;  /* 0x0000000e1e1a7981 */ /* 0x000f66000c1e1900 */
[C---:B------:R-:W-:Y:S01]  /*0450*/  IMAD.WIDE.U32 R34, R23.reuse, 0x4, R16 ;  /* 0x0000000417227825 */ /* 0x040fe200078e0010 */
[----:B------:R0:W5:Y:S03]  /*0460*/  LDG.E R24, desc[UR14][R20.64] ;  /* 0x0000000e14187981 */ /* 0x000166000c1e1900 */
[----:B------:R-:W-:Y:S01]  /*0470*/  IMAD.WIDE.U32 R22, R23, 0x4, R14 ;  /* 0x0000000417167825 */ /* 0x000fe200078e000e */
[----:B------:R-:W5:Y:S04]  /*0480*/  LDG.E R11, desc[UR14][R10.64] ;  /* 0x0000000e0a0b7981 */ /* 0x000f68000c1e1900 */
[----:B------:R-:W5:Y:S01]  /*0490*/  LDG.E R13, desc[UR14][R34.64] ;  /* 0x0000000e220d7981 */ /* 0x000f62000c1e1900 */
[----:B0-----:R-:W-:-:S03]  /*04a0*/  IADD3 R21, PT, PT, R2, 0xc00, RZ ;  /* 0x00000c0002157810 */ /* 0x001fc60007ffe0ff */
[----:B------:R0:W5:Y:S02]  /*04b0*/  LDG.E R10, desc[UR14][R22.64] ;  /* 0x0000000e160a7981 */ /* 0x000164000c1e1900 */
[----:B0-----:R-:W-:-:S04]  /*04c0*/  IMAD.WIDE.U32 R22, R21, 0x4, R16 ;  /* 0x0000000415167825 */ /* 0x001fc800078e0010 */
[----:B------:R-:W-:Y:S01]  /*04d0*/  IMAD.WIDE.U32 R20, R21, 0x4, R14 ;  /* 0x0000000415147825 */ /* 0x000fe200078e000e */
[----:B------:R0:W5:Y:S01]  /*04e0*/  LDG.E R9, desc[UR14][R22.64] ;  /* 0x0000000e16097981 */ /* 0x000162000c1e1900 */
[----:B------:R-:W-:-:S04]  /*04f0*/  IADD3 R19, PT, PT, R2, 0xe00, RZ ;  /* 0x00000e0002137810 */ /* 0x000fc80007ffe0ff */
[----:B------:R2:W5:Y:S01]  /*0500*/  LDG.E R20, desc[UR14][R20.64] ;  /* 0x0000000e14147981 */ /* 0x000562000c1e1900 */
[----:B0-----:R-:W-:-:S04]  /*0510*/  IMAD.WIDE.U32 R22, R19, 0x4, R16 ;  /* 0x0000000413167825 */ /* 0x001fc800078e0010 */
[----:B--2---:R-:W-:Y:S01]  /*0520*/  FFMA R21, R18, R8, R7 ;  /* 0x0000000812157223 */ /* 0x004fe20000000007 */
[----:B------:R-:W-:Y:S01]  /*0530*/  IMAD.WIDE.U32 R18, R19, 0x4, R14 ;  /* 0x0000000413127825 */ /* 0x000fe200078e000e */
[----:B------:R-:W2:Y:S04]  /*0540*/  LDG.E R7, desc[UR14][R22.64] ;  /* 0x0000000e16077981 */ /* 0x000ea8000c1e1900 */
[----:B------:R0:W2:Y:S01]  /*0550*/  LDG.E R8, desc[UR14][R18.64] ;  /* 0x0000000e12087981 */ /* 0x0000a2000c1e1900 */
[----:B---3--:R-:W-:-:S04]  /*0560*/  FFMA R12, R29, R12, R21 ;  /* 0x0000000c1d0c7223 */ /* 0x008fc80000000015 */
[----:B----4-:R-:W-:Y:S01]  /*0570*/  FFMA R12, R27, R28, R12 ;  /* 0x0000001c1b0c7223 */ /* 0x010fe2000000000c */
[----:B0-----:R-:W-:-:S03]  /*0580*/  IADD3 R19, PT, PT, R2, 0x1600, RZ ;  /* 0x0000160002137810 */ /* 0x001fc60007ffe0ff */
[----:B-----5:R-:W-:Y:S01]  /*0590*/  FFMA R25, R25, R26, R12 ;  /* 0x0000001a19197223 */ /* 0x020fe2000000000c */
[----:B------:R-:W-:-:S03]  /*05a0*/  IADD3 R35, PT, PT, R2, 0x1000, RZ ;  /* 0x0000100002237810 */ /* 0x000fc60007ffe0ff */
[----:B------:R-:W-:Y:S01]  /*05b0*/  FFMA R12, R24, R11, R25 ;  /* 0x0000000b180c7223 */ /* 0x000fe20000000019 */
[----:B------:R-:W-:Y:S01]  /*05c0*/  IADD3 R33, PT, PT, R2, 0x1200, RZ ;  /* 0x0000120002217810 */ /* 0x000fe20007ffe0ff */
[----:B------:R-:W-:-:S04]  /*05d0*/  IMAD.WIDE.U32 R24, R35, 0x4, R16 ;  /* 0x0000000423187825 */ /* 0x000fc800078e0010 */
[----:B------:R-:W-:Y:S01]  /*05e0*/  FFMA R10, R13, R10, R12 ;  /* 0x0000000a0d0a7223 */ /* 0x000fe2000000000c */
[----:B------:R-:W-:Y:S01]  /*05f0*/  IMAD.WIDE.U32 R34, R35, 0x4, R14 ;  /* 0x0000000423227825 */ /* 0x000fe200078e000e */
[----:B------:R-:W-:Y:S01]  /*0600*/  IADD3 R27, PT, PT, R2, 0x1400, RZ ;  /* 0x00001400021b7810 */ /* 0x000fe20007ffe0ff */
[----:B------:R-:W3:Y:S02]  /*0610*/  LDG.E R24, desc[UR14][R24.64] ;  /* 0x0000000e18187981 */ /* 0x000ee4000c1e1900 */
[----:B------:R-:W-:-:S04]  /*0620*/  IMAD.WIDE.U32 R30, R33, 0x4, R16 ;  /* 0x00000004211e7825 */ /* 0x000fc800078e0010 */
[----:B------:R-:W-:Y:S01]  /*0630*/  IMAD.WIDE.U32 R32, R33, 0x4, R14 ;  /* 0x0000000421207825 */ /* 0x000fe200078e000e */
[----:B------:R0:W4:Y:S03]  /*0640*/  LDG.E R21, desc[UR14][R30.64] ;  /* 0x0000000e1e157981 */ /* 0x000126000c1e1900 */
[----:B------:R-:W-:Y:S01]  /*0650*/  FFMA R20, R9, R20, R10 ;  /* 0x0000001409147223 */ /* 0x000fe2000000000a */
[--C-:B------:R-:W-:Y:S01]  /*0660*/  IMAD.WIDE.U32 R10, R19, 0x4, R16.reuse ;  /* 0x00000004130a7825 */ /* 0x100fe200078e0010 */
[----:B------:R-:W4:Y:S05]  /*0670*/  LDG.E R22, desc[UR14][R32.64] ;  /* 0x0000000e20167981 */ /* 0x000f2a000c1e1900 */
[----:B------:R-:W5:Y:S01]  /*0680*/  LDG.E R11, desc[UR14][R10.64] ;  /* 0x0000000e0a0b7981 */ /* 0x000f62000c1e1900 */
[----:B------:R-:W-:Y:S01]  /*0690*/  IMAD.WIDE.U32 R12, R27, 0x4, R16 ;  /* 0x000000041b0c7825 */ /* 0x000fe200078e0010 */
[----:B------:R-:W-:-:S03]  /*06a0*/  IADD3 R23, PT, PT, R2, 0x1800, RZ ;  /* 0x0000180002177810 */ /* 0x000fc60007ffe0ff */
[--C-:B------:R-:W-:Y:S01]  /*06b0*/  IMAD.WIDE.U32 R26, R27, 0x4, R14.reuse ;  /* 0x000000041b1a7825 */ /* 0x100fe200078e000e */
[----:B------:R-:W-:Y:S01]  /*06c0*/  IADD3 R29, PT, PT, R2, 0x1a00, RZ ;  /* 0x00001a00021d7810 */ /* 0x000fe20007ffe0ff */
[----:B------:R-:W5:Y:S04]  /*06d0*/  LDG.E R13, desc[UR14][R12.64] ;  /* 0x0000000e0c0d7981 */ /* 0x000f68000c1e1900 */
[----:B------:R-:W3:Y:S01]  /*06e0*/  LDG.E R10, desc[UR14][R34.64] ;  /* 0x0000000e220a7981 */ /* 0x000ee2000c1e1900 */
[----:B------:R-:W-:-:S04]  /*06f0*/  IMAD.WIDE.U32 R18, R19, 0x4, R14 ;  /* 0x0000000413127825 */ /* 0x000fc800078e000e */
[--C-:B0-----:R-:W-:Y:S01]  /*0700*/  IMAD.WIDE.U32 R30, R29, 0x4, R16.reuse ;  /* 0x000000041d1e7825 */ /* 0x101fe200078e0010 */
[----:B------:R0:W5:Y:S03]  /*0710*/  LDG.E R12, desc[UR14][R18.64] ;  /* 0x0000000e120c7981 */ /* 0x000166000c1e1900 */
[----:B------:R-:W-:-:S04]  /*0720*/  IMAD.WIDE.U32 R36, R23, 0x4, R16 ;  /* 0x0000000417247825 */ /* 0x000fc800078e0010 */
[----:B------:R-:W-:Y:S01]  /*0730*/  IMAD.WIDE.U32 R28, R29, 0x4, R14 ;  /* 0x000000041d1c7825 */ /* 0x000fe200078e000e */
[----:B------:R-:W5:Y:S01]  /*0740*/  LDG.E R9, desc[UR14][R36.64] ;  /* 0x0000000e24097981 */ /* 0x000f62000c1e1900 */
[----:B0-----:R-:W-:Y:S02]  /*0750*/  IADD3 R19, PT, PT, R2, 0x1c00, RZ ;  /* 0x00001c0002137810 */ /* 0x001fe40007ffe0ff */
[----:B--2---:R-:W-:Y:S02]  /*0760*/  FFMA R7, R7, R8, R20 ;  /* 0x0000000807077223 */ /* 0x004fe40000000014 */
[----:B------:R0:W5:Y:S04]  /*0770*/  LDG.E R20, desc[UR14][R26.64] ;  /* 0x0000000e1a147981 */ /* 0x000168000c1e1900 */
[----:B------:R-:W2:Y:S01]  /*0780*/  LDG.E R8, desc[UR14][R30.64] ;  /* 0x0000000e1e087981 */ /* 0x000ea2000c1e1900 */
[----:B0-----:R-:W-:-:S03]  /*0790*/  IMAD.WIDE.U32 R26, R23, 0x4, R14 ;  /* 0x00000004171a7825 */ /* 0x001fc600078e000e */
[----:B------:R0:W2:Y:S04]  /*07a0*/  LDG.E R23, desc[UR14][R28.64] ;  /* 0x0000000e1c177981 */ /* 0x0000a8000c1e1900 */
[----:B------:R1:W2:Y:S01]  /*07b0*/  LDG.E R26, desc[UR14][R26.64] ;  /* 0x0000000e1a1a7981 */ /* 0x0002a2000c1e1900 */
[----:B0-----:R-:W-:Y:S01]  /*07c0*/  IMAD.WIDE.U32 R28, R19, 0x4, R16 ;  /* 0x00000004131c7825 */ /* 0x001fe200078e0010 */
[----:B-1----:R-:W-:-:S03]  /*07d0*/  IADD3 R27, PT, PT, R2, 0x1e00, RZ ;  /* 0x00001e00021b7810 */ /* 0x002fc60007ffe0ff */
[----:B------:R-:W-:Y:S01]  /*07e0*/  IMAD.WIDE.U32 R18, R19, 0x4, R14 ;  /* 0x0000000413127825 */ /* 0x000fe200078e000e */
[----:B------:R-:W2:Y:S03]  /*07f0*/  LDG.E R25, desc[UR14][R28.64] ;  /* 0x0000000e1c197981 */ /* 0x000ea6000c1e1900 */
[C---:B------:R-:W-:Y:S02]  /*0800*/  IMAD.WIDE.U32 R16, R27.reuse, 0x4, R16 ;  /* 0x000000041b107825 */ /* 0x040fe400078e0010 */
[----:B------:R-:W2:Y:S02]  /*0810*/  LDG.E R18, desc[UR14][R18.64] ;  /* 0x0000000e12127981 */ /* 0x000ea4000c1e1900 */
[----:B------:R-:W-:Y:S02]  /*0820*/  IMAD.WIDE.U32 R14, R27, 0x4, R14 ;  /* 0x000000041b0e7825 */ /* 0x000fe400078e000e */
[----:B------:R-:W2:Y:S04]  /*0830*/  LDG.E R16, desc[UR14][R16.64] ;  /* 0x0000000e10107981 */ /* 0x000ea8000c1e1900 */
[----:B------:R-:W2:Y:S01]  /*0840*/  LDG.E R15, desc[UR14][R14.64] ;  /* 0x0000000e0e0f7981 */ /* 0x000ea2000c1e1900 */
[----:B------:R-:W-:-:S04]  /*0850*/  IADD3 R6, PT, PT, R6, 0x10, RZ ;  /* 0x0000001006067810 */ /* 0x000fc80007ffe0ff */
[----:B------:R-:W-:Y:S02]  /*0860*/  ISETP.NE.AND P0, PT, R6, RZ, PT ;  /* 0x000000ff0600720c */ /* 0x000fe40003f05270 */
[----:B------:R-:W-:Y:S02]  /*0870*/  IADD3 R5, PT, PT, R5, 0x2000, RZ ;  /* 0x0000200005057810 */ /* 0x000fe40007ffe0ff */
[----:B------:R-:W-:Y:S01]  /*0880*/  IADD3 R2, PT, PT, R2, 0x2000, RZ ;  /* 0x0000200002027810 */ /* 0x000fe20007ffe0ff */
[----:B---3--:R-:W-:-:S04]  /*0890*/  FFMA R10, R24, R10, R7 ;  /* 0x0000000a180a7223 */ /* 0x008fc80000000007 */
[----:B----4-:R-:W-:-:S04]  /*08a0*/  FFMA R10, R21, R22, R10 ;  /* 0x00000016150a7223 */ /* 0x010fc8000000000a */
[----:B-----5:R-:W-:-:S04]  /*08b0*/  FFMA R10, R13, R20, R10 ;  /* 0x000000140d0a7223 */ /* 0x020fc8000000000a */
[----:B------:R-:W-:-:S04]  /*08c0*/  FFMA R10, R11, R12, R10 ;  /* 0x0000000c0b0a7223 */ /* 0x000fc8000000000a */
[----:B--2---:R-:W-:-:S04]  /*08d0*/  FFMA R9, R9, R26, R10 ;  /* 0x0000001a09097223 */ /* 0x004fc8000000000a */
[----:B------:R-:W-:-:S04]  /*08e0*/  FFMA R8, R8, R23, R9 ;  /* 0x0000001708087223 */ /* 0x000fc80000000009 */
[----:B------:R-:W-:-:S04]  /*08f0*/  FFMA R25, R25, R18, R8 ;  /* 0x0000001219197223 */ /* 0x000fc80000000008 */
[----:B------:R-:W-:Y:S01]  /*0900*/  FFMA R7, R16, R15, R25 ;  /* 0x0000000f10077223 */ /* 0x000fe20000000019 */
[----:B------:R-:W-:Y:S06]  /*0910*/  @P0 BRA `(.L_x_596) ;  /* 0xfffffff800680947 */ /* 0x000fec000383ffff */
[----:B------:R-:W-:Y:S05]  /*0920*/  BSYNC.RECONVERGENT B3 ;  /* 0x0000000000037941 */ /* 0x000fea0003800200 */
.L_x_595:
[----:B------:R-:W-:-:S07]  /*0930*/  IADD3 R2, PT, PT, R5, -0x1000, RZ ;  /* 0xfffff00005027810 */ /* 0x000fce0007ffe0ff */
.L_x_594:
[----:B------:R-:W-:Y:S05]  /*0940*/  BSYNC.RECONVERGENT B2 ;  /* 0x0000000000027941 */ /* 0x000fea0003800200 */
.L_x_593:
[----:B------:R-:W-:-:S13]  /*0950*/  ISETP.NE.AND P0, PT, R4, RZ, PT ;  /* 0x000000ff0400720c */ /* 0x000fda0003f05270 */
[----:B------:R-:W-:Y:S05]  /*0960*/  @!P0 BRA `(.L_x_592) ;  /* 0x0000000400b08947 */ /* 0x000fea0003800000 */
[----:B------:R-:W-:Y:S01]  /*0970*/  ISETP.GE.U32.AND P0, PT, R4, 0x8, PT ;  /* 0x000000080400780c */ /* 0x000fe20003f06070 */
[----:B------:R-:W-:Y:S01]  /*0980*/  BSSY.RECONVERGENT B2, `(.L_x_597) ;  /* 0x0000038000027945 */ /* 0x000fe20003800200 */
[----:B------:R-:W-:-:S04]  /*0990*/  LOP3.LUT R5, R3, 0x7, RZ, 0xc0, !PT ;  /* 0x0000000703057812 */ /* 0x000fc800078ec0ff */
[----:B------:R-:W-:-:S07]  /*09a0*/  ISETP.NE.AND P1, PT, R5, RZ, PT ;  /* 0x000000ff0500720c */ /* 0x000fce0003f25270 */
[----:B------:R-:W-:Y:S06]  /*09b0*/  @!P0 BRA `(.L_x_598) ;  /* 0x0000000000d08947 */ /* 0x000fec0003800000 */
[----:B------:R-:W0:Y:S01]  /*09c0*/  LDC.64 R12, c[0x0][0x380] ;  /* 0x0000e000ff0c7b82 */ /* 0x000e220000000a00 */
[----:B------:R-:W-:-:S04]  /*09d0*/  MOV R27, UR13 ;  /* 0x0000000d001b7c02 */ /* 0x000fc80008000f00 */
[----:B------:R-:W-:-:S03]  /*09e0*/  LEA R27, R27, R2, 0xd ;  /* 0x000000021b1b7211 */ /* 0x000fc600078e68ff */
[----:B------:R-:W1:Y:S01]  /*09f0*/  LDC.64 R14, c[0x0][0x388] ;  /* 0x0000e200ff0e7b82 */ /* 0x000e620000000a00 */
[C---:B------:R-:W-:Y:S02]  /*0a00*/  IADD3 R35, PT, PT, R27.reuse, 0x200, RZ ;  /* 0x000002001b237810 */ /* 0x040fe40007ffe0ff */
[C---:B------:R-:W-:Y:S02]  /*0a10*/  IADD3 R33, PT, PT, R27.reuse, 0x400, RZ ;  /* 0x000004001b217810 */ /* 0x040fe40007ffe0ff */
[C---:B------:R-:W-:Y:S02]  /*0a20*/  IADD3 R31, PT, PT, R27.reuse, 0x600, RZ ;  /* 0x000006001b1f7810 */ /* 0x040fe40007ffe0ff */
[C---:B------:R-:W-:Y:S01]  /*0a30*/  IADD3 R29, PT, PT, R27.reuse, 0x800, RZ ;  /* 0x000008001b1d7810 */ /* 0x040fe20007ffe0ff */
[----:B0-----:R-:W-:-:S04]  /*0a40*/  IMAD.WIDE.U32 R24, R27, 0x4, R12 ;  /* 0x000000041b187825 */ /* 0x001fc800078e000c */
[----:B------:R-:W-:Y:S02]  /*0a50*/  IMAD.WIDE.U32 R22, R35, 0x4, R12 ;  /* 0x0000000423167825 */ /* 0x000fe400078e000c */
[----:B------:R-:W2:Y:S02]  /*0a60*/  LDG.E R24, desc[UR14][R24.64] ;  /* 0x0000000e18187981 */ /* 0x000ea4000c1e1900 */
[C-C-:B-1----:R-:W-:Y:S02]  /*0a70*/  IMAD.WIDE.U32 R16, R27.reuse, 0x4, R14.reuse ;  /* 0x000000041b107825 */ /* 0x142fe400078e000e */
[----:B------:R-:W3:Y:S01]  /*0a80*/  LDG.E R22, desc[UR14][R22.64] ;  /* 0x0000000e16167981 */ /* 0x000ee2000c1e1900 */
[----:B------:R-:W-:Y:S01]  /*0a90*/  IADD3 R19, PT, PT, R27, 0xa00, RZ ;  /* 0x00000a001b137810 */ /* 0x000fe20007ffe0ff */
[----:B------:R-:W-:Y:S02]  /*0aa0*/  IMAD.WIDE.U32 R34, R35, 0x4, R14 ;  /* 0x0000000423227825 */ /* 0x000fe400078e000e */
[----:B------:R-:W2:Y:S02]  /*0ab0*/  LDG.E R26, desc[UR14][R16.64] ;  /* 0x0000000e101a7981 */ /* 0x000ea4000c1e1900 */
[----:B------:R-:W-:-:S02]  /*0ac0*/  IMAD.WIDE.U32 R10, R33, 0x4, R12 ;  /* 0x00000004210a7825 */ /* 0x000fc400078e000c */
[----:B------:R-:W3:Y:S02]  /*0ad0*/  LDG.E R25, desc[UR14][R34.64] ;  /* 0x0000000e22197981 */ /* 0x000ee4000c1e1900 */
[----:B------:R-:W-:Y:S02]  /*0ae0*/  IMAD.WIDE.U32 R32, R33, 0x4, R14 ;  /* 0x0000000421207825 */ /* 0x000fe400078e000e */
[----:B------:R-:W4:Y:S02]  /*0af0*/  LDG.E R10, desc[UR14][R10.64] ;  /* 0x0000000e0a0a7981 */ /* 0x000f24000c1e1900 */
[--C-:B------:R-:W-:Y:S02]  /*0b00*/  IMAD.WIDE.U32 R8, R31, 0x4, R12.reuse ;  /* 0x000000041f087825 */ /* 0x100fe400078e000c */
[----:B------:R-:W4:Y:S02]  /*0b10*/  LDG.E R23, desc[UR14][R32.64] ;  /* 0x0000000e20177981 */ /* 0x000f24000c1e1900 */
[----:B------:R-:W-:-:S02]  /*0b20*/  IMAD.WIDE.U32 R20, R29, 0x4, R12 ;  /* 0x000000041d147825 */ /* 0x000fc400078e000c */
[----:B------:R-:W5:Y:S02]  /*0b30*/  LDG.E R8, desc[UR14][R8.64] ;  /* 0x0000000e08087981 */ /* 0x000f64000c1e1900 */
[--C-:B------:R-:W-:Y:S02]  /*0b40*/  IMAD.WIDE.U32 R30, R31, 0x4, R14.reuse ;  /* 0x000000041f1e7825 */ /* 0x100fe400078e000e */
[----:B------:R0:W5:Y:S02]  /*0b50*/  LDG.E R6, desc[UR14][R20.64] ;  /* 0x0000000e14067981 */ /* 0x000164000c1e1900 */
[----:B------:R-:W-:Y:S02]  /*0b60*/  IMAD.WIDE.U32 R28, R29, 0x4, R14 ;  /* 0x000000041d1c7825 */ /* 0x000fe400078e000e */
[----:B------:R-:W5:Y:S02]  /*0b70*/  LDG.E R11, desc[UR14][R30.64] ;  /* 0x0000000e1e0b7981 */ /* 0x000f64000c1e1900 */
[----:B------:R-:W-:-:S02]  /*0b80*/  IMAD.WIDE.U32 R36, R19, 0x4, R12 ;  /* 0x0000000413247825 */ /* 0x000fc400078e000c */
[----:B------:R-:W5:Y:S01]  /*0b90*/  LDG.E R9, desc[UR14][R28.64] ;  /* 0x0000000e1c097981 */ /* 0x000f62000c1e1900 */
[----:B0-----:R-:W-:Y:S01]  /*0ba0*/  IADD3 R21, PT, PT, R27, 0xc00, RZ ;  /* 0x00000c001b157810 */ /* 0x001fe20007ffe0ff */
[----:B------:R-:W-:Y:S01]  /*0bb0*/  IMAD.WIDE.U32 R18, R19, 0x4, R14 ;  /* 0x0000000413127825 */ /* 0x000fe200078e000e */
[----:B------:R-:W-:Y:S01]  /*0bc0*/  IADD3 R27, PT, PT, R27, 0xe00, RZ ;  /* 0x00000e001b1b7810 */ /* 0x000fe20007ffe0ff */
[----:B------:R-:W5:Y:S02]  /*0bd0*/  LDG.E R4, desc[UR14][R36.64] ;  /* 0x0000000e24047981 */ /* 0x000f64000c1e1900 */
[C---:B------:R-:W-:Y:S02]  /*0be0*/  IMAD.WIDE.U32 R16, R21.reuse, 0x4, R12 ;  /* 0x0000000415107825 */ /* 0x040fe400078e000c */
[----:B------:R-:W5:Y:S02]  /*0bf0*/  LDG.E R19, desc[UR14][R18.64] ;  /* 0x0000000e12137981 */ /* 0x000f64000c1e1900 */
[----:B------:R-:W-:-:S02]  /*0c00*/  IMAD.WIDE.U32 R20, R21, 0x4, R14 ;  /* 0x0000000415147825 */ /* 0x000fc400078e000e */
[----:B------:R-:W5:Y:S02]  /*0c10*/  LDG.E R16, desc[UR14][R16.64] ;  /* 0x0000000e10107981 */ /* 0x000f64000c1e1900 */
[C---:B------:R-:W-:Y:S02]  /*0c20*/  IMAD.WIDE.U32 R12, R27.reuse, 0x4, R12 ;  /* 0x000000041b0c7825 */ /* 0x040fe400078e000c */
[----:B------:R-:W5:Y:S02]  /*0c30*/  LDG.E R21, desc[UR14][R20.64] ;  /* 0x0000000e14157981 */ /* 0x000f64000c1e1900 */
[----:B------:R-:W-:Y:S02]  /*0c40*/  IMAD.WIDE.U32 R14, R27, 0x4, R14 ;  /* 0x000000041b0e7825 */ /* 0x000fe400078e000e */
        /* <DEDUP_REMOVED lines=11> */
.L_x_598:
[----:B------:R-:W-:Y:S05]  /*0d00*/  BSYNC.RECONVERGENT B2 ;  /* 0x0000000000027941 */ /* 0x000fea0003800200 */
.L_x_597:
        /* <DEDUP_REMOVED lines=12> */
[C---:B------:R-:W-:Y:S01]  /*0dd0*/  IADD3 R25, PT, PT, R11.reuse, 0x600, RZ ;  /* 0x000006000b197810 */ /* 0x040fe20007ffe0ff */
[----:B0-----:R-:W-:-:S06]  /*0de0*/  IMAD.WIDE.U32 R18, R11, 0x4, R4 ;  /* 0x000000040b127825 */ /* 0x001fcc00078e0004 */
[----:B------:R-:W2:Y:S01]  /*0df0*/  LDG.E R18, desc[UR14][R18.64] ;  /* 0x0000000e12127981 */ /* 0x000ea2000c1e1900 */
[----:B-1----:R-:W-:-:S04]  /*0e00*/  IMAD.WIDE.U32 R20, R11, 0x4, R8 ;  /* 0x000000040b147825 */ /* 0x002fc800078e0008 */
[C---:B------:R-:W-:Y:S01]  /*0e10*/  IMAD.WIDE.U32 R14, R17.reuse, 0x4, R8 ;  /* 0x00000004110e7825 */ /* 0x040fe200078e0008 */
[----:B------:R-:W2:Y:S03]  /*0e20*/  LDG.E R6, desc[UR14][R20.64] ;  /* 0x0000000e14067981 */ /* 0x000ea6000c1e1900 */
[----:B------:R-:W-:Y:S02]  /*0e30*/  IMAD.WIDE.U32 R16, R17, 0x4, R4 ;  /* 0x0000000411107825 */ /* 0x000fe400078e0004 */
[----:B------:R-:W3:Y:S02]  /*0e40*/  LDG.E R15, desc[UR14][R14.64] ;  /* 0x0000000e0e0f7981 */ /* 0x000ee4000c1e1900 */
[C---:B------:R-:W-:Y:S02]  /*0e50*/  IMAD.WIDE.U32 R12, R23.reuse, 0x4, R8 ;  /* 0x00000004170c7825 */ /* 0x040fe400078e0008 */
[----:B------:R-:W3:Y:S02]  /*0e60*/  LDG.E R16, desc[UR14][R16.64] ;  /* 0x0000000e10107981 */ /* 0x000ee4000c1e1900 */
[----:B------:R-:W-:-:S02]  /*0e70*/  IMAD.WIDE.U32 R10, R23, 0x4, R4 ;  /* 0x00000004170a7825 */ /* 0x000fc400078e0004 */
[----:B------:R-:W4:Y:S02]  /*0e80*/  LDG.E R13, desc[UR14][R12.64] ;  /* 0x0000000e0c0d7981 */ /* 0x000f24000c1e1900 */
[C---:B------:R-:W-:Y:S02]  /*0e90*/  IMAD.WIDE.U32 R8, R25.reuse, 0x4, R8 ;  /* 0x0000000419087825 */ /* 0x040fe400078e0008 */
[----:B------:R-:W4:Y:S02]  /*0ea0*/  LDG.E R10, desc[UR14][R10.64] ;  /* 0x0000000e0a0a7981 */ /* 0x000f24000c1e1900 */
[----:B------:R-:W-:Y:S02]  /*0eb0*/  IMAD.WIDE.U32 R4, R25, 0x4, R4 ;  /* 0x0000000419047825 */ /* 0x000fe400078e0004 */
[----:B------:R-:W5:Y:S04]  /*0ec0*/  LDG.E R9, desc[UR14][R8.64] ;  /* 0x0000000e08097981 */ /* 0x000f68000c1e1900 */
[----:B------:R-:W5:Y:S01]  /*0ed0*/  LDG.E R4, desc[UR14][R4.64] ;  /* 0x0000000e04047981 */ /* 0x000f62000c1e1900 */
[----:B------:R-:W-:Y:S01]  /*0ee0*/  IADD3 R2, PT, PT, R2, 0x800, RZ ;  /* 0x0000080002027810 */ /* 0x000fe20007ffe0ff */
[----:B--2---:R-:W-:-:S04]  /*0ef0*/  FFMA R6, R6, R18, R7 ;  /* 0x0000001206067223 */ /* 0x004fc80000000007 */
[----:B---3--:R-:W-:-:S04]  /*0f00*/  FFMA R6, R15, R16, R6 ;  /* 0x000000100f067223 */ /* 0x008fc80000000006 */
[----:B----4-:R-:W-:-:S04]  /*0f10*/  FFMA R6, R13, R10, R6 ;  /* 0x0000000a0d067223 */ /* 0x010fc80000000006 */
[----:B-----5:R-:W-:-:S07]  /*0f20*/  FFMA R7, R9, R4, R6 ;  /* 0x0000000409077223 */ /* 0x020fce0000000006 */
.L_x_600:
[----:B------:R-:W-:Y:S05]  /*0f30*/  BSYNC.RECONVERGENT B2 ;  /* 0x0000000000027941 */ /* 0x000fea0003800200 */
.L_x_599:
[----:B------:R-:W-:Y:S05]  /*0f40*/  @!P1 BRA `(.L_x_592) ;  /* 0x0000000000389947 */ /* 0x000fea0003800000 */
[----:B------:R-:W0:Y:S01]  /*0f50*/  LDC.64 R8, c[0x0][0x380] ;  /* 0x0000e000ff087b82 */ /* 0x000e220000000a00 */
[----:B------:R-:W-:Y:S02]  /*0f60*/  MOV R13, UR13 ;  /* 0x0000000d000d7c02 */ /* 0x000fe40008000f00 */
[----:B------:R-:W-:Y:S02]  /*0f70*/  IADD3 R6, PT, PT, -R3, RZ, RZ ;  /* 0x000000ff03067210 */ /* 0x000fe40007ffe1ff */
[----:B------:R-:W-:-:S03]  /*0f80*/  LEA R13, R13, R2, 0xd ;  /* 0x000000020d0d7211 */ /* 0x000fc600078e68ff */
[----:B------:R-:W1:Y:S04]  /*0f90*/  LDC.64 R10, c[0x0][0x388] ;  /* 0x0000e200ff0a7b82 */ /* 0x000e680000000a00 */
.L_x_601:
[----:B0-----:R-:W-:-:S04]  /*0fa0*/  IMAD.WIDE.U32 R2, R13, 0x4, R8 ;  /* 0x000000040d027825 */ /* 0x001fc800078e0008 */
[C---:B-1----:R-:W-:Y:S02]  /*0fb0*/  IMAD.WIDE.U32 R4, R13.reuse, 0x4, R10 ;  /* 0x000000040d047825 */ /* 0x042fe400078e000a */
[----:B------:R-:W2:Y:S04]  /*0fc0*/  LDG.E R2, desc[UR14][R2.64] ;  /* 0x0000000e02027981 */ /* 0x000ea8000c1e1900 */
[----:B------:R-:W2:Y:S01]  /*0fd0*/  LDG.E R4, desc[UR14][R4.64] ;  /* 0x0000000e04047981 */ /* 0x000ea2000c1e1900 */
[----:B------:R-:W-:Y:S02]  /*0fe0*/  IADD3 R6, PT, PT, R6, 0x1, RZ ;  /* 0x0000000106067810 */ /* 0x000fe40007ffe0ff */
[----:B------:R-:W-:Y:S02]  /*0ff0*/  IADD3 R13, PT, PT, R13, 0x200, RZ ;  /* 0x000002000d0d7810 */ /* 0x000fe40007ffe0ff */
[----:B------:R-:W-:Y:S01]  /*1000*/  ISETP.NE.AND P0, PT, R6, RZ, PT ;  /* 0x000000ff0600720c */ /* 0x000fe20003f05270 */
[----:B--2---:R-:W-:-:S12]  /*1010*/  FFMA R7, R2, R4, R7 ;  /* 0x0000000402077223 */ /* 0x004fd80000000007 */
[----:B------:R-:W-:Y:S05]  /*1020*/  @P0 BRA `(.L_x_601) ;  /* 0xfffffffc00dc0947 */ /* 0x000fea000383ffff */
.L_x_592:
[----:B------:R-:W-:Y:S05]  /*1030*/  BSYNC.RECONVERGENT B1 ;  /* 0x0000000000017941 */ /* 0x000fea0003800200 */
.L_x_591:
[----:B------:R-:W-:-:S09]  /*1040*/  UISETP.GE.U32.AND UP0, UPT, UR9, 0x200, UPT ;  /* 0x000002000900788c */ /* 0x000fd2000bf06070 */
[----:B------:R-:W-:Y:S05]  /*1050*/  BRA.U !UP0, `(.L_x_602) ;  /* 0x0000000108d07547 */ /* 0x000fea000b800000 */
[----:B------:R-:W0:Y:S01]  /*1060*/  S2R R8, SR_LANEID ;  /* 0x0000000000087919 */ /* 0x000e220000000000 */
        /* <DEDUP_REMOVED lines=31> */
[----:B-1----:R-:W0:Y:S04]  /*1260*/  LDS.128 R4, [UR4+0x10] ;  /* 0x00001004ff047984 */ /* 0x002e280008000c00 */
        /* <DEDUP_REMOVED lines=19> */
.L_x_602:
[----:B------:R-:W0:Y:S01]  /*13a0*/  S2R R6, SR_LANEID ;  /* 0x0000000000067919 */ /* 0x000e220000000000 */
[----:B------:R-:W-:-:S04]  /*13b0*/  LOP3.LUT R2, R0, 0x3e0, RZ, 0xc0, !PT ;  /* 0x000003e000027812 */ /* 0x000fc800078ec0ff */
[----:B------:R-:W-:Y:S02]  /*13c0*/  IADD3 R3, PT, PT, R2, 0x20, RZ ;  /* 0x0000002002037810 */ /* 0x000fe40007ffe0ff */
[----:B------:R-:W-:Y:S02]  /*13d0*/  LOP3.LUT R2, RZ, R2, RZ, 0x33, !PT ;  /* 0x00000002ff027212 */ /* 0x000fe400078e33ff */
[----:B------:R-:W-:Y:S02]  /*13e0*/  ISETP.GT.U32.AND P0, PT, R3, UR9, PT ;  /* 0x0000000903007c0c */ /* 0x000fe4000bf04070 */
[----:B------:R-:W-:-:S04]  /*13f0*/  IADD3 R2, PT, PT, R2, UR9, RZ ;  /* 0x0000000902027c10 */ /* 0x000fc8000fffe0ff */
        /* <DEDUP_REMOVED lines=32> */
[----:B------:R-:W1:Y:S01]  /*1600*/  S2UR UR5, SR_CgaCtaId ;  /* 0x00000000000579c3 */ /* 0x000e620000008800 */
[----:B------:R-:W-:Y:S01]  /*1610*/  UMOV UR4, 0x400 ;  /* 0x0000040000047882 */ /* 0x000fe20000000000 */
[----:B------:R-:W-:Y:S02]  /*1620*/  UISETP.GT.U32.AND UP1, UPT, UR9, 0x20, UPT ;  /* 0x000000200900788c */ /* 0x000fe4000bf24070 */
[----:B------:R-:W-:-:S04]  /*1630*/  UISETP.GT.U32.AND UP0, UPT, UR9, 0x40, UPT ;  /* 0x000000400900788c */ /* 0x000fc8000bf04070 */
[----:B------:R-:W-:Y:S01]  /*1640*/  PLOP3.LUT P2, PT, PT, PT, UP1, 0x80, 0x8 ;  /* 0x000000000008781c */ /* 0x000fe20003f4f018 */
[----:B------:R-:W-:Y:S01]  /*1650*/  UISETP.GT.U32.AND UP1, UPT, UR9, 0x60, UPT ;  /* 0x000000600900788c */ /* 0x000fe2000bf24070 */
[----:B------:R-:W-:Y:S01]  /*1660*/  PLOP3.LUT P3, PT, PT, PT, UP0, 0x80, 0x8 ;  /* 0x000000000008781c */ /* 0x000fe20003f6f008 */
[----:B------:R-:W-:-:S04]  /*1670*/  UISETP.GT.U32.AND UP0, UPT, UR9, 0x80, UPT ;  /* 0x000000800900788c */ /* 0x000fc8000bf04070 */
[----:B------:R-:W-:Y:S01]  /*1680*/  PLOP3.LUT P1, PT, PT, PT, UP1, 0x80, 0x8 ;  /* 0x000000000008781c */ /* 0x000fe20003f2f018 */
[----:B------:R-:W-:Y:S02]  /*1690*/  UISETP.GT.U32.AND UP1, UPT, UR9, 0xa0, UPT ;  /* 0x000000a00900788c */ /* 0x000fe4000bf24070 */
[----:B-1----:R-:W-:-:S09]  /*16a0*/  ULEA UR4, UR5, UR4, 0x18 ;  /* 0x0000000405047291 */ /* 0x002fd2000f8ec0ff */
[----:B------:R-:W1:Y:S04]  /*16b0*/  LDS.128 R16, [UR4+0x10] ;  /* 0x00001004ff107984 */ /* 0x000e680008000c00 */
[----:B0-----:R-:W0:Y:S04]  /*16c0*/  LDS.128 R4, [UR4+0x20] ;  /* 0x00002004ff047984 */ /* 0x001e280008000c00 */
[----:B------:R-:W2:Y:S04]  /*16d0*/  LDS.128 R8, [UR4+0x30] ;  /* 0x00003004ff087984 */ /* 0x000ea80008000c00 */
[----:B------:R-:W3:Y:S01]  /*16e0*/  LDS.128 R12, [UR4+0x40] ;  /* 0x00004004ff0c7984 */ /* 0x000ee20008000c00 */
[----:B-1----:R-:W-:Y:S01]  /*16f0*/  @P2 FADD R2, R2, R17 ;  /* 0x0000001102022221 */ /* 0x002fe20000000000 */
[----:B------:R-:W-:Y:S01]  /*1700*/  PLOP3.LUT P2, PT, PT, PT, UP0, 0x80, 0x8 ;  /* 0x000000000008781c */ /* 0x000fe20003f4f008 */
[----:B------:R-:W-:-:S02]  /*1710*/  UISETP.GT.U32.AND UP0, UPT, UR9, 0xc0, UPT ;  /* 0x000000c00900788c */ /* 0x000fc4000bf04070 */
[----:B------:R-:W-:Y:S01]  /*1720*/  @P3 FADD R2, R2, R18 ;  /* 0x0000001202023221 */ /* 0x000fe20000000000 */
[----:B------:R-:W-:Y:S01]  /*1730*/  PLOP3.LUT P3, PT, PT, PT, UP1, 0x80, 0x8 ;  /* 0x000000000008781c */ /* 0x000fe20003f6f018 */
[----:B------:R-:W-:Y:S02]  /*1740*/  UISETP.GT.U32.AND UP1, UPT, UR9, 0xe0, UPT ;  /* 0x000000e00900788c */ /* 0x000fe4000bf24070 */
[----:B------:R-:W-:Y:S01]  /*1750*/  PLOP3.LUT P4, PT, PT, PT, UP0, 0x80, 0x8 ;  /* 0x000000000008781c */ /* 0x000fe20003f8f008 */
[----:B------:R-:W-:Y:S01]  /*1760*/  @P1 FADD R2, R2, R19 ;  /* 0x0000001302021221 */ /* 0x000fe20000000000 */
[----:B------:R-:W-:Y:S02]  /*1770*/  UISETP.GT.U32.AND UP0, UPT, UR9, 0x100, UPT ;  /* 0x000001000900788c */ /* 0x000fe4000bf04070 */
[----:B------:R-:W-:Y:S01]  /*1780*/  PLOP3.LUT P1, PT, PT, PT, UP1, 0x80, 0x8 ;  /* 0x000000000008781c */ /* 0x000fe20003f2f018 */
[----:B------:R-:W-:Y:S01]  /*1790*/  UISETP.GT.U32.AND UP1, UPT, UR9, 0x120, UPT ;  /* 0x000001200900788c */ /* 0x000fe2000bf24070 */
[----:B0-----:R-:W-:-:S02]  /*17a0*/  @P2 FADD R2, R2, R4 ;  /* 0x0000000402022221 */ /* 0x001fc40000000000 */
[----:B------:R-:W-:Y:S01]  /*17b0*/  PLOP3.LUT P2, PT, PT, PT, UP0, 0x80, 0x8 ;  /* 0x000000000008781c */ /* 0x000fe20003f4f008 */
[----:B------:R-:W-:Y:S01]  /*17c0*/  UISETP.GT.U32.AND UP0, UPT, UR9, 0x140, UPT ;  /* 0x000001400900788c */ /* 0x000fe2000bf04070 */
[----:B------:R-:W-:Y:S01]  /*17d0*/  @P3 FADD R2, R2, R5 ;  /* 0x0000000502023221 */ /* 0x000fe20000000000 */
[----:B------:R-:W-:Y:S01]  /*17e0*/  PLOP3.LUT P3, PT, PT, PT, UP1, 0x80, 0x8 ;  /* 0x000000000008781c */ /* 0x000fe20003f6f018 */
[----:B------:R-:W-:Y:S02]  /*17f0*/  UISETP.GT.U32.AND UP1, UPT, UR9, 0x160, UPT ;  /* 0x000001600900788c */ /* 0x000fe4000bf24070 */
[----:B------:R-:W-:Y:S01]  /*1800*/  @P4 FADD R2, R2, R6 ;  /* 0x0000000602024221 */ /* 0x000fe20000000000 */
[----:B------:R-:W-:Y:S01]  /*1810*/  PLOP3.LUT P4, PT, PT, PT, UP0, 0x80, 0x8 ;  /* 0x000000000008781c */ /* 0x000fe20003f8f008 */
[----:B------:R-:W-:Y:S02]  /*1820*/  UISETP.GT.U32.AND UP0, UPT, UR9, 0x180, UPT ;  /* 0x000001800900788c */ /* 0x000fe4000bf04070 */
[----:B------:R-:W-:Y:S01]  /*1830*/  @P1 FADD R2, R2, R7 ;  /* 0x0000000702021221 */ /* 0x000fe20000000000 */
[----:B------:R-:W-:Y:S01]  /*1840*/  PLOP3.LUT P1, PT, PT, PT, UP1, 0x80, 0x8 ;  /* 0x000000000008781c */ /* 0x000fe20003f2f018 */
[----:B------:R-:W-:-:S02]  /*1850*/  UISETP.GT.U32.AND UP1, UPT, UR9, 0x1a0, UPT ;  /* 0x000001a00900788c */ /* 0x000fc4000bf24070 */
[----:B--2---:R-:W-:Y:S01]  /*1860*/  @P2 FADD R2, R2, R8 ;  /* 0x0000000802022221 */ /* 0x004fe20000000000 */
[----:B------:R-:W-:Y:S01]  /*1870*/  PLOP3.LUT P2, PT, PT, PT, UP0, 0x80, 0x8 ;  /* 0x000000000008781c */ /* 0x000fe20003f4f008 */
[----:B------:R-:W-:Y:S02]  /*1880*/  UISETP.GT.U32.AND UP0, UPT, UR9, 0x1c0, UPT ;  /* 0x000001c00900788c */ /* 0x000fe4000bf04070 */
[----:B------:R-:W-:Y:S01]  /*1890*/  @P3 FADD R2, R2, R9 ;  /* 0x0000000902023221 */ /* 0x000fe20000000000 */
[----:B------:R-:W-:Y:S01]  /*18a0*/  PLOP3.LUT P3, PT, PT, PT, UP1, 0x80, 0x8 ;  /* 0x000000000008781c */ /* 0x000fe20003f6f018 */
[----:B------:R-:W-:Y:S02]  /*18b0*/  UISETP.GT.U32.AND UP1, UPT, UR9, 0x1e0, UPT ;  /* 0x000001e00900788c */ /* 0x000fe4000bf24070 */
[----:B------:R-:W-:Y:S01]  /*18c0*/  @P4 FADD R2, R2, R10 ;  /* 0x0000000a02024221 */ /* 0x000fe20000000000 */
[----:B------:R-:W-:-:S03]  /*18d0*/  PLOP3.LUT P4, PT, PT, PT, UP0, 0x80, 0x8 ;  /* 0x000000000008781c */ /* 0x000fc60003f8f008 */
[----:B------:R-:W-:Y:S01]  /*18e0*/  @P1 FADD R2, R2, R11 ;  /* 0x0000000b02021221 */ /* 0x000fe20000000000 */
[----:B------:R-:W-:-:S03]  /*18f0*/  PLOP3.LUT P1, PT, PT, PT, UP1, 0x80, 0x8 ;  /* 0x000000000008781c */ /* 0x000fc60003f2f018 */
[----:B---3--:R-:W-:-:S04]  /*1900*/  @P2 FADD R2, R2, R12 ;  /* 0x0000000c02022221 */ /* 0x008fc80000000000 */
[----:B------:R-:W-:-:S04]  /*1910*/  @P3 FADD R2, R2, R13 ;  /* 0x0000000d02023221 */ /* 0x000fc80000000000 */
[----:B------:R-:W-:-:S04]  /*1920*/  @P4 FADD R2, R2, R14 ;  /* 0x0000000e02024221 */ /* 0x000fc80000000000 */
[----:B------:R-:W-:Y:S01]  /*1930*/  @P1 FADD R2, R2, R15 ;  /* 0x0000000f02021221 */ /* 0x000fe20000000000 */
[----:B------:R-:W-:Y:S06]  /*1940*/  BRA `(.L_x_603) ;  /* 0x0000001800c07947 */ /* 0x000fec0003800000 */
.L_x_588:
[----:B------:R-:W0:Y:S01]  /*1950*/  S2R R0, SR_TID.X ;  /* 0x0000000000007919 */ /* 0x000e220000002100 */
[----:B------:R-:W1:Y:S01]  /*1960*/  LDCU.128 UR16, c[0x0][0x380] ;  /* 0x00007000ff1077ac */ /* 0x000e620008000c00 */
[----:B------:R-:W-:Y:S02]  /*1970*/  MOV R3, UR13 ;  /* 0x0000000d00037c02 */ /* 0x000fe40008000f00 */
[----:B-1----:R-:W-:Y:S02]  /*1980*/  MOV R12, UR16 ;  /* 0x00000010000c7c02 */ /* 0x002fe40008000f00 */
[----:B------:R-:W-:Y:S02]  /*1990*/  MOV R13, UR17 ;  /* 0x00000011000d7c02 */ /* 0x000fe40008000f00 */
[----:B------:R-:W-:Y:S02]  /*19a0*/  MOV R14, UR18 ;  /* 0x00000012000e7c02 */ /* 0x000fe40008000f00 */
[----:B------:R-:W-:-:S02]  /*19b0*/  MOV R15, UR19 ;  /* 0x00000013000f7c02 */ /* 0x000fc40008000f00 */
[----:B0-----:R-:W-:-:S05]  /*19c0*/  LEA R3, R3, R0, 0xd ;  /* 0x0000000003037211 */ /* 0x001fca00078e68ff */
[----:B------:R-:W-:-:S04]  /*19d0*/  IMAD.WIDE.U32 R4, R3, 0x4, R12 ;  /* 0x0000000403047825 */ /* 0x000fc800078e000c */
[----:B------:R-:W-:Y:S01]  /*19e0*/  IMAD.WIDE.U32 R2, R3, 0x4, R14 ;  /* 0x0000000403027825 */ /* 0x000fe200078e000e */
        /* <DEDUP_REMOVED lines=20> */
[----:B------:R-:W2:Y:S01]  /*1b30*/  LDG.E R11, desc[UR14][R4.64+0x4000] ;  /* 0x0040000e040b7981 */ /* 0x000ea2000c1e1900 */
[----:B---3--:R-:W-:-:S03]  /*1b40*/  FMUL R23, R18, R23 ;  /* 0x0000001712177220 */ /* 0x008fc60000400000 */
[----:B------:R-:W3:Y:S01]  /*1b50*/  LDG.E R18, desc[UR14][R4.64+0x4800] ;  /* 0x0048000e04127981 */ /* 0x000ee2000c1e1900 */
[----:B----4-:R-:W-:-:S03]  /*1b60*/  FMUL R26, R8, R9 ;  /* 0x00000009081a7220 */ /* 0x010fc60000400000 */
[----:B------:R-:W4:Y:S04]  /*1b70*/  LDG.E R9, desc[UR14][R4.64+0x6000] ;  /* 0x0060000e04097981 */ /* 0x000f28000c1e1900 */
[----:B------:R-:W4:Y:S01]  /*1b80*/  LDG.E R8, desc[UR14][R4.64+0x7000] ;  /* 0x0070000e04087981 */ /* 0x000f22000c1e1900 */
[----:B-----5:R-:W-:-:S03]  /*1b90*/  FFMA R7, R7, R6, R10 ;  /* 0x0000000607077223 */ /* 0x020fc6000000000a */
[----:B------:R-:W5:Y:S01]  /*1ba0*/  LDG.E R10, desc[UR14][R4.64+0x5000] ;  /* 0x0050000e040a7981 */ /* 0x000f62000c1e1900 */
[----:B------:R-:W-:-:S03]  /*1bb0*/  FMUL R24, R24, R25 ;  /* 0x0000001918187220 */ /* 0x000fc60000400000 */
[----:B------:R-:W4:Y:S01]  /*1bc0*/  LDG.E R25, desc[UR14][R2.64+0x7000] ;  /* 0x0070000e02197981 */ /* 0x000f22000c1e1900 */
[----:B------:R-:W-:-:S03]  /*1bd0*/  FFMA R6, R16, R17, R23 ;  /* 0x0000001110067223 */ /* 0x000fc60000000017 */
[----:B------:R-:W2:Y:S04]  /*1be0*/  LDG.E R17, desc[UR14][R4.64+0x5800] ;  /* 0x0058000e04117981 */ /* 0x000ea8000c1e1900 */
[----:B------:R-:W5:Y:S01]  /*1bf0*/  LDG.E R16, desc[UR14][R4.64+0x6800] ;  /* 0x0068000e04107981 */ /* 0x000f62000c1e1900 */
[----:B------:R-:W-:-:S03]  /*1c00*/  FFMA R20, R19, R20, R26 ;  /* 0x0000001413147223 */ /* 0x000fc6000000001a */
[----:B------:R-:W4:Y:S04]  /*1c10*/  LDG.E R23, desc[UR14][R4.64+0x7800] ;  /* 0x0078000e04177981 */ /* 0x000f28000c1e1900 */
[----:B------:R-:W4:Y:S01]  /*1c20*/  LDG.E R26, desc[UR14][R2.64+0x7800] ;  /* 0x0078000e021a7981 */ /* 0x000f22000c1e1900 */
[----:B------:R-:W-:-:S03]  /*1c30*/  FFMA R21, R21, R22, R24 ;  /* 0x0000001615157223 */ /* 0x000fc60000000018 */
[----:B------:R-:W4:Y:S04]  /*1c40*/  LDG.E R24, desc[UR14][R2.64+0x4000] ;  /* 0x0040000e02187981 */ /* 0x000f28000c1e1900 */
[----:B------:R-:W4:Y:S04]  /*1c50*/  LDG.E R19, desc[UR14][R2.64+0x5000] ;  /* 0x0050000e02137981 */ /* 0x000f28000c1e1900 */
[----:B------:R-:W4:Y:S01]  /*1c60*/  LDG.E R22, desc[UR14][R2.64+0x6000] ;  /* 0x0060000e02167981 */ /* 0x000f22000c1e1900 */
[----:B------:R-:W-:Y:S01]  /*1c70*/  UISETP.GE.U32.AND UP0, UPT, UR9, UR5, UPT ;  /* 0x000000050900728c */ /* 0x000fe2000bf06070 */
[----:B------:R-:W-:Y:S01]  /*1c80*/  FADD R6, R7, R6 ;  /* 0x0000000607067221 */ /* 0x000fe20000000000 */
[----:B------:R-:W-:-:S04]  /*1c90*/  FADD R21, R21, R20 ;  /* 0x0000001415157221 */ /* 0x000fc80000000000 */
[----:B------:R-:W-:Y:S01]  /*1ca0*/  FADD R6, R6, R21 ;  /* 0x0000001506067221 */ /* 0x000fe20000000000 */
[----:B---3--:R-:W-:Y:S01]  /*1cb0*/  FMUL R18, R18, R27 ;  /* 0x0000001b12127220 */ /* 0x008fe20000400000 */
[----:B--2---:R-:W-:Y:S01]  /*1cc0*/  FMUL R17, R17, R28 ;  /* 0x0000001c11117220 */ /* 0x004fe20000400000 */
[----:B-----5:R-:W-:Y:S01]  /*1cd0*/  FMUL R16, R16, R29 ;  /* 0x0000001d10107220 */ /* 0x020fe20000400000 */
[----:B----4-:R-:W-:Y:S01]  /*1ce0*/  FMUL R23, R23, R26 ;  /* 0x0000001a17177220 */ /* 0x010fe20000400000 */
[----:B------:R-:W-:-:S03]  /*1cf0*/  FFMA R11, R11, R24, R18 ;  /* 0x000000180b0b7223 */ /* 0x000fc60000000012 */
[----:B------:R-:W-:Y:S01]  /*1d00*/  FFMA R8, R8, R25, R23 ;  /* 0x0000001908087223 */ /* 0x000fe20000000017 */
[----:B------:R-:W-:Y:S01]  /*1d10*/  FFMA R10, R10, R19, R17 ;  /* 0x000000130a0a7223 */ /* 0x000fe20000000011 */
[----:B------:R-:W-:-:S03]  /*1d20*/  FFMA R9, R9, R22, R16 ;  /* 0x0000001609097223 */ /* 0x000fc60000000010 */
[----:B------:R-:W-:Y:S01]  /*1d30*/  FADD R10, R11, R10 ;  /* 0x0000000a0b0a7221 */ /* 0x000fe20000000000 */
[----:B------:R-:W-:-:S04]  /*1d40*/  FADD R9, R9, R8 ;  /* 0x0000000809097221 */ /* 0x000fc80000000000 */
[----:B------:R-:W-:-:S04]  /*1d50*/  FADD R9, R10, R9 ;  /* 0x000000090a097221 */ /* 0x000fc80000000000 */
[----:B------:R-:W-:Y:S01]  /*1d60*/  FADD R31, R6, R9 ;  /* 0x00000009061f7221 */ /* 0x000fe20000000000 */
[----:B------:R-:W-:Y:S06]  /*1d70*/  BRA.U !UP0, `(.L_x_604) ;  /* 0x0000001108ec7547 */ /* 0x000fec000b800000 */
[----:B------:R-:W-:Y:S01]  /*1d80*/  ULEA UR6, UR13, UR5, 0xd ;  /* 0x000000050d067291 */ /* 0x000fe2000f8e68ff */
[----:B------:R-:W-:Y:S01]  /*1d90*/  LOP3.LUT R2, RZ, R0, RZ, 0x33, !PT ;  /* 0x00000000ff027212 */ /* 0x000fe200078e33ff */
[----:B------:R-:W-:Y:S01]  /*1da0*/  UIADD3 UR11, UPT, UPT, UR10, -0x2000, URZ ;  /* 0xffffe0000a0b7890 */ /* 0x000fe2000fffe0ff */
[----:B------:R-:W-:Y:S01]  /*1db0*/  MOV R3, UR5 ;  /* 0x0000000500037c02 */ /* 0x000fe20008000f00 */
[----:B------:R-:W-:Y:S02]  /*1dc0*/  UMOV UR4, URZ ;  /* 0x000000ff00047c82 */ /* 0x000fe40008000000 */
[----:B------:R-:W-:Y:S01]  /*1dd0*/  UISETP.GT.U32.AND UP0, UPT, UR6, UR11, UPT ;  /* 0x0000000b0600728c */ /* 0x000fe2000bf04070 */
[----:B------:R-:W-:Y:S01]  /*1de0*/  IADD3 R2, PT, PT, -R3, UR10, R2 ;  /* 0x0000000a03027c10 */ /* 0x000fe2000fffe102 */
[----:B------:R-:W-:Y:S01]  /*1df0*/  UMOV UR7, UR6 ;  /* 0x0000000600077c82 */ /* 0x000fe20008000000 */
[----:B------:R-:W-:Y:S01]  /*1e00*/  MOV R3, UR13 ;  /* 0x0000000d00037c02 */ /* 0x000fe20008000f00 */
[----:B------:R-:W-:Y:S01]  /*1e10*/  UMOV UR8, UR6 ;  /* 0x0000000600087c82 */ /* 0x000fe20008000000 */
[----:B------:R-:W-:-:S03]  /*1e20*/  MOV R7, UR6 ;  /* 0x0000000600077c02 */ /* 0x000fc60008000f00 */
[----:B------:R-:W-:Y:S01]  /*1e30*/  IMAD R3, R3, -0x2000, R2 ;  /* 0xffffe00003037824 */ /* 0x000fe200078e0202 */
[----:B------:R-:W-:Y:S01]  /*1e40*/  IADD3 R7, PT, PT, R7, 0x1000, R0 ;  /* 0x0000100007077810 */ /* 0x000fe20007ffe000 */
[----:B------:R-:W-:Y:S06]  /*1e50*/  BRA.U UP0, `(.L_x_605) ;  /* 0x00000005001c7547 */ /* 0x000fec000b800000 */
[----:B------:R-:W0:Y:S01]  /*1e60*/  LDC.64 R12, c[0x0][0x380] ;  /* 0x0000e000ff0c7b82 */ /* 0x000e220000000a00 */
[----:B------:R-:W1:Y:S07]  /*1e70*/  LDCU UR10, c[0x0][0x3b8] ;  /* 0x00007700ff0a77ac */ /* 0x000e6e0008000800 */
[----:B------:R-:W2:Y:S02]  /*1e80*/  LDC.64 R14, c[0x0][0x388] ;  /* 0x0000e200ff0e7b82 */ /* 0x000ea40000000a00 */
.L_x_606:
[----:B------:R-:W-:-:S05]  /*1e90*/  IADD3 R5, PT, PT, R0, UR8, RZ ;  /* 0x0000000800057c10 */ /* 0x000fca000fffe0ff */
[----:B0-----:R-:W-:-:S04]  /*1ea0*/  IMAD.WIDE.U32 R8, R5, 0x4, R12 ;  /* 0x0000000405087825 */ /* 0x001fc800078e000c */
[----:B--2---:R-:W-:Y:S01]  /*1eb0*/  IMAD.WIDE.U32 R4, R5, 0x4, R14 ;  /* 0x0000000405047825 */ /* 0x004fe200078e000e */
        /* <DEDUP_REMOVED lines=14> */
[----:B---3--:R-:W-:-:S03]  /*1fa0*/  FFMA R31, R2, R10, R31 ;  /* 0x0000000a021f7223 */ /* 0x008fc6000000001f */
[----:B------:R-:W3:Y:S01]  /*1fb0*/  LDG.E R10, desc[UR14][R8.64+0x2800] ;  /* 0x0028000e080a7981 */ /* 0x000ee2000c1e1900 */
[----:B----4-:R-:W-:-:S03]  /*1fc0*/  FFMA R2, R16, R17, R19 ;  /* 0x0000001110027223 */ /* 0x010fc60000000013 */
[----:B------:R-:W3:Y:S04]  /*1fd0*/  LDG.E R17, desc[UR14][R4.64+0x2800] ;  /* 0x0028000e04117981 */ /* 0x000ee8000c1e1900 */
[----:B------:R-:W4:Y:S01]  /*1fe0*/  LDG.E R16, desc[UR14][R8.64+0x4000] ;  /* 0x0040000e08107981 */ /* 0x000f22000c1e1900 */
[----:B-----5:R-:W-:-:S03]  /*1ff0*/  FMUL R11, R6, R11 ;  /* 0x0000000b060b7220 */ /* 0x020fc60000400000 */
[----:B------:R-:W4:Y:S01]  /*2000*/  LDG.E R19, desc[UR14][R4.64+0x4000] ;  /* 0x0040000e04137981 */ /* 0x000f22000c1e1900 */
[----:B------:R-:W-:-:S03]  /*2010*/  FMUL R23, R20, R23 ;  /* 0x0000001714177220 */ /* 0x000fc60000400000 */
[----:B------:R-:W5:Y:S01]  /*2020*/  LDG.E R20, desc[UR14][R8.64+0x7800] ;  /* 0x0078000e08147981 */ /* 0x000f62000c1e1900 */
[----:B--2---:R-:W-:-:S03]  /*2030*/  FFMA R6, R18, R21, R11 ;  /* 0x0000001512067223 */ /* 0x004fc6000000000b */
[----:B------:R-:W2:Y:S04]  /*2040*/  LDG.E R21, desc[UR14][R4.64+0x3800] ;  /* 0x0038000e04157981 */ /* 0x000ea8000c1e1900 */
[----:B------:R-:W5:Y:S01]  /*2050*/  LDG.E R18, desc[UR14][R8.64+0x5000] ;  /* 0x0050000e08127981 */ /* 0x000f62000c1e1900 */
[----:B---3--:R-:W-:-:S03]  /*2060*/  FFMA R11, R10, R17, R23 ;  /* 0x000000110a0b7223 */ /* 0x008fc60000000017 */
[----:B------:R-:W2:Y:S04]  /*2070*/  LDG.E R10, desc[UR14][R8.64+0x3800] ;  /* 0x0038000e080a7981 */ /* 0x000ea8000c1e1900 */
[----:B------:R-:W5:Y:S01]  /*2080*/  LDG.E R23, desc[UR14][R4.64+0x5000] ;  /* 0x0050000e04177981 */ /* 0x000f62000c1e1900 */
[----:B----4-:R-:W-:-:S03]  /*2090*/  FMUL R19, R16, R19 ;  /* 0x0000001310137220 */ /* 0x010fc60000400000 */
[----:B------:R-:W3:Y:S04]  /*20a0*/  LDG.E R16, desc[UR14][R8.64+0x4800] ;  /* 0x0048000e08107981 */ /* 0x000ee8000c1e1900 */
[----:B------:R-:W3:Y:S01]  /*20b0*/  LDG.E R17, desc[UR14][R4.64+0x4800] ;  /* 0x0048000e04117981 */ /* 0x000ee2000c1e1900 */
[----:B--2---:R-:W-:-:S03]  /*20c0*/  FFMA R10, R10, R21, R19 ;  /* 0x000000150a0a7223 */ /* 0x004fc60000000013 */
[----:B------:R-:W2:Y:S01]  /*20d0*/  LDG.E R19, desc[UR14][R4.64+0x6000] ;  /* 0x0060000e04137981 */ /* 0x000ea2000c1e1900 */
[----:B-----5:R-:W-:-:S03]  /*20e0*/  FMUL R23, R18, R23 ;  /* 0x0000001712177220 */ /* 0x020fc60000400000 */
[----:B------:R-:W2:Y:S04]  /*20f0*/  LDG.E R18, desc[UR14][R8.64+0x6000] ;  /* 0x0060000e08127981 */ /* 0x000ea8000c1e1900 */
[----:B------:R-:W4:Y:S01]  /*2100*/  LDG.E R21, desc[UR14][R8.64+0x7000] ;  /* 0x0070000e08157981 */ /* 0x000f22000c1e1900 */
[----:B---3--:R-:W-:-:S03]  /*2110*/  FFMA R17, R16, R17, R23 ;  /* 0x0000001110117223 */ /* 0x008fc60000000017 */
[----:B------:R-:W3:Y:S01]  /*2120*/  LDG.E R23, desc[UR14][R4.64+0x6800] ;  /* 0x0068000e04177981 */ /* 0x000ee2000c1e1900 */
[----:B--2---:R-:W-:-:S03]  /*2130*/  FMUL R16, R18, R19 ;  /* 0x0000001312107220 */ /* 0x004fc60000400000 */
[----:B------:R-:W2:Y:S01]  /*2140*/  LDG.E R19, desc[UR14][R8.64+0x5800] ;  /* 0x0058000e08137981 */ /* 0x000ea2000c1e1900 */
[----:B----4-:R-:W-:-:S03]  /*2150*/  FMUL R25, R21, R22 ;  /* 0x0000001615197220 */ /* 0x010fc60000400000 */
[----:B------:R-:W3:Y:S04]  /*2160*/  LDG.E R18, desc[UR14][R8.64+0x6800] ;  /* 0x0068000e08127981 */ /* 0x000ee8000c1e1900 */
[----:B------:R-:W2:Y:S04]  /*2170*/  LDG.E R22, desc[UR14][R4.64+0x5800] ;  /* 0x0058000e04167981 */ /* 0x000ea8000c1e1900 */
[----:B------:R-:W4:Y:S01]  /*2180*/  LDG.E R21, desc[UR14][R4.64+0x7800] ;  /* 0x0078000e04157981 */ /* 0x000f22000c1e1900 */
[----:B-1----:R-:W-:Y:S01]  /*2190*/  UIADD3 UR12, UPT, UPT, -UR8, UR10, URZ ;  /* 0x0000000a080c7290 */ /* 0x002fe2000fffe1ff */
[----:B------:R-:W-:Y:S01]  /*21a0*/  FADD R2, R31, R2 ;  /* 0x000000021f027221 */ /* 0x000fe20000000000 */
[----:B------:R-:W-:Y:S01]  /*21b0*/  FADD R11, R6, R11 ;  /* 0x0000000b060b7221 */ /* 0x000fe20000000000 */
[----:B------:R-:W-:Y:S01]  /*21c0*/  FADD R10, R10, R17 ;  /* 0x000000110a0a7221 */ /* 0x000fe20000000000 */
[----:B------:R-:W-:-:S02]  /*21d0*/  UISETP.GE.U32.AND UP0, UPT, UR12, UR5, UPT ;  /* 0x000000050c00728c */ /* 0x000fc4000bf06070 */
[----:B------:R-:W-:Y:S01]  /*21e0*/  FADD R2, R2, R11 ;  /* 0x0000000b02027221 */ /* 0x000fe20000000000 */
[----:B---3--:R-:W-:Y:S01]  /*21f0*/  FFMA R23, R18, R23, R25 ;  /* 0x0000001712177223 */ /* 0x008fe20000000019 */
[----:B--2---:R-:W-:-:S04]  /*2200*/  FFMA R16, R19, R22, R16 ;  /* 0x0000001613107223 */ /* 0x004fc80000000010 */
[----:B------:R-:W-:-:S04]  /*2210*/  FADD R23, R16, R23 ;  /* 0x0000001710177221 */ /* 0x000fc80000000000 */
[----:B------:R-:W-:-:S04]  /*2220*/  FADD R23, R10, R23 ;  /* 0x000000170a177221 */ /* 0x000fc80000000000 */
[----:B------:R-:W-:-:S04]  /*2230*/  FADD R23, R2, R23 ;  /* 0x0000001702177221 */ /* 0x000fc80000000000 */
[----:B----4-:R-:W-:Y:S01]  /*2240*/  FFMA R31, R20, R21, R23 ;  /* 0x00000015141f7223 */ /* 0x010fe20000000017 */
[----:B------:R-:W-:Y:S06]  /*2250*/  BRA.U !UP0, `(.L_x_604) ;  /* 0x0000000d08b47547 */ /* 0x000fec000b800000 */
[----:B------:R-:W-:Y:S02]  /*2260*/  UIADD3 UR8, UPT, UPT, UR5, UR8, URZ ;  /* 0x0000000805087290 */ /* 0x000fe4000fffe0ff */
[----:B------:R-:W-:Y:S01]  /*2270*/  IADD3 R3, PT, PT, R3, -UR5, RZ ;  /* 0x8000000503037c10 */ /* 0x000fe2000fffe0ff */
[----:B------:R-:W-:Y:S01]  /*2280*/  UIADD3 UR4, UPT, UPT, UR4, 0x1, URZ ;  /* 0x0000000104047890 */ /* 0x000fe2000fffe0ff */
[----:B------:R-:W-:Y:S01]  /*2290*/  IADD3 R7, PT, PT, R7, UR5, RZ ;  /* 0x0000000507077c10 */ /* 0x000fe2000fffe0ff */
[----:B------:R-:W-:Y:S02]  /*22a0*/  UISETP.GT.U32.AND UP0, UPT, UR8, UR11, UPT ;  /* 0x0000000b0800728c */ /* 0x000fe4000bf04070 */
[----:B------:R-:W-:-:S07]  /*22b0*/  UIADD3 UR7, UPT, UPT, UR5, UR7, URZ ;  /* 0x0000000705077290 */ /* 0x000fce000fffe0ff */
[----:B------:R-:W-:Y:S05]  /*22c0*/  BRA.U !UP0, `(.L_x_606) ;  /* 0xfffffff908f07547 */ /* 0x000fea000b83ffff */
.L_x_605:
[----:B------:R-:W-:Y:S02]  /*22d0*/  UIADD3 UR5, UPT, UPT, -UR8, UR10, URZ ;  /* 0x0000000a08057290 */ /* 0x000fe4000fffe1ff */
[----:B------:R-:W-:Y:S01]  /*22e0*/  MOV R2, UR8 ;  /* 0x0000000800027c02 */ /* 0x000fe20008000f00 */
[----:B------:R-:W-:Y:S03]  /*22f0*/  BSSY.RECONVERGENT B1, `(.L_x_604) ;  /* 0x00000e3000017945 */ /* 0x000fe60003800200 */
[----:B------:R-:W-:-:S04]  /*2300*/  ISETP.GE.AND P0, PT, R0, UR5, PT ;  /* 0x0000000500007c0c */ /* 0x000fc8000bf06270 */
[----:B------:R-:W-:-:S13]  /*2310*/  ISETP.GE.U32.OR P0, PT, R2, UR10, P0 ;  /* 0x0000000a02007c0c */ /* 0x000fda0008706470 */
[----:B------:R-:W-:Y:S05]  /*2320*/  @P0 BRA `(.L_x_607) ;  /* 0x0000000c007c0947 */ /* 0x000fea0003800000 */
[----:B------:R-:W0:Y:S01]  /*2330*/  LDC R5, c[0x0][0x3bc] ;  /* 0x0000ef00ff057b82 */ /* 0x000e220000000800 */
[----:B------:R-:W-:Y:S01]  /*2340*/  LOP3.LUT R2, RZ, R0, RZ, 0x33, !PT ;  /* 0x00000000ff027212 */ /* 0x000fe200078e33ff */
[----:B------:R-:W-:Y:S01]  /*2350*/  BSSY.RECONVERGENT B2, `(.L_x_608) ;  /* 0x0000075000027945 */ /* 0x000fe20003800200 */
[----:B------:R-:W-:-:S04]  /*2360*/  MOV R9, UR6 ;  /* 0x0000000600097c02 */ /* 0x000fc80008000f00 */
[----:B------:R-:W-:Y:S01]  /*2370*/  IADD3 R2, PT, PT, -R9, UR10, R2 ;  /* 0x0000000a09027c10 */ /* 0x000fe2000fffe102 */
[----:B0-----:R-:W-:-:S04]  /*2380*/  IMAD R5, R5, UR4, RZ ;  /* 0x0000000405057c24 */ /* 0x001fc8000f8e02ff */
[----:B------:R-:W-:Y:S01]  /*2390*/  IMAD R2, R5, -0x2000, R2 ;  /* 0xffffe00005027824 */ /* 0x000fe200078e0202 */
[----:B------:R-:W-:-:S04]  /*23a0*/  MOV R5, R0 ;  /* 0x0000000000057202 */ /* 0x000fc80000000f00 */
[C---:B------:R-:W-:Y:S02]  /*23b0*/  ISETP.GE.U32.AND P0, PT, R2.reuse, 0x1e00, PT ;  /* 0x00001e000200780c */ /* 0x040fe40003f06070 */
[----:B------:R-:W-:-:S04]  /*23c0*/  LEA.HI R4, R2, 0x1, RZ, 0x17 ;  /* 0x0000000102047811 */ /* 0x000fc800078fb8ff */
[----:B------:R-:W-:-:S07]  /*23d0*/  LOP3.LUT R6, R4, 0xf, RZ, 0xc0, !PT ;  /* 0x0000000f04067812 */ /* 0x000fce00078ec0ff */
[----:B------:R-:W-:Y:S05]  /*23e0*/  @!P0 BRA `(.L_x_609) ;  /* 0x0000000400ac8947 */ /* 0x000fea0003800000 */
[----:B------:R-:W-:Y:S01]  /*23f0*/  LEA.HI R2, R3, 0x1, RZ, 0x17 ;  /* 0x0000000103027811 */ /* 0x000fe200078fb8ff */
[----:B------:R-:W-:Y:S01]  /*2400*/  BSSY.RECONVERGENT B3, `(.L_x_610) ;  /* 0x0000068000037945 */ /* 0x000fe20003800200 */
[----:B------:R-:W-:Y:S02]  /*2410*/  LOP3.LUT R5, R0, 0x1000, RZ, 0xfc, !PT ;  /* 0x0000100000057812 */ /* 0x000fe400078efcff */
[----:B------:R-:W-:-:S04]  /*2420*/  LOP3.LUT R2, R2, 0xfffff0, RZ, 0xc0, !PT ;  /* 0x00fffff002027812 */ /* 0x000fc800078ec0ff */
[----:B------:R-:W-:-:S07]  /*2430*/  IADD3 R2, PT, PT, -R2, RZ, RZ ;  /* 0x000000ff02027210 */ /* 0x000fce0007ffe1ff */
.L_x_611:
[C---:B------:R-:W-:Y:S02]  /*2440*/  IADD3 R27, PT, PT, R7.reuse, -0x1000, RZ ;  /* 0xfffff000071b7810 */ /* 0x040fe40007ffe0ff */
[----:B------:R-:W-:-:S03]  /*2450*/  IADD3 R21, PT, PT, R7, -0xe00, RZ ;  /* 0xfffff20007157810 */ /* 0x000fc60007ffe0ff */
[----:B------:R-:W-:-:S04]  /*2460*/  IMAD.WIDE.U32 R8, R27, 0x4, R12 ;  /* 0x000000041b087825 */ /* 0x000fc800078e000c */
[----:B------:R-:W-:Y:S01]  /*2470*/  IMAD.WIDE.U32 R26, R27, 0x4, R14 ;  /* 0x000000041b1a7825 */ /* 0x000fe200078e000e */
[----:B------:R-:W2:Y:S03]  /*2480*/  LDG.E R28, desc[UR14][R8.64] ;  /* 0x0000000e081c7981 */ /* 0x000ea6000c1e1900 */
[C---:B------:R-:W-:Y:S02]  /*2490*/  IMAD.WIDE.U32 R16, R21.reuse, 0x4, R12 ;  /* 0x0000000415107825 */ /* 0x040fe400078e000c */
[----:B------:R0:W2:Y:S02]  /*24a0*/  LDG.E R26, desc[UR14][R26.64] ;  /* 0x0000000e1a1a7981 */ /* 0x0000a4000c1e1900 */
[----:B------:R-:W-:Y:S01]  /*24b0*/  IMAD.WIDE.U32 R20, R21, 0x4, R14 ;  /* 0x0000000415147825 */ /* 0x000fe200078e000e */
[C---:B------:R-:W-:Y:S01]  /*24c0*/  IADD3 R37, PT, PT, R7.reuse, -0xc00, RZ ;  /* 0xfffff40007257810 */ /* 0x040fe20007ffe0ff */
[----:B------:R-:W3:Y:S01]  /*24d0*/  LDG.E R16, desc[UR14][R16.64] ;  /* 0x0000000e10107981 */ /* 0x000ee2000c1e1900 */
[----:B------:R-:W-:-:S03]  /*24e0*/  IADD3 R19, PT, PT, R7, -0xa00, RZ ;  /* 0xfffff60007137810 */ /* 0x000fc60007ffe0ff */
[----:B------:R1:W3:Y:S01]  /*24f0*/  LDG.E R29, desc[UR14][R20.64] ;  /* 0x0000000e141d7981 */ /* 0x0002e2000c1e1900 */
[----:B------:R-:W-:-:S04]  /*2500*/  IMAD.WIDE.U32 R24, R37, 0x4, R12 ;  /* 0x0000000425187825 */ /* 0x000fc800078e000c */
[----:B------:R-:W-:Y:S02]  /*2510*/  IMAD.WIDE.U32 R36, R37, 0x4, R14 ;  /* 0x0000000425247825 */ /* 0x000fe400078e000e */
[----:B------:R-:W4:Y:S02]  /*2520*/  LDG.E R24, desc[UR14][R24.64] ;  /* 0x0000000e18187981 */ /* 0x000f24000c1e1900 */
[C---:B------:R-:W-:Y:S02]  /*2530*/  IMAD.WIDE.U32 R34, R19.reuse, 0x4, R12 ;  /* 0x0000000413227825 */ /* 0x040fe400078e000c */
[----:B------:R-:W4:Y:S02]  /*2540*/  LDG.E R9, desc[UR14][R36.64] ;  /* 0x0000000e24097981 */ /* 0x000f24000c1e1900 */
[----:B------:R-:W-:Y:S02]  /*2550*/  IMAD.WIDE.U32 R18, R19, 0x4, R14 ;  /* 0x0000000413127825 */ /* 0x000fe400078e000e */
[----:B------:R5:W4:Y:S04]  /*2560*/  LDG.E R10, desc[UR14][R34.64] ;  /* 0x0000000e220a7981 */ /* 0x000b28000c1e1900 */
[----:B------:R5:W4:Y:S01]  /*2570*/  LDG.E R11, desc[UR14][R18.64] ;  /* 0x0000000e120b7981 */ /* 0x000b22000c1e1900 */
[----:B------:R-:W-:-:S02]  /*2580*/  IADD3 R23, PT, PT, R7, -0x800, RZ ;  /* 0xfffff80007177810 */ /* 0x000fc40007ffe0ff */
[----:B0-----:R-:W-:-:S03]  /*2590*/  IADD3 R27, PT, PT, R7, -0x600, RZ ;  /* 0xfffffa00071b7810 */ /* 0x001fc60007ffe0ff */
[----:B-1----:R-:W-:Y:S01]  /*25a0*/  IMAD.WIDE.U32 R20, R23, 0x4, R12 ;  /* 0x0000000417147825 */ /* 0x002fe200078e000c */
[----:B-----5:R-:W-:-:S03]  /*25b0*/  IADD3 R35, PT, PT, R7, -0x400, RZ ;  /* 0xfffffc0007237810 */ /* 0x020fc60007ffe0ff */
[----:B------:R-:W-:Y:S01]  /*25c0*/  IMAD.WIDE.U32 R22, R23, 0x4, R14 ;  /* 0x0000000417167825 */ /* 0x000fe200078e000e */
[----:B------:R-:W5:Y:S03]  /*25d0*/  LDG.E R8, desc[UR14][R20.64] ;  /* 0x0000000e14087981 */ /* 0x000f66000c1e1900 */
[----:B------:R-:W-:-:S04]  /*25e0*/  IMAD.WIDE.U32 R32, R27, 0x4, R12 ;  /* 0x000000041b207825 */ /* 0x000fc800078e000c */
[----:B------:R-:W-:Y:S01]  /*25f0*/  IMAD.WIDE.U32 R18, R35, 0x4, R14 ;  /* 0x0000000423127825 */ /* 0x000fe200078e000e */
[----:B------:R0:W5:Y:S05]  /*2600*/  LDG.E R25, desc[UR14][R32.64] ;  /* 0x0000000e20197981 */ /* 0x00016a000c1e1900 */
[----:B------:R-:W5:Y:S01]  /*2610*/  LDG.E R19, desc[UR14][R18.64] ;  /* 0x0000000e12137981 */ /* 0x000f62000c1e1900 */
[----:B0-----:R-:W-:-:S06]  /*2620*/  IMAD.WIDE.U32 R32, R7, 0x4, R12 ;  /* 0x0000000407207825 */ /* 0x001fcc00078e000c */
[----:B------:R-:W5:Y:S01]  /*2630*/  LDG.E R32, desc[UR14][R32.64] ;  /* 0x0000000e20207981 */ /* 0x000f62000c1e1900 */
[----:B--2---:R-:W-:Y:S01]  /*2640*/  FFMA R17, R28, R26, R31 ;  /* 0x0000001a1c117223 */ /* 0x004fe2000000001f */
[----:B------:R-:W-:Y:S02]  /*2650*/  IMAD.WIDE.U32 R30, R27, 0x4, R14 ;  /* 0x000000041b1e7825 */ /* 0x000fe400078e000e */
[----:B------:R0:W5:Y:S04]  /*2660*/  LDG.E R27, desc[UR14][R22.64] ;  /* 0x0000000e161b7981 */ /* 0x000168000c1e1900 */
[----:B------:R1:W2:Y:S01]  /*2670*/  LDG.E R26, desc[UR14][R30.64] ;  /* 0x0000000e1e1a7981 */ /* 0x0002a2000c1e1900 */
[----:B---3--:R-:W-:Y:S01]  /*2680*/  FFMA R29, R16, R29, R17 ;  /* 0x0000001d101d7223 */ /* 0x008fe20000000011 */
[----:B------:R-:W-:Y:S01]  /*2690*/  IMAD.WIDE.U32 R16, R35, 0x4, R12 ;  /* 0x0000000423107825 */ /* 0x000fe200078e000c */
[----:B------:R-:W-:-:S05]  /*26a0*/  IADD3 R35, PT, PT, R7, -0x200, RZ ;  /* 0xfffffe0007237810 */ /* 0x000fca0007ffe0ff */
[C---:B------:R-:W-:Y:S01]  /*26b0*/  IMAD.WIDE.U32 R20, R35.reuse, 0x4, R12 ;  /* 0x0000000423147825 */ /* 0x040fe200078e000c */
[----:B------:R3:W2:Y:S03]  /*26c0*/  LDG.E R16, desc[UR14][R16.64] ;  /* 0x0000000e10107981 */ /* 0x0006a6000c1e1900 */
[----:B0-----:R-:W-:-:S04]  /*26d0*/  IMAD.WIDE.U32 R22, R35, 0x4, R14 ;  /* 0x0000000423167825 */ /* 0x001fc800078e000e */
[----:B----4-:R-:W-:Y:S01]  /*26e0*/  FFMA R9, R24, R9, R29 ;  /* 0x0000000918097223 */ /* 0x010fe2000000001d */
[----:B------:R0:W4:Y:S04]  /*26f0*/  LDG.E R20, desc[UR14][R20.64] ;  /* 0x0000000e14147981 */ /* 0x000128000c1e1900 */
[----:B------:R-:W4:Y:S01]  /*2700*/  LDG.E R23, desc[UR14][R22.64] ;  /* 0x0000000e16177981 */ /* 0x000f22000c1e1900 */
[----:B------:R-:W-:Y:S01]  /*2710*/  FFMA R9, R10, R11, R9 ;  /* 0x0000000b0a097223 */ /* 0x000fe20000000009 */
[C---:B------:R-:W-:Y:S01]  /*2720*/  IADD3 R11, PT, PT, R7.reuse, 0x200, RZ ;  /* 0x00000200070b7810 */ /* 0x040fe20007ffe0ff */
[----:B-1----:R-:W-:-:S04]  /*2730*/  IMAD.WIDE.U32 R30, R7, 0x4, R14 ;  /* 0x00000004071e7825 */ /* 0x002fc800078e000e */
[C---:B------:R-:W-:Y:S02]  /*2740*/  IMAD.WIDE.U32 R28, R11.reuse, 0x4, R12 ;  /* 0x000000040b1c7825 */ /* 0x040fe400078e000c */
[----:B------:R-:W4:Y:S02]  /*2750*/  LDG.E R31, desc[UR14][R30.64] ;  /* 0x0000000e1e1f7981 */ /* 0x000f24000c1e1900 */
[----:B------:R-:W-:Y:S02]  /*2760*/  IMAD.WIDE.U32 R10, R11, 0x4, R14 ;  /* 0x000000040b0a7825 */ /* 0x000fe400078e000e */
[----:B------:R1:W4:Y:S04]  /*2770*/  LDG.E R28, desc[UR14][R28.64] ;  /* 0x0000000e1c1c7981 */ /* 0x000328000c1e1900 */
[----:B------:R-:W4:Y:S01]  /*2780*/  LDG.E R11, desc[UR14][R10.64] ;  /* 0x0000000e0a0b7981 */ /* 0x000f22000c1e1900 */
[----:B---3--:R-:W-:-:S02]  /*2790*/  IADD3 R17, PT, PT, R7, 0x400, RZ ;  /* 0x0000040007117810 */ /* 0x008fc40007ffe0ff */
[C---:B0-----:R-:W-:Y:S02]  /*27a0*/  IADD3 R21, PT, PT, R7.reuse, 0x600, RZ ;  /* 0x0000060007157810 */ /* 0x041fe40007ffe0ff */
[----:B-1----:R-:W-:Y:S01]  /*27b0*/  IADD3 R29, PT, PT, R7, 0xa00, RZ ;  /* 0x00000a00071d7810 */ /* 0x002fe20007ffe0ff */
[----:B-----5:R-:W-:-:S04]  /*27c0*/  FFMA R8, R8, R27, R9 ;  /* 0x0000001b08087223 */ /* 0x020fc80000000009 */
[----:B--2---:R-:W-:Y:S01]  /*27d0*/  FFMA R25, R25, R26, R8 ;  /* 0x0000001a19197223 */ /* 0x004fe20000000008 */
[----:B------:R-:W-:-:S06]  /*27e0*/  IMAD.WIDE.U32 R8, R17, 0x4, R12 ;  /* 0x0000000411087825 */ /* 0x000fcc00078e000c */
[----:B------:R0:W2:Y:S01]  /*27f0*/  LDG.E R8, desc[UR14][R8.64] ;  /* 0x0000000e08087981 */ /* 0x0000a2000c1e1900 */
[----:B------:R-:W-:Y:S01]  /*2800*/  FFMA R19, R16, R19, R25 ;  /* 0x0000001310137223 */ /* 0x000fe20000000019 */
[----:B------:R-:W-:-:S03]  /*2810*/  IADD3 R25, PT, PT, R7, 0x800, RZ ;  /* 0x0000080007197810 */ /* 0x000fc60007ffe0ff */
[----:B----4-:R-:W-:Y:S01]  /*2820*/  FFMA R27, R20, R23, R19 ;  /* 0x00000017141b7223 */ /* 0x010fe20000000013 */
[----:B------:R-:W-:-:S04]  /*2830*/  IMAD.WIDE.U32 R18, R17, 0x4, R14 ;  /* 0x0000000411127825 */ /* 0x000fc800078e000e */
[C---:B------:R-:W-:Y:S02]  /*2840*/  IMAD.WIDE.U32 R16, R21.reuse, 0x4, R12 ;  /* 0x0000000415107825 */ /* 0x040fe400078e000c */
[----:B------:R-:W2:Y:S02]  /*2850*/  LDG.E R19, desc[UR14][R18.64] ;  /* 0x0000000e12137981 */ /* 0x000ea4000c1e1900 */
[----:B------:R-:W-:-:S04]  /*2860*/  IMAD.WIDE.U32 R20, R21, 0x4, R14 ;  /* 0x0000000415147825 */ /* 0x000fc800078e000e */
[----:B------:R-:W-:Y:S01]  /*2870*/  FFMA R33, R32, R31, R27 ;  /* 0x0000001f20217223 */ /* 0x000fe2000000001b */
[----:B------:R1:W3:Y:S01]  /*2880*/  LDG.E R16, desc[UR14][R16.64] ;  /* 0x0000000e10107981 */ /* 0x0002e2000c1e1900 */
[----:B------:R-:W-:Y:S01]  /*2890*/  IMAD.WIDE.U32 R22, R25, 0x4, R12 ;  /* 0x0000000419167825 */ /* 0x000fe200078e000c */
[----:B0-----:R-:W-:Y:S02]  /*28a0*/  IADD3 R9, PT, PT, R7, 0xc00, RZ ;  /* 0x00000c0007097810 */ /* 0x001fe40007ffe0ff */
[----:B------:R-:W3:Y:S01]  /*28b0*/  LDG.E R21, desc[UR14][R20.64] ;  /* 0x0000000e14157981 */ /* 0x000ee2000c1e1900 */
[----:B------:R-:W-:-:S03]  /*28c0*/  IMAD.WIDE.U32 R24, R25, 0x4, R14 ;  /* 0x0000000419187825 */ /* 0x000fc600078e000e */
[----:B------:R-:W4:Y:S01]  /*28d0*/  LDG.E R22, desc[UR14][R22.64] ;  /* 0x0000000e16167981 */ /* 0x000f22000c1e1900 */
[----:B------:R-:W-:-:S04]  /*28e0*/  IMAD.WIDE.U32 R26, R29, 0x4, R12 ;  /* 0x000000041d1a7825 */ /* 0x000fc800078e000c */
[----:B-1----:R-:W-:Y:S01]  /*28f0*/  FFMA R17, R28, R11, R33 ;  /* 0x0000000b1c117223 */ /* 0x002fe20000000021 */
[----:B------:R-:W4:Y:S01]  /*2900*/  LDG.E R25, desc[UR14][R24.64] ;  /* 0x0000000e18197981 */ /* 0x000f22000c1e1900 */
[----:B------:R-:W-:Y:S01]  /*2910*/  IMAD.WIDE.U32 R30, R29, 0x4, R14 ;  /* 0x000000041d1e7825 */ /* 0x000fe200078e000e */
[----:B------:R-:W-:Y:S02]  /*2920*/  IADD3 R11, PT, PT, R7, 0xe00, RZ ;  /* 0x00000e00070b7810 */ /* 0x000fe40007ffe0ff */
[----:B------:R-:W5:Y:S01]  /*2930*/  LDG.E R26, desc[UR14][R26.64] ;  /* 0x0000000e1a1a7981 */ /* 0x000f62000c1e1900 */
[----:B------:R-:W-:-:S03]  /*2940*/  IMAD.WIDE.U32 R34, R9, 0x4, R12 ;  /* 0x0000000409227825 */ /* 0x000fc600078e000c */
[----:B------:R-:W5:Y:S01]  /*2950*/  LDG.E R31, desc[UR14][R30.64] ;  /* 0x0000000e1e1f7981 */ /* 0x000f62000c1e1900 */
[----:B------:R-:W-:-:S03]  /*2960*/  IMAD.WIDE.U32 R32, R9, 0x4, R14 ;  /* 0x0000000409207825 */ /* 0x000fc600078e000e */
[----:B------:R-:W5:Y:S01]  /*2970*/  LDG.E R34, desc[UR14][R34.64] ;  /* 0x0000000e22227981 */ /* 0x000f62000c1e1900 */
[----:B------:R-:W-:-:S03]  /*2980*/  IMAD.WIDE.U32 R28, R11, 0x4, R12 ;  /* 0x000000040b1c7825 */ /* 0x000fc600078e000c */
[----:B------:R-:W5:Y:S01]  /*2990*/  LDG.E R33, desc[UR14][R32.64] ;  /* 0x0000000e20217981 */ /* 0x000f62000c1e1900 */
[----:B------:R-:W-:-:S03]  /*29a0*/  IMAD.WIDE.U32 R10, R11, 0x4, R14 ;  /* 0x000000040b0a7825 */ /* 0x000fc600078e000e */
[----:B------:R-:W5:Y:S04]  /*29b0*/  LDG.E R28, desc[UR14][R28.64] ;  /* 0x0000000e1c1c7981 */ /* 0x000f68000c1e1900 */
[----:B------:R-:W5:Y:S01]  /*29c0*/  LDG.E R10, desc[UR14][R10.64] ;  /* 0x0000000e0a0a7981 */ /* 0x000f62000c1e1900 */
[----:B------:R-:W-:-:S04]  /*29d0*/  IADD3 R2, PT, PT, R2, 0x10, RZ ;  /* 0x0000001002027810 */ /* 0x000fc80007ffe0ff */
[----:B------:R-:W-:Y:S02]  /*29e0*/  ISETP.NE.AND P0, PT, R2, RZ, PT ;  /* 0x000000ff0200720c */ /* 0x000fe40003f05270 */
[----:B------:R-:W-:Y:S02]  /*29f0*/  IADD3 R5, PT, PT, R5, 0x2000, RZ ;  /* 0x0000200005057810 */ /* 0x000fe40007ffe0ff */
[----:B------:R-:W-:Y:S01]  /*2a00*/  IADD3 R7, PT, PT, R7, 0x2000, RZ ;  /* 0x0000200007077810 */ /* 0x000fe20007ffe0ff */
[----:B--2---:R-:W-:-:S04]  /*2a10*/  FFMA R17, R8, R19, R17 ;  /* 0x0000001308117223 */ /* 0x004fc80000000011 */
[----:B---3--:R-:W-:-:S04]  /*2a20*/  FFMA R17, R16, R21, R17 ;  /* 0x0000001510117223 */ /* 0x008fc80000000011 */
[----:B----4-:R-:W-:-:S04]  /*2a30*/  FFMA R17, R22, R25, R17 ;  /* 0x0000001916117223 */ /* 0x010fc80000000011 */
[----:B-----5:R-:W-:-:S04]  /*2a40*/  FFMA R17, R26, R31, R17 ;  /* 0x0000001f1a117223 */ /* 0x020fc80000000011 */
[----:B------:R-:W-:-:S04]  /*2a50*/  FFMA R17, R34, R33, R17 ;  /* 0x0000002122117223 */ /* 0x000fc80000000011 */
[----:B------:R-:W-:Y:S01]  /*2a60*/  FFMA R31, R28, R10, R17 ;  /* 0x0000000a1c1f7223 */ /* 0x000fe20000000011 */
[----:B------:R-:W-:Y:S06]  /*2a70*/  @P0 BRA `(.L_x_611) ;  /* 0xfffffff800700947 */ /* 0x000fec000383ffff */
[----:B------:R-:W-:Y:S05]  /*2a80*/  BSYNC.RECONVERGENT B3 ;  /* 0x0000000000037941 */ /* 0x000fea0003800200 */
.L_x_610:
[----:B------:R-:W-:-:S07]  /*2a90*/  IADD3 R5, PT, PT, R5, -0x1000, RZ ;  /* 0xfffff00005057810 */ /* 0x000fce0007ffe0ff */
.L_x_609:
[----:B------:R-:W-:Y:S05]  /*2aa0*/  BSYNC.RECONVERGENT B2 ;  /* 0x0000000000027941 */ /* 0x000fea0003800200 */
.L_x_608:
[----:B------:R-:W-:-:S13]  /*2ab0*/  ISETP.NE.AND P0, PT, R6, RZ, PT ;  /* 0x000000ff0600720c */ /* 0x000fda0003f05270 */
[----:B------:R-:W-:Y:S05]  /*2ac0*/  @!P0 BRA `(.L_x_607) ;  /* 0x0000000400948947 */ /* 0x000fea0003800000 */
[----:B------:R-:W-:Y:S01]  /*2ad0*/  ISETP.GE.U32.AND P0, PT, R6, 0x8, PT ;  /* 0x000000080600780c */ /* 0x000fe20003f06070 */
[----:B------:R-:W-:Y:S01]  /*2ae0*/  BSSY.RECONVERGENT B2, `(.L_x_612) ;  /* 0x0000035000027945 */ /* 0x000fe20003800200 */
[----:B------:R-:W-:-:S04]  /*2af0*/  LOP3.LUT R2, R4, 0x7, RZ, 0xc0, !PT ;  /* 0x0000000704027812 */ /* 0x000fc800078ec0ff */
[----:B------:R-:W-:-:S07]  /*2b00*/  ISETP.NE.AND P1, PT, R2, RZ, PT ;  /* 0x000000ff0200720c */ /* 0x000fce0003f25270 */
[----:B------:R-:W-:Y:S06]  /*2b10*/  @!P0 BRA `(.L_x_613) ;  /* 0x0000000000c48947 */ /* 0x000fec0003800000 */
[----:B------:R-:W-:-:S05]  /*2b20*/  IADD3 R25, PT, PT, R5, UR8, RZ ;  /* 0x0000000805197c10 */ /* 0x000fca000fffe0ff */
[----:B------:R-:W-:-:S04]  /*2b30*/  IMAD.WIDE.U32 R22, R25, 0x4, R12 ;  /* 0x0000000419167825 */ /* 0x000fc800078e000c */
[C---:B------:R-:W-:Y:S02]  /*2b40*/  IMAD.WIDE.U32 R10, R25.reuse, 0x4, R14 ;  /* 0x00000004190a7825 */ /* 0x040fe400078e000e */
[----:B------:R0:W2:Y:S04]  /*2b50*/  LDG.E R22, desc[UR14][R22.64] ;  /* 0x0000000e16167981 */ /* 0x0000a8000c1e1900 */
[----:B------:R-:W2:Y:S01]  /*2b60*/  LDG.E R29, desc[UR14][R10.64] ;  /* 0x0000000e0a1d7981 */ /* 0x000ea2000c1e1900 */
[C---:B------:R-:W-:Y:S02]  /*2b70*/  IADD3 R21, PT, PT, R25.reuse, 0x200, RZ ;  /* 0x0000020019157810 */ /* 0x040fe40007ffe0ff */
[----:B------:R-:W-:-:S03]  /*2b80*/  IADD3 R37, PT, PT, R25, 0x400, RZ ;  /* 0x0000040019257810 */ /* 0x000fc60007ffe0ff */
[----:B------:R-:W-:Y:S01]  /*2b90*/  IMAD.WIDE.U32 R8, R21, 0x4, R12 ;  /* 0x0000000415087825 */ /* 0x000fe200078e000c */
[----:B------:R-:W-:-:S03]  /*2ba0*/  IADD3 R33, PT, PT, R25, 0x600, RZ ;  /* 0x0000060019217810 */ /* 0x000fc60007ffe0ff */
[----:B------:R-:W-:Y:S01]  /*2bb0*/  IMAD.WIDE.U32 R20, R21, 0x4, R14 ;  /* 0x0000000415147825 */ /* 0x000fe200078e000e */
[----:B------:R-:W3:Y:S01]  /*2bc0*/  LDG.E R6, desc[UR14][R8.64] ;  /* 0x0000000e08067981 */ /* 0x000ee2000c1e1900 */
[----:B------:R-:W-:Y:S02]  /*2bd0*/  IADD3 R17, PT, PT, R25, 0x800, RZ ;  /* 0x0000080019117810 */ /* 0x000fe40007ffe0ff */
[C---:B------:R-:W-:Y:S01]  /*2be0*/  IMAD.WIDE.U32 R26, R37.reuse, 0x4, R12 ;  /* 0x00000004251a7825 */ /* 0x040fe200078e000c */
[----:B------:R-:W3:Y:S03]  /*2bf0*/  LDG.E R7, desc[UR14][R20.64] ;  /* 0x0000000e14077981 */ /* 0x000ee6000c1e1900 */
[----:B------:R-:W-:Y:S01]  /*2c00*/  IMAD.WIDE.U32 R36, R37, 0x4, R14 ;  /* 0x0000000425247825 */ /* 0x000fe200078e000e */
[----:B------:R1:W4:Y:S01]  /*2c10*/  LDG.E R10, desc[UR14][R26.64] ;  /* 0x0000000e1a0a7981 */ /* 0x000322000c1e1900 */
[----:B0-----:R-:W-:-:S02]  /*2c20*/  IADD3 R23, PT, PT, R25, 0xa00, RZ ;  /* 0x00000a0019177810 */ /* 0x001fc40007ffe0ff */
[C---:B------:R-:W-:Y:S01]  /*2c30*/  IMAD.WIDE.U32 R34, R33.reuse, 0x4, R12 ;  /* 0x0000000421227825 */ /* 0x040fe200078e000c */
[----:B------:R-:W4:Y:S03]  /*2c40*/  LDG.E R11, desc[UR14][R36.64] ;  /* 0x0000000e240b7981 */ /* 0x000f26000c1e1900 */
[----:B------:R-:W-:Y:S01]  /*2c50*/  IMAD.WIDE.U32 R32, R33, 0x4, R14 ;  /* 0x0000000421207825 */ /* 0x000fe200078e000e */
[----:B------:R-:W5:Y:S03]  /*2c60*/  LDG.E R8, desc[UR14][R34.64] ;  /* 0x0000000e22087981 */ /* 0x000f66000c1e1900 */
[----:B------:R-:W-:Y:S01]  /*2c70*/  IMAD.WIDE.U32 R18, R17, 0x4, R12 ;  /* 0x0000000411127825 */ /* 0x000fe200078e000c */
[----:B------:R0:W5:Y:S01]  /*2c80*/  LDG.E R9, desc[UR14][R32.64] ;  /* 0x0000000e20097981 */ /* 0x000162000c1e1900 */
[----:B-1----:R-:W-:-:S02]  /*2c90*/  IADD3 R27, PT, PT, R25, 0xc00, RZ ;  /* 0x00000c00191b7810 */ /* 0x002fc40007ffe0ff */
[----:B------:R-:W-:Y:S02]  /*2ca0*/  IMAD.WIDE.U32 R16, R17, 0x4, R14 ;  /* 0x0000000411107825 */ /* 0x000fe400078e000e */
[----:B------:R-:W5:Y:S02]  /*2cb0*/  LDG.E R18, desc[UR14][R18.64] ;  /* 0x0000000e12127981 */ /* 0x000f64000c1e1900 */
[C---:B------:R-:W-:Y:S02]  /*2cc0*/  IMAD.WIDE.U32 R20, R23.reuse, 0x4, R12 ;  /* 0x0000000417147825 */ /* 0x040fe400078e000c */
[----:B------:R-:W5:Y:S04]  /*2cd0*/  LDG.E R17, desc[UR14][R16.64] ;  /* 0x0000000e10117981 */ /* 0x000f68000c1e1900 */
[----:B------:R-:W5:Y:S01]  /*2ce0*/  LDG.E R20, desc[UR14][R20.64] ;  /* 0x0000000e14147981 */ /* 0x000f62000c1e1900 */
[----:B--2---:R-:W-:Y:S01]  /*2cf0*/  FFMA R29, R22, R29, R31 ;  /* 0x0000001d161d7223 */ /* 0x004fe2000000001f */
[----:B------:R-:W-:Y:S01]  /*2d00*/  IMAD.WIDE.U32 R22, R23, 0x4, R14 ;  /* 0x0000000417167825 */ /* 0x000fe200078e000e */
[----:B------:R-:W-:-:S03]  /*2d10*/  IADD3 R31, PT, PT, R25, 0xe00, RZ ;  /* 0x00000e00191f7810 */ /* 0x000fc60007ffe0ff */
[C---:B------:R-:W-:Y:S02]  /*2d20*/  IMAD.WIDE.U32 R24, R27.reuse, 0x4, R12 ;  /* 0x000000041b187825 */ /* 0x040fe400078e000c */
[----:B------:R-:W2:Y:S02]  /*2d30*/  LDG.E R23, desc[UR14][R22.64] ;  /* 0x0000000e16177981 */ /* 0x000ea4000c1e1900 */
[----:B------:R-:W-:Y:S02]  /*2d40*/  IMAD.WIDE.U32 R26, R27, 0x4, R14 ;  /* 0x000000041b1a7825 */ /* 0x000fe400078e000e */
[----:B------:R-:W2:Y:S02]  /*2d50*/  LDG.E R24, desc[UR14][R24.64] ;  /* 0x0000000e18187981 */ /* 0x000ea4000c1e1900 */
[C---:B0-----:R-:W-:Y:S02]  /*2d60*/  IMAD.WIDE.U32 R32, R31.reuse, 0x4, R12 ;  /* 0x000000041f207825 */ /* 0x041fe400078e000c */
[----:B------:R-:W2:Y:S02]  /*2d70*/  LDG.E R27, desc[UR14][R26.64] ;  /* 0x0000000e1a1b7981 */ /* 0x000ea4000c1e1900 */
[----:B------:R-:W-:-:S02]  /*2d80*/  IMAD.WIDE.U32 R34, R31, 0x4, R14 ;  /* 0x000000041f227825 */ /* 0x000fc400078e000e */
[----:B------:R-:W2:Y:S04]  /*2d90*/  LDG.E R32, desc[UR14][R32.64] ;  /* 0x0000000e20207981 */ /* 0x000ea8000c1e1900 */
[----:B------:R-:W2:Y:S01]  /*2da0*/  LDG.E R35, desc[UR14][R34.64] ;  /* 0x0000000e22237981 */ /* 0x000ea2000c1e1900 */
[----:B---3--:R-:W-:-:S04]  /*2db0*/  FFMA R7, R6, R7, R29 ;  /* 0x0000000706077223 */ /* 0x008fc8000000001d */
[----:B----4-:R-:W-:-:S04]  /*2dc0*/  FFMA R7, R10, R11, R7 ;  /* 0x0000000b0a077223 */ /* 0x010fc80000000007 */
[----:B-----5:R-:W-:-:S04]  /*2dd0*/  FFMA R7, R8, R9, R7 ;  /* 0x0000000908077223 */ /* 0x020fc80000000007 */
[----:B------:R-:W-:Y:S01]  /*2de0*/  FFMA R7, R18, R17, R7 ;  /* 0x0000001112077223 */ /* 0x000fe20000000007 */
[----:B------:R-:W-:-:S03]  /*2df0*/  IADD3 R5, PT, PT, R5, 0x1000, RZ ;  /* 0x0000100005057810 */ /* 0x000fc60007ffe0ff */
[----:B--2---:R-:W-:-:S04]  /*2e00*/  FFMA R7, R20, R23, R7 ;  /* 0x0000001714077223 */ /* 0x004fc80000000007 */
[----:B------:R-:W-:-:S04]  /*2e10*/  FFMA R7, R24, R27, R7 ;  /* 0x0000001b18077223 */ /* 0x000fc80000000007 */
[----:B------:R-:W-:-:S07]  /*2e20*/  FFMA R31, R32, R35, R7 ;  /* 0x00000023201f7223 */ /* 0x000fce0000000007 */
.L_x_613:
[----:B------:R-:W-:Y:S05]  /*2e30*/  BSYNC.RECONVERGENT B2 ;  /* 0x0000000000027941 */ /* 0x000fea0003800200 */
.L_x_612:
[----:B------:R-:W-:Y:S05]  /*2e40*/  @!P1 BRA `(.L_x_607) ;  /* 0x0000000000b49947 */ /* 0x000fea0003800000 */
[----:B------:R-:W-:Y:S01]  /*2e50*/  ISETP.GE.U32.AND P0, PT, R2, 0x4, PT ;  /* 0x000000040200780c */ /* 0x000fe20003f06070 */
[----:B------:R-:W-:Y:S01]  /*2e60*/  BSSY.RECONVERGENT B2, `(.L_x_614) ;  /* 0x000001c000027945 */ /* 0x000fe20003800200 */
[----:B------:R-:W-:-:S11]  /*2e70*/  LOP3.LUT P1, RZ, R4, 0x3, RZ, 0xc0, !PT ;  /* 0x0000000304ff7812 */ /* 0x000fd6000782c0ff */
[----:B------:R-:W-:Y:S05]  /*2e80*/  @!P0 BRA `(.L_x_615) ;  /* 0x0000000000648947 */ /* 0x000fea0003800000 */
[----:B------:R-:W-:-:S04]  /*2e90*/  IADD3 R7, PT, PT, R5, UR8, RZ ;  /* 0x0000000805077c10 */ /* 0x000fc8000fffe0ff */
[C---:B------:R-:W-:Y:S01]  /*2ea0*/  IADD3 R17, PT, PT, R7.reuse, 0x200, RZ ;  /* 0x0000020007117810 */ /* 0x040fe20007ffe0ff */
[C---:B------:R-:W-:Y:S01]  /*2eb0*/  IMAD.WIDE.U32 R18, R7.reuse, 0x4, R12 ;  /* 0x0000000407127825 */ /* 0x040fe200078e000c */
[----:B------:R-:W-:-:S03]  /*2ec0*/  IADD3 R21, PT, PT, R7, 0x400, RZ ;  /* 0x0000040007157810 */ /* 0x000fc60007ffe0ff */
[----:B------:R-:W-:Y:S01]  /*2ed0*/  IMAD.WIDE.U32 R22, R7, 0x4, R14 ;  /* 0x0000000407167825 */ /* 0x000fe200078e000e */
[----:B------:R0:W2:Y:S03]  /*2ee0*/  LDG.E R2, desc[UR14][R18.64] ;  /* 0x0000000e12027981 */ /* 0x0000a6000c1e1900 */
[----:B------:R-:W-:Y:S01]  /*2ef0*/  IMAD.WIDE.U32 R10, R17, 0x4, R12 ;  /* 0x00000004110a7825 */ /* 0x000fe200078e000c */
[----:B------:R-:W2:Y:S01]  /*2f00*/  LDG.E R4, desc[UR14][R22.64] ;  /* 0x0000000e16047981 */ /* 0x000ea2000c1e1900 */
[----:B------:R-:W-:Y:S02]  /*2f10*/  IADD3 R25, PT, PT, R7, 0x600, RZ ;  /* 0x0000060007197810 */ /* 0x000fe40007ffe0ff */
[----:B------:R-:W-:Y:S02]  /*2f20*/  IMAD.WIDE.U32 R16, R17, 0x4, R14 ;  /* 0x0000000411107825 */ /* 0x000fe400078e000e */
[----:B------:R-:W3:Y:S02]  /*2f30*/  LDG.E R11, desc[UR14][R10.64] ;  /* 0x0000000e0a0b7981 */ /* 0x000ee4000c1e1900 */
[----:B------:R-:W-:-:S02]  /*2f40*/  IMAD.WIDE.U32 R8, R21, 0x4, R12 ;  /* 0x0000000415087825 */ /* 0x000fc400078e000c */
[----:B------:R-:W3:Y:S02]  /*2f50*/  LDG.E R16, desc[UR14][R16.64] ;  /* 0x0000000e10107981 */ /* 0x000ee4000c1e1900 */
[----:B------:R-:W-:Y:S02]  /*2f60*/  IMAD.WIDE.U32 R6, R21, 0x4, R14 ;  /* 0x0000000415067825 */ /* 0x000fe400078e000e */
[----:B------:R-:W4:Y:S02]  /*2f70*/  LDG.E R9, desc[UR14][R8.64] ;  /* 0x0000000e08097981 */ /* 0x000f24000c1e1900 */
[C---:B------:R-:W-:Y:S02]  /*2f80*/  IMAD.WIDE.U32 R20, R25.reuse, 0x4, R12 ;  /* 0x0000000419147825 */ /* 0x040fe400078e000c */
[----:B------:R-:W4:Y:S02]  /*2f90*/  LDG.E R6, desc[UR14][R6.64] ;  /* 0x0000000e06067981 */ /* 0x000f24000c1e1900 */
[----:B0-----:R-:W-:-:S02]  /*2fa0*/  IMAD.WIDE.U32 R18, R25, 0x4, R14 ;  /* 0x0000000419127825 */ /* 0x001fc400078e000e */
[----:B------:R-:W5:Y:S04]  /*2fb0*/  LDG.E R21, desc[UR14][R20.64] ;  /* 0x0000000e14157981 */ /* 0x000f68000c1e1900 */
[----:B------:R-:W5:Y:S01]  /*2fc0*/  LDG.E R18, desc[UR14][R18.64] ;  /* 0x0000000e12127981 */ /* 0x000f62000c1e1900 */
[----:B------:R-:W-:Y:S01]  /*2fd0*/  IADD3 R5, PT, PT, R5, 0x800, RZ ;  /* 0x0000080005057810 */ /* 0x000fe20007ffe0ff */
[----:B--2---:R-:W-:-:S04]  /*2fe0*/  FFMA R2, R2, R4, R31 ;  /* 0x0000000402027223 */ /* 0x004fc8000000001f */
[----:B---3--:R-:W-:-:S04]  /*2ff0*/  FFMA R2, R11, R16, R2 ;  /* 0x000000100b027223 */ /* 0x008fc80000000002 */
[----:B----4-:R-:W-:-:S04]  /*3000*/  FFMA R2, R9, R6, R2 ;  /* 0x0000000609027223 */ /* 0x010fc80000000002 */
[----:B-----5:R-:W-:-:S07]  /*3010*/  FFMA R31, R21, R18, R2 ;  /* 0x00000012151f7223 */ /* 0x020fce0000000002 */
.L_x_615:
[----:B------:R-:W-:Y:S05]  /*3020*/  BSYNC.RECONVERGENT B2 ;  /* 0x0000000000027941 */ /* 0x000fea0003800200 */
.L_x_614:
[----:B------:R-:W-:Y:S05]  /*3030*/  @!P1 BRA `(.L_x_607) ;  /* 0x0000000000389947 */ /* 0x000fea0003800000 */
[----:B------:R-:W-:Y:S02]  /*3040*/  LOP3.LUT R2, R3, 0xffff, RZ, 0xc0, !PT ;  /* 0x0000ffff03027812 */ /* 0x000fe400078ec0ff */
[----:B------:R-:W-:Y:S02]  /*3050*/  IADD3 R7, PT, PT, R5, UR7, RZ ;  /* 0x0000000705077c10 */ /* 0x000fe4000fffe0ff */
[----:B------:R-:W-:-:S04]  /*3060*/  LEA.HI R2, R2, 0x1, RZ, 0x17 ;  /* 0x0000000102027811 */ /* 0x000fc800078fb8ff */
[----:B------:R-:W-:-:S04]  /*3070*/  LOP3.LUT R2, R2, 0x3, RZ, 0xc0, !PT ;  /* 0x0000000302027812 */ /* 0x000fc800078ec0ff */
[----:B------:R-:W-:-:S07]  /*3080*/  IADD3 R6, PT, PT, -R2, RZ, RZ ;  /* 0x000000ff02067210 */ /* 0x000fce0007ffe1ff */
.L_x_616:
[----:B------:R-:W-:-:S04]  /*3090*/  IMAD.WIDE.U32 R2, R7, 0x4, R12 ;  /* 0x0000000407027825 */ /* 0x000fc800078e000c */
[C---:B------:R-:W-:Y:S02]  /*30a0*/  IMAD.WIDE.U32 R4, R7.reuse, 0x4, R14 ;  /* 0x0000000407047825 */ /* 0x040fe400078e000e */
[----:B------:R-:W2:Y:S04]  /*30b0*/  LDG.E R2, desc[UR14][R2.64] ;  /* 0x0000000e02027981 */ /* 0x000ea8000c1e1900 */
[----:B------:R-:W2:Y:S01]  /*30c0*/  LDG.E R4, desc[UR14][R4.64] ;  /* 0x0000000e04047981 */ /* 0x000ea2000c1e1900 */
[----:B------:R-:W-:Y:S02]  /*30d0*/  IADD3 R6, PT, PT, R6, 0x1, RZ ;  /* 0x0000000106067810 */ /* 0x000fe40007ffe0ff */
[----:B------:R-:W-:Y:S02]  /*30e0*/  IADD3 R7, PT, PT, R7, 0x200, RZ ;  /* 0x0000020007077810 */ /* 0x000fe40007ffe0ff */
[----:B------:R-:W-:Y:S01]  /*30f0*/  ISETP.NE.AND P0, PT, R6, RZ, PT ;  /* 0x000000ff0600720c */ /* 0x000fe20003f05270 */
[----:B--2---:R-:W-:-:S12]  /*3100*/  FFMA R31, R2, R4, R31 ;  /* 0x00000004021f7223 */ /* 0x004fd8000000001f */
[----:B------:R-:W-:Y:S05]  /*3110*/  @P0 BRA `(.L_x_616) ;  /* 0xfffffffc00dc0947 */ /* 0x000fea000383ffff */
.L_x_607:
[----:B------:R-:W-:Y:S05]  /*3120*/  BSYNC.RECONVERGENT B1 ;  /* 0x0000000000017941 */ /* 0x000fea0003800200 */
.L_x_604:
        /* <DEDUP_REMOVED lines=50> */
.L_x_603:
[----:B------:R-:W-:Y:S05]  /*3450*/  BSYNC.RECONVERGENT B0 ;  /* 0x0000000000007941 */ /* 0x000fea0003800200 */
.L_x_587:
[----:B------:R-:W-:Y:S05]  /*3460*/  @P0 EXIT ;  /* 0x000000000000094d */ /* 0x000fea0003800000 */
[----:B------:R-:W3:Y:S02]  /*3470*/  LDCU.64 UR4, c[0x0][0x398] ;  /* 0x00007300ff0477ac */ /* 0x000ee40008000a00 */
[----:B---3--:R-:W-:-:S06]  /*3480*/  UIMAD.WIDE.U32 UR4, UR13, 0x4, UR4 ;  /* 0x000000040d0478a5 */ /* 0x008fcc000f8e0004 */
[----:B-12---:R-:W-:Y:S02]  /*3490*/  MOV R4, UR4 ;  /* 0x0000000400047c02 */ /* 0x006fe40008000f00 */
[----:B0-----:R-:W-:-:S05]  /*34a0*/  MOV R5, UR5 ;  /* 0x0000000500057c02 */ /* 0x001fca0008000f00 */
[----:B------:R-:W-:Y:S01]  /*34b0*/  STG.E desc[UR14][R4.64], R2 ;  /* 0x0000000204007986 */ /* 0x000fe2000c10190e */
[----:B------:R-:W-:Y:S05]  /*34c0*/  EXIT ;  /* 0x000000000000794d */ /* 0x000fea0003800000 */
.L_x_617:
        /* <DEDUP_REMOVED lines=11> */
.L_x_726:


//--------------------- .text._ZN3cub18CUB_300001_SM_10006detail6reduce28DeviceReduceSingleTileKernelINS2_10policy_hubIfjN4cuda3std3__44plusIfEEE10Policy1000EN6thrust24THRUST_300001_SM_1000_NS18transform_iteratorINSD_12zip_functionINS7_10multipliesIfEEEENSD_12zip_iteratorINS7_5tupleIJNSD_6detail15normal_iteratorINSD_10device_ptrIfEEEESP_EEEEENSD_11use_defaultESS_EEPfjS9_ffNS7_10__identityEEEvT0_T1_T2_T3_T4_T6_ --------------------------
	.section	.text._ZN3cub18CUB_300001_SM_10006detail6reduce28DeviceReduceSingleTileKernelINS2_10policy_hubIfjN4cuda3std3__44plusIfEEE10Policy1000EN6thrust24THRUST_300001_SM_1000_NS18transform_iteratorINSD_12zip_functionINS7_10multipliesIfEEEENSD_12zip_iteratorINS7_5tupleIJNSD_6detail15normal_iteratorINSD_10device_ptrIfEEEESP_EEEEENSD_11use_defaultESS_EEPfjS9_ffNS7_10__identityEEEvT0_T1_T2_T3_T4_T6_,"ax",@progbits
	.align	128
        .global         _ZN3cub18CUB_300001_SM_10006detail6reduce28DeviceReduceSingleTileKernelINS2_10policy_hubIfjN4cuda3std3__44plusIfEEE10Policy1000EN6thrust24THRUST_300001_SM_1000_NS18transform_iteratorINSD_12zip_functionINS7_10multipliesIfEEEENSD_12zip_iteratorINS7_5tupleIJNSD_6detail15normal_iteratorINSD_10device_ptrIfEEEESP_EEEEENSD_11use_defaultESS_EEPfjS9_ffNS7_10__identityEEEvT0_T1_T2_T3_T4_T6_
        .type           _ZN3cub18CUB_300001_SM_10006detail6reduce28DeviceReduceSingleTileKernelINS2_10policy_hubIfjN4cuda3std3__44plusIfEEE10Policy1000EN6thrust24THRUST_300001_SM_1000_NS18transform_iteratorINSD_12zip_functionINS7_10multipliesIfEEEENSD_12zip_iteratorINS7_5tupleIJNSD_6detail15normal_iteratorINSD_10device_ptrIfEEEESP_EEEEENSD_11use_defaultESS_EEPfjS9_ffNS7_10__identityEEEvT0_T1_T2_T3_T4_T6_,@function
        .size           _ZN3cub18CUB_300001_SM_10006detail6reduce28DeviceReduceSingleTileKernelINS2_10policy_hubIfjN4cuda3std3__44plusIfEEE10Policy1000EN6thrust24THRUST_300001_SM_1000_NS18transform_iteratorINSD_12zip_functionINS7_10multipliesIfEEEENSD_12zip_iteratorINS7_5tupleIJNSD_6detail15normal_iteratorINSD_10device_ptrIfEEEESP_EEEEENSD_11use_defaultESS_EEPfjS9_ffNS7_10__identityEEEvT0_T1_T2_T3_T4_T6_,(.L_x_727 - _ZN3cub18CUB_300001_SM_10006detail6reduce28DeviceReduceSingleTileKernelINS2_10policy_hubIfjN4cuda3std3__44plusIfEEE10Policy1000EN6thrust24THRUST_300001_SM_1000_NS18transform_iteratorINSD_12zip_functionINS7_10multipliesIfEEEENSD_12zip_iteratorINS7_5tupleIJNSD_6detail15normal_iteratorINSD_10device_ptrIfEEEESP_EEEEENSD_11use_defaultESS_EEPfjS9_ffNS7_10__identityEEEvT0_T1_T2_T3_T4_T6_)
        .other          _ZN3cub18CUB_300001_SM_10006detail6reduce28DeviceReduceSingleTileKernelINS2_10policy_hubIfjN4cuda3std3__44plusIfEEE10Policy1000EN6thrust24THRUST_300001_SM_1000_NS18transform_iteratorINSD_12zip_functionINS7_10multipliesIfEEEENSD_12zip_iteratorINS7_5tupleIJNSD_6detail15normal_iteratorINSD_10device_ptrIfEEEESP_EEEEENSD_11use_defaultESS_EEPfjS9_ffNS7_10__identityEEEvT0_T1_T2_T3_T4_T6_,@"STO_CUDA_ENTRY STV_DEFAULT"
_ZN3cub18CUB_300001_SM_10006detail6reduce28DeviceReduceSingleTileKernelINS2_10policy_hubIfjN4cuda3std3__44plusIfEEE10Policy1000EN6thrust24THRUST_300001_SM_1000_NS18transform_iteratorINSD_12zip_functionINS7_10multipliesIfEEEENSD_12zip_iteratorINS7_5tupleIJNSD_6detail15normal_iteratorINSD_10device_ptrIfEEEESP_EEEEENSD_11use_defaultESS_EEPfjS9_ffNS7_10__identityEEEvT0_T1_T2_T3_T4_T6_:
.text._ZN3cub18CUB_300001_SM_10006detail6reduce28DeviceReduceSingleTileKernelINS2_10policy_hubIfjN4cuda3std3__44plusIfEEE10Policy1000EN6thrust24THRUST_300001_SM_1000_NS18transform_iteratorINSD_12zip_functionINS7_10multipliesIfEEEENSD_12zip_iteratorINS7_5tupleIJNSD_6detail15normal_iteratorINSD_10device_ptrIfEEEESP_EEEEENSD_11use_defaultESS_EEPfjS9_ffNS7_10__identityEEEvT0_T1_T2_T3_T4_T6_:
        /* <DEDUP_REMOVED lines=13> */
.L_x_618:
[----:B------:R-:W-:Y:S01]  /*00d0*/  ISETP.GT.U32.AND P0, PT, R2, 0x1fff, PT ;  /* 0x00001fff0200780c */ /* 0x000fe20003f04070 */
[----:B------:R-:W-:-:S12]  /*00e0*/  BSSY.RECONVERGENT B0, `(.L_x_619) ;  /* 0x00002ce000007945 */ /* 0x000fd80003800200 */
[----:B------:R-:W-:Y:S05]  /*00f0*/  @P0 BRA `(.L_x_620) ;  /* 0x0000001000c40947 */ /* 0x000fea0003800000 */
[----:B------:R-:W0:Y:S01]  /*0100*/  S2R R3, SR_TID.X ;  /* 0x0000000000037919 */ /* 0x000e220000002100 */
[----:B------:R-:W-:Y:S01]  /*0110*/  BSSY.RECONVERGENT B1, `(.L_x_621) ;  /* 0x000000d000017945 */ /* 0x000fe20003800200 */
[----:B------:R-:W-:Y:S01]  /*0120*/  HFMA2 R0, -RZ, RZ, 0, 0 ;  /* 0x00000000ff007431 */ /* 0x000fe200000001ff */
[----:B0-----:R-:W-:Y:S02]  /*0130*/  ISETP.GE.U32.AND P0, PT, R3, R2, PT ;  /* 0x000000020300720c */ /* 0x001fe40003f06070 */
[----:B------:R-:W-:-:S11]  /*0140*/  MOV R5, R3 ;  /* 0x0000000300057202 */ /* 0x000fd60000000f00 */
        /* <DEDUP_REMOVED lines=9> */
.L_x_622:
[----:B------:R-:W-:Y:S05]  /*01e0*/  BSYNC.RECONVERGENT B1 ;  /* 0x0000000000017941 */ /* 0x000fea0003800200 */
.L_x_621:
[----:B------:R-:W-:Y:S01]  /*01f0*/  ISETP.GE.U32.AND P0, PT, R5, R2, PT ;  /* 0x000000020500720c */ /* 0x000fe20003f06070 */
[----:B------:R-:W-:-:S12]  /*0200*/  BSSY.RECONVERGENT B1, `(.L_x_623) ;  /* 0x000009d000017945 */ /* 0x000fd80003800200 */
[----:B------:R-:W-:Y:S05]  /*0210*/  @P0 BRA `(.L_x_624) ;  /* 0x00000008006c0947 */ /* 0x000fea0003800000 */
[----:B------:R-:W-:Y:S01]  /*0220*/  LOP3.LUT R7, RZ, R5, RZ, 0x33, !PT ;  /* 0x00000005ff077212 */ /* 0x000fe200078e33ff */
[----:B------:R-:W-:Y:S03]  /*0230*/  BSSY.RECONVERGENT B2, `(.L_x_625) ;  /* 0x0000049000027945 */ /* 0x000fe60003800200 */
[----:B------:R-:W-:-:S04]  /*0240*/  IADD3 R7, PT, PT, R7, R2, RZ ;  /* 0x0000000207077210 */ /* 0x000fc80007ffe0ff */
        /* <DEDUP_REMOVED lines=14> */
.L_x_627:
[----:B------:R-:W-:Y:S01]  /*0330*/  MOV R7, R11 ;  /* 0x0000000b00077202 */ /* 0x000fe20000000f00 */
        /* <DEDUP_REMOVED lines=35> */
[----:B-1----:R-:W-:Y:S02]  /*0570*/  IADD3 R8, P3, PT, R8, 0x8000, RZ ;  /* 0x0000800008087810 */ /* 0x002fe40007f7e0ff */
[----:B------:R-:W-:Y:S02]  /*0580*/  IADD3 R5, PT, PT, R5, 0x2000, RZ ;  /* 0x0000200005057810 */ /* 0x000fe40007ffe0ff */
        /* <DEDUP_REMOVED lines=16> */
[----:B------:R-:W-:-:S03]  /*0690*/  IADD3.X R11, PT, PT, RZ, R7, RZ, P2, !PT ;  /* 0x00000007ff0b7210 */ /* 0x000fc600017fe4ff */
[----:B------:R-:W-:Y:S01]  /*06a0*/  FFMA R0, R13, R14, R12 ;  /* 0x0000000e0d007223 */ /* 0x000fe2000000000c */
[----:B------:R-:W-:Y:S06]  /*06b0*/  @P1 BRA `(.L_x_627) ;  /* 0xfffffffc001c1947 */ /* 0x000fec000383ffff */
.L_x_626:
[----:B------:R-:W-:Y:S05]  /*06c0*/  BSYNC.RECONVERGENT B2 ;  /* 0x0000000000027941 */ /* 0x000fea0003800200 */
.L_x_625:
        /* <DEDUP_REMOVED lines=8> */
[----:B0-----:R-:W-:-:S05]  /*0750*/  IMAD.WIDE.U32 R6, R5, 0x4, R6 ;  /* 0x0000000405067825 */ /* 0x001fca00078e0006 */
[----:B------:R-:W2:Y:S01]  /*0760*/  LDG.E R11, desc[UR6][R6.64] ;  /* 0x00000006060b7981 */ /* 0x000ea2000c1e1900 */
[----:B-1----:R-:W-:-:S03]  /*0770*/  IMAD.WIDE.U32 R8, R5, 0x4, R8 ;  /* 0x0000000405087825 */ /* 0x002fc600078e0008 */
        /* <DEDUP_REMOVED lines=24> */
.L_x_629:
[----:B------:R-:W-:Y:S05]  /*0900*/  BSYNC.RECONVERGENT B2 ;  /* 0x0000000000027941 */ /* 0x000fea0003800200 */
.L_x_628:
        /* <DEDUP_REMOVED lines=23> */
.L_x_631:
[----:B------:R-:W-:Y:S05]  /*0a80*/  BSYNC.RECONVERGENT B2 ;  /* 0x0000000000027941 */ /* 0x000fea0003800200 */
.L_x_630:
[----:B------:R-:W-:Y:S05]  /*0a90*/  @!P1 BRA `(.L_x_624) ;  /* 0x00000000004c9947 */ /* 0x000fea0003800000 */
[----:B------:R-:W0:Y:S08]  /*0aa0*/  LDC.64 R6, c[0x0][0x388] ;  /* 0x0000e200ff067b82 */ /* 0x000e300000000a00 */
[----:B------:R-:W1:Y:S01]  /*0ab0*/  LDC.64 R8, c[0x0][0x380] ;  /* 0x0000e000ff087b82 */ /* 0x000e620000000a00 */
[----:B0-----:R-:W-:-:S03]  /*0ac0*/  IMAD.WIDE.U32 R6, R5, 0x4, R6 ;  /* 0x0000000405067825 */ /* 0x001fc600078e0006 */
[----:B------:R-:W-:Y:S01]  /*0ad0*/  MOV R10, R6 ;  /* 0x00000006000a7202 */ /* 0x000fe20000000f00 */
[----:B-1----:R-:W-:Y:S01]  /*0ae0*/  IMAD.WIDE.U32 R4, R5, 0x4, R8 ;  /* 0x0000000405047825 */ /* 0x002fe200078e0008 */
[----:B------:R-:W-:-:S04]  /*0af0*/  IADD3 R8, PT, PT, -R11, RZ, RZ ;  /* 0x000000ff0b087210 */ /* 0x000fc80007ffe1ff */
[----:B------:R-:W-:-:S07]  /*0b00*/  MOV R9, R5 ;  /* 0x0000000500097202 */ /* 0x000fce0000000f00 */
.L_x_632:
[----:B------:R-:W-:Y:S02]  /*0b10*/  MOV R5, R9 ;  /* 0x0000000900057202 */ /* 0x000fe40000000f00 */
[----:B------:R-:W-:-:S04]  /*0b20*/  MOV R6, R10 ;  /* 0x0000000a00067202 */ /* 0x000fc80000000f00 */
[----:B------:R0:W2:Y:S04]  /*0b30*/  LDG.E R5, desc[UR6][R4.64] ;  /* 0x0000000604057981 */ /* 0x0000a8000c1e1900 */
[----:B------:R1:W2:Y:S01]  /*0b40*/  LDG.E R6, desc[UR6][R6.64] ;  /* 0x0000000606067981 */ /* 0x0002a2000c1e1900 */
[----:B------:R-:W-:Y:S02]  /*0b50*/  IADD3 R8, PT, PT, R8, 0x1, RZ ;  /* 0x0000000108087810 */ /* 0x000fe40007ffe0ff */
[----:B------:R-:W-:Y:S02]  /*0b60*/  IADD3 R10, P1, PT, R10, 0x800, RZ ;  /* 0x000008000a0a7810 */ /* 0x000fe40007f3e0ff */
[----:B------:R-:W-:Y:S02]  /*0b70*/  ISETP.NE.AND P0, PT, R8, RZ, PT ;  /* 0x000000ff0800720c */ /* 0x000fe40003f05270 */
[----:B0-----:R-:W-:-:S02]  /*0b80*/  IADD3 R4, P2, PT, R4, 0x800, RZ ;  /* 0x0000080004047810 */ /* 0x001fc40007f5e0ff */
[----:B-1----:R-:W-:Y:S02]  /*0b90*/  IADD3.X R7, PT, PT, RZ, R7, RZ, P1, !PT ;  /* 0x00000007ff077210 */ /* 0x002fe40000ffe4ff */
[----:B------:R-:W-:Y:S01]  /*0ba0*/  IADD3.X R9, PT, PT, RZ, R9, RZ, P2, !PT ;  /* 0x00000009ff097210 */ /* 0x000fe200017fe4ff */
[----:B--2---:R-:W-:-:S06]  /*0bb0*/  FFMA R0, R5, R6, R0 ;  /* 0x0000000605007223 */ /* 0x004fcc0000000000 */
[----:B------:R-:W-:Y:S05]  /*0bc0*/  @P0 BRA `(.L_x_632) ;  /* 0xfffffffc00d00947 */ /* 0x000fea000383ffff */
.L_x_624:
[----:B------:R-:W-:Y:S05]  /*0bd0*/  BSYNC.RECONVERGENT B1 ;  /* 0x0000000000017941 */ /* 0x000fea0003800200 */
.L_x_623:
[----:B------:R-:W-:Y:S02]  /*0be0*/  ISETP.GE.U32.AND P0, PT, R2, 0x200, PT ;  /* 0x000002000200780c */ /* 0x000fe40003f06070 */
[----:B------:R-:W-:-:S11]  /*0bf0*/  MOV R9, R0 ;  /* 0x0000000000097202 */ /* 0x000fd60000000f00 */
[----:B------:R-:W-:Y:S05]  /*0c00*/  @!P0 BRA `(.L_x_633) ;  /* 0x0000000000d08947 */ /* 0x000fea0003800000 */
        /* <DEDUP_REMOVED lines=32> */
[----:B------:R-:W0:Y:S04]  /*0e10*/  LDS.128 R16, [UR4+0x10] ;  /* 0x00001004ff107984 */ /* 0x000e280008000c00 */
[----:B------:R-:W2:Y:S04]  /*0e20*/  LDS.128 R12, [UR4+0x20] ;  /* 0x00002004ff0c7984 */ /* 0x000ea80008000c00 */
[----:B-1----:R-:W1:Y:S04]  /*0e30*/  LDS.128 R4, [UR4+0x30] ;  /* 0x00003004ff047984 */ /* 0x002e680008000c00 */
[----:B------:R-:W3:Y:S01]  /*0e40*/  LDS.128 R8, [UR4+0x40] ;  /* 0x00004004ff087984 */ /* 0x000ee20008000c00 */
[----:B0-----:R-:W-:-:S04]  /*0e50*/  FADD R3, R0, R17 ;  /* 0x0000001100037221 */ /* 0x001fc80000000000 */
[----:B------:R-:W-:-:S04]  /*0e60*/  FADD R0, R3, R18 ;  /* 0x0000001203007221 */ /* 0x000fc80000000000 */
[----:B------:R-:W-:-:S04]  /*0e70*/  FADD R3, R0, R19 ;  /* 0x0000001300037221 */ /* 0x000fc80000000000 */
[----:B--2---:R-:W-:-:S04]  /*0e80*/  FADD R12, R3, R12 ;  /* 0x0000000c030c7221 */ /* 0x004fc80000000000 */
[----:B------:R-:W-:-:S04]  /*0e90*/  FADD R13, R12, R13 ;  /* 0x0000000d0c0d7221 */ /* 0x000fc80000000000 */
[----:B------:R-:W-:-:S04]  /*0ea0*/  FADD R14, R13, R14 ;  /* 0x0000000e0d0e7221 */ /* 0x000fc80000000000 */
[----:B------:R-:W-:-:S04]  /*0eb0*/  FADD R15, R14, R15 ;  /* 0x0000000f0e0f7221 */ /* 0x000fc80000000000 */
[----:B-1----:R-:W-:-:S04]  /*0ec0*/  FADD R4, R15, R4 ;  /* 0x000000040f047221 */ /* 0x002fc80000000000 */
        /* <DEDUP_REMOVED lines=8> */
.L_x_633:
[----:B------:R-:W0:Y:S01]  /*0f50*/  S2R R6, SR_LANEID ;  /* 0x0000000000067919 */ /* 0x000e220000000000 */
[----:B------:R-:W-:-:S04]  /*0f60*/  LOP3.LUT R0, R3, 0x3e0, RZ, 0xc0, !PT ;  /* 0x000003e003007812 */ /* 0x000fc800078ec0ff */
[----:B------:R-:W-:Y:S02]  /*0f70*/  IADD3 R5, PT, PT, R0, 0x20, RZ ;  /* 0x0000002000057810 */ /* 0x000fe40007ffe0ff */
[----:B------:R-:W-:Y:S02]  /*0f80*/  LOP3.LUT R7, RZ, R0, RZ, 0x33, !PT ;  /* 0x00000000ff077212 */ /* 0x000fe400078e33ff */
[-C--:B------:R-:W-:Y:S02]  /*0f90*/  ISETP.GT.U32.AND P0, PT, R5, R2.reuse, PT ;  /* 0x000000020500720c */ /* 0x080fe40003f04070 */
        /* <DEDUP_REMOVED lines=37> */
[C---:B------:R-:W-:Y:S02]  /*11f0*/  ISETP.GT.U32.AND P1, PT, R2.reuse, 0x60, PT ;  /* 0x000000600200780c */ /* 0x040fe40003f24070 */
[----:B------:R-:W-:Y:S01]  /*1200*/  ISETP.GT.U32.AND P4, PT, R2, 0xc0, PT ;  /* 0x000000c00200780c */ /* 0x000fe20003f84070 */
[----:B-1----:R-:W-:-:S09]  /*1210*/  ULEA UR4, UR5, UR4, 0x18 ;  /* 0x0000000405047291 */ /* 0x002fd2000f8ec0ff */
[----:B------:R-:W1:Y:S04]  /*1220*/  LDS.128 R16, [UR4+0x10] ;  /* 0x00001004ff107984 */ /* 0x000e680008000c00 */
[----:B0-----:R-:W0:Y:S04]  /*1230*/  LDS.128 R4, [UR4+0x20] ;  /* 0x00002004ff047984 */ /* 0x001e280008000c00 */
[----:B------:R-:W2:Y:S04]  /*1240*/  LDS.128 R8, [UR4+0x30] ;  /* 0x00003004ff087984 */ /* 0x000ea80008000c00 */
[----:B------:R-:W3:Y:S01]  /*1250*/  LDS.128 R12, [UR4+0x40] ;  /* 0x00004004ff0c7984 */ /* 0x000ee20008000c00 */
[----:B-1----:R-:W-:Y:S01]  /*1260*/  @P2 FADD R0, R0, R17 ;  /* 0x0000001100002221 */ /* 0x002fe20000000000 */
[----:B------:R-:W-:-:S03]  /*1270*/  ISETP.GT.U32.AND P2, PT, R2, 0x80, PT ;  /* 0x000000800200780c */ /* 0x000fc60003f44070 */
[----:B------:R-:W-:Y:S01]  /*1280*/  @P3 FADD R0, R0, R18 ;  /* 0x0000001200003221 */ /* 0x000fe20000000000 */
[----:B------:R-:W-:-:S03]  /*1290*/  ISETP.GT.U32.AND P3, PT, R2, 0xa0, PT ;  /* 0x000000a00200780c */ /* 0x000fc60003f64070 */
[----:B------:R-:W-:Y:S01]  /*12a0*/  @P1 FADD R0, R0, R19 ;  /* 0x0000001300001221 */ /* 0x000fe20000000000 */
[----:B------:R-:W-:-:S05]  /*12b0*/  ISETP.GT.U32.AND P1, PT, R2, 0xe0, PT ;  /* 0x000000e00200780c */ /* 0x000fca0003f24070 */
[----:B0-----:R-:W-:Y:S01]  /*12c0*/  @P2 FADD R0, R0, R4 ;  /* 0x0000000400002221 */ /* 0x001fe20000000000 */
[----:B------:R-:W-:-:S03]  /*12d0*/  ISETP.GT.U32.AND P2, PT, R2, 0x100, PT ;  /* 0x000001000200780c */ /* 0x000fc60003f44070 */
[----:B------:R-:W-:Y:S01]  /*12e0*/  @P3 FADD R0, R0, R5 ;  /* 0x0000000500003221 */ /* 0x000fe20000000000 */
[----:B------:R-:W-:-:S03]  /*12f0*/  ISETP.GT.U32.AND P3, PT, R2, 0x120, PT ;  /* 0x000001200200780c */ /* 0x000fc60003f64070 */
[----:B------:R-:W-:Y:S01]  /*1300*/  @P4 FADD R0, R0, R6 ;  /* 0x0000000600004221 */ /* 0x000fe20000000000 */
[----:B------:R-:W-:-:S03]  /*1310*/  ISETP.GT.U32.AND P4, PT, R2, 0x140, PT ;  /* 0x000001400200780c */ /* 0x000fc60003f84070 */
[----:B------:R-:W-:Y:S01]  /*1320*/  @P1 FADD R0, R0, R7 ;  /* 0x0000000700001221 */ /* 0x000fe20000000000 */
[----:B------:R-:W-:-:S03]  /*1330*/  ISETP.GT.U32.AND P1, PT, R2, 0x160, PT ;  /* 0x000001600200780c */ /* 0x000fc60003f24070 */
[----:B--2---:R-:W-:Y:S01]  /*1340*/  @P2 FADD R0, R0, R8 ;  /* 0x0000000800002221 */ /* 0x004fe20000000000 */
[----:B------:R-:W-:-:S03]  /*1350*/  ISETP.GT.U32.AND P2, PT, R2, 0x180, PT ;  /* 0x000001800200780c */ /* 0x000fc60003f44070 */
[----:B------:R-:W-:Y:S01]  /*1360*/  @P3 FADD R0, R0, R9 ;  /* 0x0000000900003221 */ /* 0x000fe20000000000 */
[----:B------:R-:W-:-:S03]  /*1370*/  ISETP.GT.U32.AND P3, PT, R2, 0x1a0, PT ;  /* 0x000001a00200780c */ /* 0x000fc60003f64070 */
[----:B------:R-:W-:Y:S01]  /*1380*/  @P4 FADD R0, R0, R10 ;  /* 0x0000000a00004221 */ /* 0x000fe20000000000 */
[----:B------:R-:W-:-:S03]  /*1390*/  ISETP.GT.U32.AND P4, PT, R2, 0x1c0, PT ;  /* 0x000001c00200780c */ /* 0x000fc60003f84070 */
[----:B------:R-:W-:Y:S01]  /*13a0*/  @P1 FADD R0, R0, R11 ;  /* 0x0000000b00001221 */ /* 0x000fe20000000000 */
[----:B------:R-:W-:-:S03]  /*13b0*/  ISETP.GT.U32.AND P1, PT, R2, 0x1e0, PT ;  /* 0x000001e00200780c */ /* 0x000fc60003f24070 */
[----:B---3--:R-:W-:-:S04]  /*13c0*/  @P2 FADD R0, R0, R12 ;  /* 0x0000000c00002221 */ /* 0x008fc80000000000 */
[----:B------:R-:W-:-:S04]  /*13d0*/  @P3 FADD R0, R0, R13 ;  /* 0x0000000d00003221 */ /* 0x000fc80000000000 */
[----:B------:R-:W-:-:S04]  /*13e0*/  @P4 FADD R0, R0, R14 ;  /* 0x0000000e00004221 */ /* 0x000fc80000000000 */
[----:B------:R-:W-:Y:S01]  /*13f0*/  @P1 FADD R0, R0, R15 ;  /* 0x0000000f00001221 */ /* 0x000fe20000000000 */
[----:B------:R-:W-:Y:S06]  /*1400*/  BRA `(.L_x_634) ;  /* 0x00000018006c7947 */ /* 0x000fec0003800000 */
.L_x_620:
[----:B------:R-:W0:Y:S01]  /*1410*/  S2R R0, SR_TID.X ;  /* 0x0000000000007919 */ /* 0x000e220000002100 */
[----:B------:R-:W0:Y:S08]  /*1420*/  LDC.64 R4, c[0x0][0x380] ;  /* 0x0000e000ff047b82 */ /* 0x000e300000000a00 */
[----:B------:R-:W1:Y:S01]  /*1430*/  LDC.64 R6, c[0x0][0x388] ;  /* 0x0000e200ff067b82 */ /* 0x000e620000000a00 */
[----:B0-----:R-:W-:-:S04]  /*1440*/  IMAD.WIDE.U32 R4, R0, 0x4, R4 ;  /* 0x0000000400047825 */ /* 0x001fc800078e0004 */
[----:B-1----:R-:W-:Y:S01]  /*1450*/  IMAD.WIDE.U32 R6, R0, 0x4, R6 ;  /* 0x0000000400067825 */ /* 0x002fe200078e0006 */
[----:B------:R-:W2:Y:S04]  /*1460*/  LDG.E R11, desc[UR6][R4.64+0x800] ;  /* 0x00080006040b7981 */ /* 0x000ea8000c1e1900 */
[----:B------:R-:W3:Y:S04]  /*1470*/  LDG.E R15, desc[UR6][R4.64+0x1800] ;  /* 0x00180006040f7981 */ /* 0x000ee8000c1e1900 */
[----:B------:R-:W2:Y:S04]  /*1480*/  LDG.E R12, desc[UR6][R6.64+0x800] ;  /* 0x00080006060c7981 */ /* 0x000ea8000c1e1900 */
[----:B------:R-:W3:Y:S04]  /*1490*/  LDG.E R16, desc[UR6][R6.64+0x1800] ;  /* 0x0018000606107981 */ /* 0x000ee8000c1e1900 */
[----:B------:R-:W4:Y:S04]  /*14a0*/  LDG.E R9, desc[UR6][R4.64] ;  /* 0x0000000604097981 */ /* 0x000f28000c1e1900 */
        /* <DEDUP_REMOVED lines=27> */
[----:B--2---:R-:W-:Y:S01]  /*1660*/  FMUL R12, R11, R12 ;  /* 0x0000000c0b0c7220 */ /* 0x004fe20000400000 */
[----:B---3--:R-:W-:-:S03]  /*1670*/  FMUL R16, R15, R16 ;  /* 0x000000100f107220 */ /* 0x008fc60000400000 */
[----:B----4-:R-:W-:Y:S01]  /*1680*/  FFMA R9, R9, R10, R12 ;  /* 0x0000000a09097223 */ /* 0x010fe2000000000c */
[----:B-----5:R-:W-:-:S04]  /*1690*/  FFMA R14, R13, R14, R16 ;  /* 0x0000000e0d0e7223 */ /* 0x020fc80000000010 */
[----:B------:R-:W-:Y:S01]  /*16a0*/  FADD R9, R9, R14 ;  /* 0x0000000e09097221 */ /* 0x000fe20000000000 */
[----:B------:R-:W-:-:S04]  /*16b0*/  IADD3 R14, PT, PT, R2, -0x2000, RZ ;  /* 0xffffe000020e7810 */ /* 0x000fc80007ffe0ff */
[----:B------:R-:W-:Y:S01]  /*16c0*/  ISETP.GE.U32.AND P0, PT, R14, 0x2000, PT ;  /* 0x000020000e00780c */ /* 0x000fe20003f06070 */
[----:B------:R-:W-:Y:S01]  /*16d0*/  FMUL R20, R19, R20 ;  /* 0x0000001413147220 */ /* 0x000fe20000400000 */
        /* <DEDUP_REMOVED lines=10> */
[----:B------:R-:W-:Y:S01]  /*1780*/  FFMA R8, R3, R8, R38 ;  /* 0x0000000803087223 */ /* 0x000fe20000000026 */
[----:B------:R-:W-:Y:S01]  /*1790*/  FADD R22, R17, R22 ;  /* 0x0000001611167221 */ /* 0x000fe20000000000 */
[----:B------:R-:W-:-:S02]  /*17a0*/  FADD R25, R25, R30 ;  /* 0x0000001e19197221 */ /* 0x000fc40000000000 */
[----:B------:R-:W-:Y:S01]  /*17b0*/  FADD R8, R33, R8 ;  /* 0x0000000821087221 */ /* 0x000fe20000000000 */
[----:B------:R-:W-:Y:S01]  /*17c0*/  FADD R9, R9, R22 ;  /* 0x0000001609097221 */ /* 0x000fe20000000000 */
[----:B------:R-:W-:Y:S02]  /*17d0*/  HFMA2 R3, -RZ, RZ, 0, 0.0078125 ;  /* 0x00002000ff037431 */ /* 0x000fe400000001ff */
[----:B------:R-:W-:-:S04]  /*17e0*/  FADD R8, R25, R8 ;  /* 0x0000000819087221 */ /* 0x000fc80000000000 */
[----:B------:R-:W-:Y:S01]  /*17f0*/  FADD R8, R9, R8 ;  /* 0x0000000809087221 */ /* 0x000fe20000000000 */
[----:B------:R-:W-:Y:S06]  /*1800*/  @!P0 BRA `(.L_x_635) ;  /* 0x0000000400048947 */ /* 0x000fec0003800000 */
[----:B------:R-:W0:Y:S01]  /*1810*/  LDC R2, c[0x0][0x3a0] ;  /* 0x0000e800ff027b82 */ /* 0x000e220000000800 */
[----:B------:R-:W-:-:S07]  /*1820*/  MOV R3, 0x2000 ;  /* 0x0000200000037802 */ /* 0x000fce0000000f00 */
.L_x_637:
        /* <DEDUP_REMOVED lines=34> */
[----:B--2---:R-:W-:Y:S01]  /*1a50*/  FFMA R29, R29, R31, R8 ;  /* 0x0000001f1d1d7223 */ /* 0x004fe20000000008 */
[----:B0-----:R-:W-:Y:S01]  /*1a60*/  IADD3 R8, PT, PT, -R3, R2, RZ ;  /* 0x0000000203087210 */ /* 0x001fe20007ffe1ff */
[----:B---3--:R-:W-:-:S03]  /*1a70*/  FMUL R35, R34, R35 ;  /* 0x0000002322237220 */ /* 0x008fc60000400000 */
[----:B------:R-:W-:Y:S01]  /*1a80*/  ISETP.GE.U32.AND P0, PT, R8, 0x2000, PT ;  /* 0x000020000800780c */ /* 0x000fe20003f06070 */
[----:B----4-:R-:W-:Y:S01]  /*1a90*/  FMUL R39, R38, R39 ;  /* 0x0000002726277220 */ /* 0x010fe20000400000 */
[----:B-----5:R-:W-:Y:S01]  /*1aa0*/  FMUL R43, R42, R43 ;  /* 0x0000002b2a2b7220 */ /* 0x020fe20000400000 */
[----:B------:R-:W-:Y:S01]  /*1ab0*/  FMUL R44, R44, R45 ;  /* 0x0000002d2c2c7220 */ /* 0x000fe20000400000 */
[----:B------:R-:W-:Y:S01]  /*1ac0*/  FMUL R30, R30, R27 ;  /* 0x0000001b1e1e7220 */ /* 0x000fe20000400000 */
[----:B------:R-:W-:Y:S01]  /*1ad0*/  FMUL R26, R26, R25 ;  /* 0x000000191a1a7220 */ /* 0x000fe20000400000 */
[----:B------:R-:W-:Y:S01]  /*1ae0*/  FMUL R24, R24, R21 ;  /* 0x0000001518187220 */ /* 0x000fe20000400000 */
        /* <DEDUP_REMOVED lines=16> */
[----:B------:R-:W-:-:S04]  /*1bf0*/  IADD3 R3, PT, PT, R3, 0x2000, RZ ;  /* 0x0000200003037810 */ /* 0x000fc80007ffe0ff */
[----:B------:R-:W-:-:S13]  /*1c00*/  ISETP.GT.U32.AND P0, PT, R3, R14, PT ;  /* 0x0000000e0300720c */ /* 0x000fda0003f04070 */
[----:B------:R-:W-:Y:S05]  /*1c10*/  @!P0 BRA `(.L_x_637) ;  /* 0xfffffffc00048947 */ /* 0x000fea000383ffff */
.L_x_635:
[----:B------:R-:W-:Y:S01]  /*1c20*/  IADD3 R5, PT, PT, -R3, R2, RZ ;  /* 0x0000000203057210 */ /* 0x000fe20007ffe1ff */
[----:B------:R-:W-:Y:S03]  /*1c30*/  BSSY.RECONVERGENT B1, `(.L_x_636) ;  /* 0x00000e5000017945 */ /* 0x000fe60003800200 */
[----:B------:R-:W-:-:S04]  /*1c40*/  ISETP.GE.AND P0, PT, R0, R5, PT ;  /* 0x000000050000720c */ /* 0x000fc80003f06270 */
[----:B------:R-:W-:-:S13]  /*1c50*/  ISETP.GE.U32.OR P0, PT, R3, R2, P0 ;  /* 0x000000020300720c */ /* 0x000fda0000706470 */
[----:B------:R-:W-:Y:S05]  /*1c60*/  @P0 BRA `(.L_x_638) ;  /* 0x0000000c00840947 */ /* 0x000fea0003800000 */
[----:B------:R-:W-:Y:S01]  /*1c70*/  LOP3.LUT R4, RZ, R0, RZ, 0x33, !PT ;  /* 0x00000000ff047212 */ /* 0x000fe200078e33ff */
[----:B------:R-:W-:Y:S03]  /*1c80*/  BSSY.RECONVERGENT B2, `(.L_x_639) ;  /* 0x0000074000027945 */ /* 0x000fe60003800200 */
[----:B------:R-:W-:Y:S02]  /*1c90*/  IADD3 R4, PT, PT, -R3, R2, R4 ;  /* 0x0000000203047210 */ /* 0x000fe40007ffe104 */
[----:B------:R-:W-:Y:S02]  /*1ca0*/  MOV R2, R0 ;  /* 0x0000000000027202 */ /* 0x000fe40000000f00 */
[C---:B------:R-:W-:Y:S02]  /*1cb0*/  ISETP.GE.U32.AND P0, PT, R4.reuse, 0x1e00, PT ;  /* 0x00001e000400780c */ /* 0x040fe40003f06070 */
[----:B------:R-:W-:-:S04]  /*1cc0*/  LEA.HI R4, R4, 0x1, RZ, 0x17 ;  /* 0x0000000104047811 */ /* 0x000fc800078fb8ff */
[----:B------:R-:W-:-:S07]  /*1cd0*/  LOP3.LUT R5, R4, 0xf, RZ, 0xc0, !PT ;  /* 0x0000000f04057812 */ /* 0x000fce00078ec0ff */
[----:B------:R-:W-:Y:S05]  /*1ce0*/  @!P0 BRA `(.L_x_640) ;  /* 0x0000000400b48947 */ /* 0x000fea0003800000 */
[----:B------:R-:W-:Y:S01]  /*1cf0*/  LOP3.LUT R7, R4, 0xfffff0, RZ, 0xc0, !PT ;  /* 0x00fffff004077812 */ /* 0x000fe200078ec0ff */
[----:B------:R-:W-:Y:S01]  /*1d00*/  BSSY.RECONVERGENT B3, `(.L_x_641) ;  /* 0x000006a000037945 */ /* 0x000fe20003800200 */
[C---:B------:R-:W-:Y:S02]  /*1d10*/  LOP3.LUT R6, R0.reuse, 0x1000, RZ, 0xfc, !PT ;  /* 0x0000100000067812 */ /* 0x040fe400078efcff */
[----:B------:R-:W-:Y:S02]  /*1d20*/  IADD3 R2, PT, PT, R0, R3, RZ ;  /* 0x0000000300027210 */ /* 0x000fe40007ffe0ff */
[----:B------:R-:W-:-:S07]  /*1d30*/  IADD3 R7, PT, PT, -R7, RZ, RZ ;  /* 0x000000ff07077210 */ /* 0x000fce0007ffe1ff */
.L_x_642:
[----:B------:R-:W0:Y:S01]  /*1d40*/  LDC.64 R24, c[0x0][0x388] ;  /* 0x0000e200ff187b82 */ /* 0x000e220000000a00 */
[C---:B------:R-:W-:Y:S02]  /*1d50*/  IADD3 R29, PT, PT, R2.reuse, 0x200, RZ ;  /* 0x00000200021d7810 */ /* 0x040fe40007ffe0ff */
[C---:B------:R-:W-:Y:S02]  /*1d60*/  IADD3 R33, PT, PT, R2.reuse, 0x400, RZ ;  /* 0x0000040002217810 */ /* 0x040fe40007ffe0ff */
[C---:B------:R-:W-:Y:S02]  /*1d70*/  IADD3 R27, PT, PT, R2.reuse, 0x600, RZ ;  /* 0x00000600021b7810 */ /* 0x040fe40007ffe0ff */
[C---:B------:R-:W-:Y:S01]  /*1d80*/  IADD3 R9, PT, PT, R2.reuse, 0x800, RZ ;  /* 0x0000080002097810 */ /* 0x040fe20007ffe0ff */
[----:B------:R-:W1:Y:S01]  /*1d90*/  LDC.64 R22, c[0x0][0x380] ;  /* 0x0000e000ff167b82 */ /* 0x000e620000000a00 */
[C---:B------:R-:W-:Y:S01]  /*1da0*/  IADD3 R31, PT, PT, R2.reuse, 0xa00, RZ ;  /* 0x00000a00021f7810 */ /* 0x040fe20007ffe0ff */
[----:B0-----:R-:W-:-:S06]  /*1db0*/  IMAD.WIDE.U32 R48, R2, 0x4, R24 ;  /* 0x0000000402307825 */ /* 0x001fcc00078e0018 */
[----:B------:R-:W2:Y:S01]  /*1dc0*/  LDG.E R48, desc[UR6][R48.64] ;  /* 0x0000000630307981 */ /* 0x000ea2000c1e1900 */
[----:B-1----:R-:W-:-:S04]  /*1dd0*/  IMAD.WIDE.U32 R10, R2, 0x4, R22 ;  /* 0x00000004020a7825 */ /* 0x002fc800078e0016 */
[C---:B------:R-:W-:Y:S01]  /*1de0*/  IMAD.WIDE.U32 R12, R29.reuse, 0x4, R22 ;  /* 0x000000041d0c7825 */ /* 0x040fe200078e0016 */
[----:B------:R0:W2:Y:S03]  /*1df0*/  LDG.E R47, desc[UR6][R10.64] ;  /* 0x000000060a2f7981 */ /* 0x0000a6000c1e1900 */
[----:B------:R-:W-:Y:S01]  /*1e00*/  IMAD.WIDE.U32 R28, R29, 0x4, R24 ;  /* 0x000000041d1c7825 */ /* 0x000fe200078e0018 */
[----:B------:R-:W3:Y:S03]  /*1e10*/  LDG.E R45, desc[UR6][R12.64] ;  /* 0x000000060c2d7981 */ /* 0x000ee6000c1e1900 */
[C---:B------:R-:W-:Y:S01]  /*1e20*/  IMAD.WIDE.U32 R14, R33.reuse, 0x4, R22 ;  /* 0x00000004210e7825 */ /* 0x040fe200078e0016 */
[----:B------:R-:W3:Y:S03]  /*1e30*/  LDG.E R46, desc[UR6][R28.64] ;  /* 0x000000061c2e7981 */ /* 0x000ee6000c1e1900 */
[----:B------:R-:W-:Y:S01]  /*1e40*/  IMAD.WIDE.U32 R32, R33, 0x4, R24 ;  /* 0x0000000421207825 */ /* 0x000fe200078e0018 */
[----:B------:R-:W4:Y:S03]  /*1e50*/  LDG.E R43, desc[UR6][R14.64] ;  /* 0x000000060e2b7981 */ /* 0x000f26000c1e1900 */
[C---:B------:R-:W-:Y:S01]  /*1e60*/  IMAD.WIDE.U32 R16, R27.reuse, 0x4, R22 ;  /* 0x000000041b107825 */ /* 0x040fe200078e0016 */
[----:B------:R-:W4:Y:S03]  /*1e70*/  LDG.E R44, desc[UR6][R32.64] ;  /* 0x00000006202c7981 */ /* 0x000f26000c1e1900 */
[----:B------:R-:W-:Y:S01]  /*1e80*/  IMAD.WIDE.U32 R26, R27, 0x4, R24 ;  /* 0x000000041b1a7825 */ /* 0x000fe200078e0018 */
[----:B------:R1:W5:Y:S03]  /*1e90*/  LDG.E R41, desc[UR6][R16.64] ;  /* 0x0000000610297981 */ /* 0x000366000c1e1900 */
[----:B------:R-:W-:Y:S01]  /*1ea0*/  IMAD.WIDE.U32 R20, R9, 0x4, R22 ;  /* 0x0000000409147825 */ /* 0x000fe200078e0016 */
[----:B------:R-:W5:Y:S01]  /*1eb0*/  LDG.E R42, desc[UR6][R26.64] ;  /* 0x000000061a2a7981 */ /* 0x000f62000c1e1900 */
[----:B------:R-:W-:-:S02]  /*1ec0*/  IADD3 R35, PT, PT, R2, 0xc00, RZ ;  /* 0x00000c0002237810 */ /* 0x000fc40007ffe0ff */
[----:B0-----:R-:W-:Y:S01]  /*1ed0*/  IMAD.WIDE.U32 R10, R9, 0x4, R24 ;  /* 0x00000004090a7825 */ /* 0x001fe200078e0018 */
[C---:B------:R-:W-:Y:S01]  /*1ee0*/  IADD3 R37, PT, PT, R2.reuse, 0xe00, RZ ;  /* 0x00000e0002257810 */ /* 0x040fe20007ffe0ff */
[----:B------:R-:W5:Y:S02]  /*1ef0*/  LDG.E R21, desc[UR6][R20.64] ;  /* 0x0000000614157981 */ /* 0x000f64000c1e1900 */
[C---:B------:R-:W-:Y:S02]  /*1f00*/  IMAD.WIDE.U32 R18, R31.reuse, 0x4, R22 ;  /* 0x000000041f127825 */ /* 0x040fe400078e0016 */
[----:B------:R-:W5:Y:S02]  /*1f10*/  LDG.E R40, desc[UR6][R10.64] ;  /* 0x000000060a287981 */ /* 0x000f64000c1e1900 */
[----:B------:R-:W-:Y:S01]  /*1f20*/  IMAD.WIDE.U32 R30, R31, 0x4, R24 ;  /* 0x000000041f1e7825 */ /* 0x000fe200078e0018 */
[----:B------:R-:W-:Y:S01]  /*1f30*/  IADD3 R39, PT, PT, R2, 0x1000, RZ ;  /* 0x0000100002277810 */ /* 0x000fe20007ffe0ff */
[----:B------:R-:W5:Y:S02]  /*1f40*/  LDG.E R19, desc[UR6][R18.64] ;  /* 0x0000000612137981 */ /* 0x000f64000c1e1900 */
[----:B-1----:R-:W-:-:S02]  /*1f50*/  IMAD.WIDE.U32 R16, R35, 0x4, R22 ;  /* 0x0000000423107825 */ /* 0x002fc400078e0016 */
[----:B------:R-:W5:Y:S02]  /*1f60*/  LDG.E R20, desc[UR6][R30.64] ;  /* 0x000000061e147981 */ /* 0x000f64000c1e1900 */
[----:B------:R-:W-:Y:S02]  /*1f70*/  IMAD.WIDE.U32 R28, R35, 0x4, R24 ;  /* 0x00000004231c7825 */ /* 0x000fe400078e0018 */
[----:B------:R-:W5:Y:S02]  /*1f80*/  LDG.E R17, desc[UR6][R16.64] ;  /* 0x0000000610117981 */ /* 0x000f64000c1e1900 */
[C---:B------:R-:W-:Y:S02]  /*1f90*/  IMAD.WIDE.U32 R14, R37.reuse, 0x4, R22 ;  /* 0x00000004250e7825 */ /* 0x040fe400078e0016 */
[----:B------:R0:W5:Y:S02]  /*1fa0*/  LDG.E R18, desc[UR6][R28.64] ;  /* 0x000000061c127981 */ /* 0x000164000c1e1900 */
[----:B------:R-:W-:Y:S01]  /*1fb0*/  IMAD.WIDE.U32 R36, R37, 0x4, R24 ;  /* 0x0000000425247825 */ /* 0x000fe200078e0018 */
[----:B------:R-:W-:Y:S01]  /*1fc0*/  IADD3 R9, PT, PT, R2, 0x1200, RZ ;  /* 0x0000120002097810 */ /* 0x000fe20007ffe0ff */
[----:B------:R-:W5:Y:S02]  /*1fd0*/  LDG.E R15, desc[UR6][R14.64] ;  /* 0x000000060e0f7981 */ /* 0x000f64000c1e1900 */
[----:B------:R-:W-:-:S02]  /*1fe0*/  IMAD.WIDE.U32 R12, R39, 0x4, R22 ;  /* 0x00000004270c7825 */ /* 0x000fc400078e0016 */
[----:B------:R1:W5:Y:S02]  /*1ff0*/  LDG.E R16, desc[UR6][R36.64] ;  /* 0x0000000624107981 */ /* 0x000364000c1e1900 */
[----:B------:R-:W-:Y:S01]  /*2000*/  IMAD.WIDE.U32 R32, R39, 0x4, R24 ;  /* 0x0000000427207825 */ /* 0x000fe200078e0018 */
[C---:B------:R-:W-:Y:S01]  /*2010*/  IADD3 R39, PT, PT, R2.reuse, 0x1400, RZ ;  /* 0x0000140002277810 */ /* 0x040fe20007ffe0ff */
[----:B------:R-:W5:Y:S02]  /*2020*/  LDG.E R13, desc[UR6][R12.64] ;  /* 0x000000060c0d7981 */ /* 0x000f64000c1e1900 */
[C---:B------:R-:W-:Y:S01]  /*2030*/  IMAD.WIDE.U32 R34, R9.reuse, 0x4, R22 ;  /* 0x0000000409227825 */ /* 0x040fe200078e0016 */
[C---:B------:R-:W-:Y:S01]  /*2040*/  IADD3 R51, PT, PT, R2.reuse, 0x1600, RZ ;  /* 0x0000160002337810 */ /* 0x040fe20007ffe0ff */
[----:B------:R-:W5:Y:S02]  /*2050*/  LDG.E R14, desc[UR6][R32.64] ;  /* 0x00000006200e7981 */ /* 0x000f64000c1e1900 */
[----:B0-----:R-:W-:Y:S01]  /*2060*/  IMAD.WIDE.U32 R28, R9, 0x4, R24 ;  /* 0x00000004091c7825 */ /* 0x001fe200078e0018 */
[----:B------:R-:W-:Y:S01]  /*2070*/  IADD3 R53, PT, PT, R2, 0x1800, RZ ;  /* 0x0000180002357810 */ /* 0x000fe20007ffe0ff */
[----:B------:R0:W5:Y:S02]  /*2080*/  LDG.E R11, desc[UR6][R34.64] ;  /* 0x00000006220b7981 */ /* 0x000164000c1e1900 */
[----:B------:R-:W-:-:S02]  /*2090*/  IMAD.WIDE.U32 R26, R39, 0x4, R22 ;  /* 0x00000004271a7825 */ /* 0x000fc400078e0016 */
[----:B------:R-:W5:Y:S02]  /*20a0*/  LDG.E R12, desc[UR6][R28.64] ;  /* 0x000000061c0c7981 */ /* 0x000f64000c1e1900 */
[--C-:B------:R-:W-:Y:S02]  /*20b0*/  IMAD.WIDE.U32 R38, R39, 0x4, R24.reuse ;  /* 0x0000000427267825 */ /* 0x100fe400078e0018 */
[----:B------:R0:W5:Y:S02]  /*20c0*/  LDG.E R10, desc[UR6][R26.64] ;  /* 0x000000061a0a7981 */ /* 0x000164000c1e1900 */
[C---:B-1----:R-:W-:Y:S02]  /*20d0*/  IMAD.WIDE.U32 R36, R51.reuse, 0x4, R24 ;  /* 0x0000000433247825 */ /* 0x042fe400078e0018 */
[----:B------:R-:W5:Y:S02]  /*20e0*/  LDG.E R49, desc[UR6][R38.64] ;  /* 0x0000000626317981 */ /* 0x000f64000c1e1900 */
[--C-:B------:R-:W-:Y:S01]  /*20f0*/  IMAD.WIDE.U32 R30, R51, 0x4, R22.reuse ;  /* 0x00000004331e7825 */ /* 0x100fe200078e0016 */
[----:B------:R-:W-:Y:S01]  /*2100*/  IADD3 R51, PT, PT, R2, 0x1a00, RZ ;  /* 0x00001a0002337810 */ /* 0x000fe20007ffe0ff */
[----:B------:R-:W5:Y:S02]  /*2110*/  LDG.E R36, desc[UR6][R36.64] ;  /* 0x0000000624247981 */ /* 0x000f64000c1e1900 */
[----:B0-----:R-:W-:-:S02]  /*2120*/  IMAD.WIDE.U32 R34, R53, 0x4, R22 ;  /* 0x0000000435227825 */ /* 0x001fc400078e0016 */
[----:B------:R0:W5:Y:S02]  /*2130*/  LDG.E R9, desc[UR6][R30.64] ;  /* 0x000000061e097981 */ /* 0x000164000c1e1900 */
[----:B------:R-:W-:Y:S01]  /*2140*/  IMAD.WIDE.U32 R32, R53, 0x4, R24 ;  /* 0x0000000435207825 */ /* 0x000fe200078e0018 */
[C---:B------:R-:W-:Y:S01]  /*2150*/  IADD3 R53, PT, PT, R2.reuse, 0x1c00, RZ ;  /* 0x00001c0002357810 */ /* 0x040fe20007ffe0ff */
[----:B------:R-:W5:Y:S02]  /*2160*/  LDG.E R34, desc[UR6][R34.64] ;  /* 0x0000000622227981 */ /* 0x000f64000c1e1900 */
[C---:B------:R-:W-:Y:S02]  /*2170*/  IMAD.WIDE.U32 R26, R51.reuse, 0x4, R22 ;  /* 0x00000004331a7825 */ /* 0x040fe400078e0016 */
[----:B------:R-:W5:Y:S02]  /*2180*/  LDG.E R33, desc[UR6][R32.64] ;  /* 0x0000000620217981 */ /* 0x000f64000c1e1900 */
[----:B0-----:R-:W-:Y:S01]  /*2190*/  IMAD.WIDE.U32 R30, R51, 0x4, R24 ;  /* 0x00000004331e7825 */ /* 0x001fe200078e0018 */
[----:B------:R-:W-:Y:S01]  /*21a0*/  IADD3 R51, PT, PT, R2, 0x1e00, RZ ;  /* 0x00001e0002337810 */ /* 0x000fe20007ffe0ff */
[----:B------:R-:W5:Y:S02]  /*21b0*/  LDG.E R26, desc[UR6][R26.64] ;  /* 0x000000061a1a7981 */ /* 0x000f64000c1e1900 */
[----:B------:R-:W-:-:S02]  /*21c0*/  IMAD.WIDE.U32 R28, R53, 0x4, R22 ;  /* 0x00000004351c7825 */ /* 0x000fc400078e0016 */
[----:B------:R-:W5:Y:S02]  /*21d0*/  LDG.E R31, desc[UR6][R30.64] ;  /* 0x000000061e1f7981 */ /* 0x000f64000c1e1900 */
[----:B------:R-:W-:Y:S02]  /*21e0*/  IMAD.WIDE.U32 R38, R53, 0x4, R24 ;  /* 0x0000000435267825 */ /* 0x000fe400078e0018 */
[----:B------:R-:W5:Y:S02]  /*21f0*/  LDG.E R28, desc[UR6][R28.64] ;  /* 0x000000061c1c7981 */ /* 0x000f64000c1e1900 */
[C---:B------:R-:W-:Y:S02]  /*2200*/  IMAD.WIDE.U32 R22, R51.reuse, 0x4, R22 ;  /* 0x0000000433167825 */ /* 0x040fe400078e0016 */
[----:B------:R-:W5:Y:S02]  /*2210*/  LDG.E R39, desc[UR6][R38.64] ;  /* 0x0000000626277981 */ /* 0x000f64000c1e1900 */
[----:B------:R-:W-:-:S02]  /*2220*/  IMAD.WIDE.U32 R24, R51, 0x4, R24 ;  /* 0x0000000433187825 */ /* 0x000fc400078e0018 */
        /* <DEDUP_REMOVED lines=23> */
[----:B------:R-:W-:Y:S05]  /*23a0*/  BSYNC.RECONVERGENT B3 ;  /* 0x0000000000037941 */ /* 0x000fea0003800200 */
.L_x_641:
[----:B------:R-:W-:-:S07]  /*23b0*/  IADD3 R2, PT, PT, R6, -0x1000, RZ ;  /* 0xfffff00006027810 */ /* 0x000fce0007ffe0ff */
.L_x_640:
[----:B------:R-:W-:Y:S05]  /*23c0*/  BSYNC.RECONVERGENT B2 ;  /* 0x0000000000027941 */ /* 0x000fea0003800200 */
.L_x_639:
        /* <DEDUP_REMOVED lines=8> */
[----:B------:R-:W-:-:S04]  /*2450*/  IADD3 R33, PT, PT, R2, R3, RZ ;  /* 0x0000000302217210 */ /* 0x000fc80007ffe0ff */
[C---:B------:R-:W-:Y:S02]  /*2460*/  IADD3 R23, PT, PT, R33.reuse, 0x200, RZ ;  /* 0x0000020021177810 */ /* 0x040fe40007ffe0ff */
[C---:B------:R-:W-:Y:S01]  /*2470*/  IADD3 R27, PT, PT, R33.reuse, 0x400, RZ ;  /* 0x00000400211b7810 */ /* 0x040fe20007ffe0ff */
[----:B------:R-:W1:Y:S01]  /*2480*/  LDC.64 R6, c[0x0][0x388] ;  /* 0x0000e200ff067b82 */ /* 0x000e620000000a00 */
[C---:B------:R-:W-:Y:S02]  /*2490*/  IADD3 R31, PT, PT, R33.reuse, 0x600, RZ ;  /* 0x00000600211f7810 */ /* 0x040fe40007ffe0ff */
[C---:B------:R-:W-:Y:S01]  /*24a0*/  IADD3 R35, PT, PT, R33.reuse, 0x800, RZ ;  /* 0x0000080021237810 */ /* 0x040fe20007ffe0ff */
[----:B0-----:R-:W-:-:S04]  /*24b0*/  IMAD.WIDE.U32 R16, R33, 0x4, R10 ;  /* 0x0000000421107825 */ /* 0x001fc800078e000a */
[----:B------:R-:W-:Y:S01]  /*24c0*/  IMAD.WIDE.U32 R20, R23, 0x4, R10 ;  /* 0x0000000417147825 */ /* 0x000fe200078e000a */
[----:B------:R0:W2:Y:S03]  /*24d0*/  LDG.E R5, desc[UR6][R16.64] ;  /* 0x0000000610057981 */ /* 0x0000a6000c1e1900 */
[--C-:B-1----:R-:W-:Y:S01]  /*24e0*/  IMAD.WIDE.U32 R18, R33, 0x4, R6.reuse ;  /* 0x0000000421127825 */ /* 0x102fe200078e0006 */
[----:B------:R1:W3:Y:S03]  /*24f0*/  LDG.E R9, desc[UR6][R20.64] ;  /* 0x0000000614097981 */ /* 0x0002e6000c1e1900 */
[----:B------:R-:W-:Y:S01]  /*2500*/  IMAD.WIDE.U32 R22, R23, 0x4, R6 ;  /* 0x0000000417167825 */ /* 0x000fe200078e0006 */
[----:B------:R4:W2:Y:S03]  /*2510*/  LDG.E R12, desc[UR6][R18.64] ;  /* 0x00000006120c7981 */ /* 0x0008a6000c1e1900 */
[C---:B------:R-:W-:Y:S01]  /*2520*/  IMAD.WIDE.U32 R24, R27.reuse, 0x4, R10 ;  /* 0x000000041b187825 */ /* 0x040fe200078e000a */
[----:B------:R-:W3:Y:S03]  /*2530*/  LDG.E R32, desc[UR6][R22.64] ;  /* 0x0000000616207981 */ /* 0x000ee6000c1e1900 */
[----:B------:R-:W-:Y:S01]  /*2540*/  IMAD.WIDE.U32 R26, R27, 0x4, R6 ;  /* 0x000000041b1a7825 */ /* 0x000fe200078e0006 */
[----:B------:R5:W3:Y:S03]  /*2550*/  LDG.E R13, desc[UR6][R24.64] ;  /* 0x00000006180d7981 */ /* 0x000ae6000c1e1900 */
[----:B------:R-:W-:Y:S01]  /*2560*/  IMAD.WIDE.U32 R14, R31, 0x4, R10 ;  /* 0x000000041f0e7825 */ /* 0x000fe200078e000a */
[----:B0-----:R-:W-:Y:S01]  /*2570*/  IADD3 R17, PT, PT, R33, 0xa00, RZ ;  /* 0x00000a0021117810 */ /* 0x001fe20007ffe0ff */
[----:B------:R-:W3:Y:S02]  /*2580*/  LDG.E R26, desc[UR6][R26.64] ;  /* 0x000000061a1a7981 */ /* 0x000ee4000c1e1900 */
[----:B-1----:R-:W-:Y:S01]  /*2590*/  IMAD.WIDE.U32 R20, R31, 0x4, R6 ;  /* 0x000000041f147825 */ /* 0x002fe200078e0006 */
[----:B----4-:R-:W-:Y:S01]  /*25a0*/  IADD3 R19, PT, PT, R33, 0xc00, RZ ;  /* 0x00000c0021137810 */ /* 0x010fe20007ffe0ff */
[----:B------:R-:W4:Y:S02]  /*25b0*/  LDG.E R14, desc[UR6][R14.64] ;  /* 0x000000060e0e7981 */ /* 0x000f24000c1e1900 */
[----:B------:R-:W-:-:S02]  /*25c0*/  IMAD.WIDE.U32 R28, R35, 0x4, R10 ;  /* 0x00000004231c7825 */ /* 0x000fc400078e000a */
[----:B------:R-:W4:Y:S02]  /*25d0*/  LDG.E R20, desc[UR6][R20.64] ;  /* 0x0000000614147981 */ /* 0x000f24000c1e1900 */
[----:B------:R-:W-:Y:S01]  /*25e0*/  IMAD.WIDE.U32 R30, R35, 0x4, R6 ;  /* 0x00000004231e7825 */ /* 0x000fe200078e0006 */
[----:B------:R-:W-:Y:S01]  /*25f0*/  IADD3 R33, PT, PT, R33, 0xe00, RZ ;  /* 0x00000e0021217810 */ /* 0x000fe20007ffe0ff */
[----:B------:R-:W4:Y:S02]  /*2600*/  LDG.E R28, desc[UR6][R28.64] ;  /* 0x000000061c1c7981 */ /* 0x000f24000c1e1900 */
[C---:B-----5:R-:W-:Y:S02]  /*2610*/  IMAD.WIDE.U32 R24, R17.reuse, 0x4, R10 ;  /* 0x0000000411187825 */ /* 0x060fe400078e000a */
[----:B------:R-:W5:Y:S02]  /*2620*/  LDG.E R30, desc[UR6][R30.64] ;  /* 0x000000061e1e7981 */ /* 0x000f64000c1e1900 */
[----:B------:R-:W-:-:S02]  /*2630*/  IMAD.WIDE.U32 R22, R17, 0x4, R6 ;  /* 0x0000000411167825 */ /* 0x000fc400078e0006 */
[----:B------:R-:W5:Y:S02]  /*2640*/  LDG.E R24, desc[UR6][R24.64] ;  /* 0x0000000618187981 */ /* 0x000f64000c1e1900 */
[C---:B------:R-:W-:Y:S02]  /*2650*/  IMAD.WIDE.U32 R16, R19.reuse, 0x4, R10 ;  /* 0x0000000413107825 */ /* 0x040fe400078e000a */
[----:B------:R-:W5:Y:S02]  /*2660*/  LDG.E R22, desc[UR6][R22.64] ;  /* 0x0000000616167981 */ /* 0x000f64000c1e1900 */
[----:B------:R-:W-:Y:S02]  /*2670*/  IMAD.WIDE.U32 R18, R19, 0x4, R6 ;  /* 0x0000000413127825 */ /* 0x000fe400078e0006 */
[----:B------:R-:W5:Y:S02]  /*2680*/  LDG.E R16, desc[UR6][R16.64] ;  /* 0x0000000610107981 */ /* 0x000f64000c1e1900 */
[----:B------:R-:W-:-:S02]  /*2690*/  IMAD.WIDE.U32 R10, R33, 0x4, R10 ;  /* 0x00000004210a7825 */ /* 0x000fc400078e000a */
[----:B------:R-:W5:Y:S02]  /*26a0*/  LDG.E R18, desc[UR6][R18.64] ;  /* 0x0000000612127981 */ /* 0x000f64000c1e1900 */
[----:B------:R-:W-:Y:S02]  /*26b0*/  IMAD.WIDE.U32 R6, R33, 0x4, R6 ;  /* 0x0000000421067825 */ /* 0x000fe400078e0006 */
[----:B------:R-:W5:Y:S04]  /*26c0*/  LDG.E R10, desc[UR6][R10.64] ;  /* 0x000000060a0a7981 */ /* 0x000f68000c1e1900 */
[----:B------:R-:W5:Y:S01]  /*26d0*/  LDG.E R6, desc[UR6][R6.64] ;  /* 0x0000000606067981 */ /* 0x000f62000c1e1900 */
[----:B------:R-:W-:Y:S01]  /*26e0*/  IADD3 R2, PT, PT, R2, 0x1000, RZ ;  /* 0x0000100002027810 */ /* 0x000fe20007ffe0ff */
[----:B--2---:R-:W-:-:S04]  /*26f0*/  FFMA R12, R5, R12, R8 ;  /* 0x0000000c050c7223 */ /* 0x004fc80000000008 */
[----:B---3--:R-:W-:-:S04]  /*2700*/  FFMA R12, R9, R32, R12 ;  /* 0x00000020090c7223 */ /* 0x008fc8000000000c */
[----:B------:R-:W-:-:S04]  /*2710*/  FFMA R13, R13, R26, R12 ;  /* 0x0000001a0d0d7223 */ /* 0x000fc8000000000c */
[----:B----4-:R-:W-:-:S04]  /*2720*/  FFMA R13, R14, R20, R13 ;  /* 0x000000140e0d7223 */ /* 0x010fc8000000000d */
[----:B-----5:R-:W-:-:S04]  /*2730*/  FFMA R13, R28, R30, R13 ;  /* 0x0000001e1c0d7223 */ /* 0x020fc8000000000d */
[----:B------:R-:W-:-:S04]  /*2740*/  FFMA R13, R24, R22, R13 ;  /* 0x00000016180d7223 */ /* 0x000fc8000000000d */
[----:B------:R-:W-:-:S04]  /*2750*/  FFMA R13, R16, R18, R13 ;  /* 0x00000012100d7223 */ /* 0x000fc8000000000d */
[----:B------:R-:W-:-:S07]  /*2760*/  FFMA R8, R10, R6, R13 ;  /* 0x000000060a087223 */ /* 0x000fce000000000d */
.L_x_644:
[----:B------:R-:W-:Y:S05]  /*2770*/  BSYNC.RECONVERGENT B2 ;  /* 0x0000000000027941 */ /* 0x000fea0003800200 */
.L_x_643:
        /* <DEDUP_REMOVED lines=11> */
[----:B0-----:R-:W-:-:S04]  /*2830*/  IMAD.WIDE.U32 R6, R9, 0x4, R4 ;  /* 0x0000000409067825 */ /* 0x001fc800078e0004 */
[----:B------:R-:W-:Y:S02]  /*2840*/  IMAD.WIDE.U32 R14, R17, 0x4, R4 ;  /* 0x00000004110e7825 */ /* 0x000fe400078e0004 */
[----:B------:R-:W2:Y:S02]  /*2850*/  LDG.E R7, desc[UR6][R6.64] ;  /* 0x0000000606077981 */ /* 0x000ea4000c1e1900 */
[C-C-:B-1----:R-:W-:Y:S01]  /*2860*/  IMAD.WIDE.U32 R12, R9.reuse, 0x4, R10.reuse ;  /* 0x00000004090c7825 */ /* 0x142fe200078e000a */
[----:B------:R-:W-:Y:S01]  /*2870*/  IADD3 R9, PT, PT, R9, 0x600, RZ ;  /* 0x0000060009097810 */ /* 0x000fe20007ffe0ff */
[----:B------:R-:W3:Y:S02]  /*2880*/  LDG.E R14, desc[UR6][R14.64] ;  /* 0x000000060e0e7981 */ /* 0x000ee4000c1e1900 */
[----:B------:R-:W-:Y:S02]  /*2890*/  IMAD.WIDE.U32 R16, R17, 0x4, R10 ;  /* 0x0000000411107825 */ /* 0x000fe400078e000a */
[----:B------:R-:W2:Y:S02]  /*28a0*/  LDG.E R12, desc[UR6][R12.64] ;  /* 0x000000060c0c7981 */ /* 0x000ea4000c1e1900 */
[----:B------:R-:W-:-:S02]  /*28b0*/  IMAD.WIDE.U32 R18, R21, 0x4, R4 ;  /* 0x0000000415127825 */ /* 0x000fc400078e0004 */
[----:B------:R-:W3:Y:S02]  /*28c0*/  LDG.E R16, desc[UR6][R16.64] ;  /* 0x0000000610107981 */ /* 0x000ee4000c1e1900 */
[----:B------:R-:W-:Y:S02]  /*28d0*/  IMAD.WIDE.U32 R20, R21, 0x4, R10 ;  /* 0x0000000415147825 */ /* 0x000fe400078e000a */
[----:B------:R-:W4:Y:S02]  /*28e0*/  LDG.E R18, desc[UR6][R18.64] ;  /* 0x0000000612127981 */ /* 0x000f24000c1e1900 */
[C---:B------:R-:W-:Y:S02]  /*28f0*/  IMAD.WIDE.U32 R4, R9.reuse, 0x4, R4 ;  /* 0x0000000409047825 */ /* 0x040fe400078e0004 */
[----:B------:R-:W4:Y:S02]  /*2900*/  LDG.E R20, desc[UR6][R20.64] ;  /* 0x0000000614147981 */ /* 0x000f24000c1e1900 */
[----:B------:R-:W-:-:S02]  /*2910*/  IMAD.WIDE.U32 R10, R9, 0x4, R10 ;  /* 0x00000004090a7825 */ /* 0x000fc400078e000a */
[----:B------:R-:W5:Y:S04]  /*2920*/  LDG.E R4, desc[UR6][R4.64] ;  /* 0x0000000604047981 */ /* 0x000f68000c1e1900 */
[----:B------:R-:W5:Y:S01]  /*2930*/  LDG.E R10, desc[UR6][R10.64] ;  /* 0x000000060a0a7981 */ /* 0x000f62000c1e1900 */
[----:B------:R-:W-:Y:S01]  /*2940*/  IADD3 R2, PT, PT, R2, 0x800, RZ ;  /* 0x0000080002027810 */ /* 0x000fe20007ffe0ff */
[----:B--2---:R-:W-:-:S04]  /*2950*/  FFMA R7, R7, R12, R8 ;  /* 0x0000000c07077223 */ /* 0x004fc80000000008 */
[----:B---3--:R-:W-:-:S04]  /*2960*/  FFMA R7, R14, R16, R7 ;  /* 0x000000100e077223 */ /* 0x008fc80000000007 */
[----:B----4-:R-:W-:-:S04]  /*2970*/  FFMA R7, R18, R20, R7 ;  /* 0x0000001412077223 */ /* 0x010fc80000000007 */
[----:B-----5:R-:W-:-:S07]  /*2980*/  FFMA R8, R4, R10, R7 ;  /* 0x0000000a04087223 */ /* 0x020fce0000000007 */
.L_x_646:
[----:B------:R-:W-:Y:S05]  /*2990*/  BSYNC.RECONVERGENT B2 ;  /* 0x0000000000027941 */ /* 0x000fea0003800200 */
.L_x_645:
[----:B------:R-:W-:Y:S05]  /*29a0*/  @!P1 BRA `(.L_x_638) ;  /* 0x0000000000349947 */ /* 0x000fea0003800000 */
[----:B------:R-:W0:Y:S01]  /*29b0*/  LDC.64 R6, c[0x0][0x380] ;  /* 0x0000e000ff067b82 */ /* 0x000e220000000a00 */
[----:B------:R-:W-:Y:S02]  /*29c0*/  IADD3 R9, PT, PT, R2, R3, RZ ;  /* 0x0000000302097210 */ /* 0x000fe40007ffe0ff */
[----:B------:R-:W-:-:S05]  /*29d0*/  IADD3 R12, PT, PT, -R22, RZ, RZ ;  /* 0x000000ff160c7210 */ /* 0x000fca0007ffe1ff */
[----:B------:R-:W1:Y:S02]  /*29e0*/  LDC.64 R10, c[0x0][0x388] ;  /* 0x0000e200ff0a7b82 */ /* 0x000e640000000a00 */
.L_x_647:
        /* <DEDUP_REMOVED lines=9> */
.L_x_638:
[----:B------:R-:W-:Y:S05]  /*2a80*/  BSYNC.RECONVERGENT B1 ;  /* 0x0000000000017941 */ /* 0x000fea0003800200 */
.L_x_636:
        /* <DEDUP_REMOVED lines=33> */
[----:B------:R-:W1:Y:S04]  /*2ca0*/  LDS.128 R12, [UR4+0x20] ;  /* 0x00002004ff0c7984 */ /* 0x000e680008000c00 */
[----:B--2---:R-:W2:Y:S04]  /*2cb0*/  LDS.128 R4, [UR4+0x30] ;  /* 0x00003004ff047984 */ /* 0x004ea80008000c00 */
        /* <DEDUP_REMOVED lines=16> */
.L_x_634:
[----:B------:R-:W-:Y:S05]  /*2dc0*/  BSYNC.RECONVERGENT B0 ;  /* 0x0000000000007941 */ /* 0x000fea0003800200 */
.L_x_619:
[----:B------:R-:W-:Y:S05]  /*2dd0*/  @P0 EXIT ;  /* 0x000000000000094d */ /* 0x000fea0003800000 */
[----:B-12---:R-:W1:Y:S01]  /*2de0*/  LDC.64 R2, c[0x0][0x398] ;  /* 0x0000e600ff027b82 */ /* 0x006e620000000a00 */
[----:B------:R-:W0:Y:S02]  /*2df0*/  LDCU UR4, c[0x0][0x3a8] ;  /* 0x00007500ff0477ac */ /* 0x000e240008000800 */
[----:B0-----:R-:W-:-:S05]  /*2e00*/  FADD R5, R0, UR4 ;  /* 0x0000000400057e21 */ /* 0x001fca0008000000 */
[----:B-1----:R-:W-:Y:S01]  /*2e10*/  STG.E desc[UR6][R2.64], R5 ;  /* 0x0000000502007986 */ /* 0x002fe2000c101906 */
[----:B------:R-:W-:Y:S05]  /*2e20*/  EXIT ;  /* 0x000000000000794d */ /* 0x000fea0003800000 */
.L_x_648:
        /* <DEDUP_REMOVED lines=13> */
.L_x_727:


//--------------------- .text._ZN3cub18CUB_300001_SM_10006detail9transform16transform_kernelINS2_10policy_hubILb1EN4cuda3std3__45tupleIJN6thrust24THRUST_300001_SM_1000_NS17counting_iteratorIiNSA_11use_defaultESC_SC_EEEEEE10policy1000El2dpNSA_6detail15normal_iteratorINSA_10device_ptrIfEEEEJSD_EEEvT0_iT1_T2_DpNS2_10kernel_argIT3_EE --------------------------
	.section	.text._ZN3cub18CUB_300001_SM_10006detail9transform16transform_kernelINS2_10policy_hubILb1EN4cuda3std3__45tupleIJN6thrust24THRUST_300001_SM_1000_NS17counting_iteratorIiNSA_11use_defaultESC_SC_EEEEEE10policy1000El2dpNSA_6detail15normal_iteratorINSA_10device_ptrIfEEEEJSD_EEEvT0_iT1_T2_DpNS2_10kernel_argIT3_EE,"ax",@progbits
	.align	128
        .global         _ZN3cub18CUB_300001_SM_10006detail9transform16transform_kernelINS2_10policy_hubILb1EN4cuda3std3__45tupleIJN6thrust24THRUST_300001_SM_1000_NS17counting_iteratorIiNSA_11use_defaultESC_SC_EEEEEE10policy1000El2dpNSA_6detail15normal_iteratorINSA_10device_ptrIfEEEEJSD_EEEvT0_iT1_T2_DpNS2_10kernel_argIT3_EE
        .type           _ZN3cub18CUB_300001_SM_10006detail9transform16transform_kernelINS2_10policy_hubILb1EN4cuda3std3__45tupleIJN6thrust24THRUST_300001_SM_1000_NS17counting_iteratorIiNSA_11use_defaultESC_SC_EEEEEE10policy1000El2dpNSA_6detail15normal_iteratorINSA_10device_ptrIfEEEEJSD_EEEvT0_iT1_T2_DpNS2_10kernel_argIT3_EE,@function
        .size           _ZN3cub18CUB_300001_SM_10006detail9transform16transform_kernelINS2_10policy_hubILb1EN4cuda3std3__45tupleIJN6thrust24THRUST_300001_SM_1000_NS17counting_iteratorIiNSA_11use_defaultESC_SC_EEEEEE10policy1000El2dpNSA_6detail15normal_iteratorINSA_10device_ptrIfEEEEJSD_EEEvT0_iT1_T2_DpNS2_10kernel_argIT3_EE,(.L_x_714 - _ZN3cub18CUB_300001_SM_10006detail9transform16transform_kernelINS2_10policy_hubILb1EN4cuda3std3__45tupleIJN6thrust24THRUST_300001_SM_1000_NS17counting_iteratorIiNSA_11use_defaultESC_SC_EEEEEE10policy1000El2dpNSA_6detail15normal_iteratorINSA_10device_ptrIfEEEEJSD_EEEvT0_iT1_T2_DpNS2_10kernel_argIT3_EE)
        .other          _ZN3cub18CUB_300001_SM_10006detail9transform16transform_kernelINS2_10policy_hubILb1EN4cuda3std3__45tupleIJN6thrust24THRUST_300001_SM_1000_NS17counting_iteratorIiNSA_11use_defaultESC_SC_EEEEEE10policy1000El2dpNSA_6detail15normal_iteratorINSA_10device_ptrIfEEEEJSD_EEEvT0_iT1_T2_DpNS2_10kernel_argIT3_EE,@"STO_CUDA_ENTRY STV_DEFAULT"
_ZN3cub18CUB_300001_SM_10006detail9transform16transform_kernelINS2_10policy_hubILb1EN4cuda3std3__45tupleIJN6thrust24THRUST_300001_SM_1000_NS17counting_iteratorIiNSA_11use_defaultESC_SC_EEEEEE10policy1000El2dpNSA_6detail15normal_iteratorINSA_10device_ptrIfEEEEJSD_EEEvT0_iT1_T2_DpNS2_10kernel_argIT3_EE:
.text._ZN3cub18CUB_300001_SM_10006detail9transform16transform_kernelINS2_10policy_hubILb1EN4cuda3std3__45tupleIJN6thrust24THRUST_300001_SM_1000_NS17counting_iteratorIiNSA_11use_defaultESC_SC_EEEEEE10policy1000El2dpNSA_6detail15normal_iteratorINSA_10device_ptrIfEEEEJSD_EEEvT0_iT1_T2_DpNS2_10kernel_argIT3_EE:
[----:B------:R-:W-:Y:S08]  /*0000*/  LDC R1, c[0x0][0x37c] ;  /* 0x0000df00ff017b82 */ /* 0x000ff00000000800 */
[----:B------:R-:W0:Y:S01]  /*0010*/  LDC R0, c[0x0][0x388] ;  /* 0x0000e200ff007b82 */ /* 0x000e220000000800 */
[----:B------:R-:W1:Y:S01]  /*0020*/  LDCU.64 UR6, c[0x0][0x380] ;  /* 0x00007000ff0677ac */ /* 0x000e620008000a00 */
[----:B------:R-:W2:Y:S06]  /*0030*/  LDCU.64 UR10, c[0x0][0x358] ;  /* 0x00006b00ff0a77ac */ /* 0x000eac0008000a00 */
[----:B------:R-:W3:Y:S01]  /*0040*/  S2UR UR4, SR_CTAID.X ;  /* 0x00000000000479c3 */ /* 0x000ee20000002500 */
[----:B------:R-:W4:Y:S07]  /*0050*/  LDCU UR9, c[0x0][0x3a8] ;  /* 0x00007500ff0977ac */ /* 0x000f2e0008000800 */
[----:B------:R-:W5:Y:S01]  /*0060*/  LDC.64 R14, c[0x0][0x3b0] ;  /* 0x0000ec00ff0e7b82 */ /* 0x000f620000000a00 */
[----:B0-----:R-:W-:-:S05]  /*0070*/  IMAD.SHL.U32 R5, R0, 0x80, RZ ;  /* 0x0000008000057824 */ /* 0x001fca00078e00ff */
[----:B------:R-:W-:Y:S01]  /*0080*/  SHF.R.S32.HI R4, RZ, 0x1f, R5 ;  /* 0x0000001fff047819 */ /* 0x000fe20000011405 */
[----:B---3--:R-:W-:-:S04]  /*0090*/  IMAD.WIDE.U32 R2, R5, UR4, RZ ;  /* 0x0000000405027c25 */ /* 0x008fc8000f8e00ff */
[----:B------:R-:W-:Y:S01]  /*00a0*/  IMAD R7, R4, UR4, RZ ;  /* 0x0000000404077c24 */ /* 0x000fe2000f8e02ff */
[C---:B-1----:R-:W-:Y:S01]  /*00b0*/  IADD3 R6, P0, PT, -R2.reuse, UR6, RZ ;  /* 0x0000000602067c10 */ /* 0x042fe2000ff1e1ff */
[----:B------:R-:W0:Y:S02]  /*00c0*/  LDCU UR4, c[0x0][0x3b8] ;  /* 0x00007700ff0477ac */ /* 0x000e240008000800 */
[----:B------:R-:W-:Y:S01]  /*00d0*/  IMAD.IADD R7, R3, 0x1, R7 ;  /* 0x0000000103077824 */ /* 0x000fe200078e0207 */
[----:B-----5:R-:W-:-:S04]  /*00e0*/  LEA R14, P1, R2, R14, 0x2 ;  /* 0x0000000e020e7211 */ /* 0x020fc800078210ff */
[----:B------:R-:W-:Y:S02]  /*00f0*/  IADD3.X R3, PT, PT, ~R7, UR7, RZ, P0, !PT ;  /* 0x0000000707037c10 */ /* 0x000fe400087fe5ff */
[----:B------:R-:W-:Y:S02]  /*0100*/  ISETP.LT.U32.AND P0, PT, R6, R5, PT ;  /* 0x000000050600720c */ /* 0x000fe40003f01070 */
[----:B------:R-:W-:Y:S02]  /*0110*/  LEA.HI.X R15, R2, R15, R7, 0x2, P1 ;  /* 0x0000000f020f7211 */ /* 0x000fe400008f1407 */
[----:B------:R-:W-:-:S04]  /*0120*/  ISETP.LT.AND.EX P0, PT, R3, R4, PT, P0 ;  /* 0x000000040300720c */ /* 0x000fc80003f01300 */
[----:B------:R-:W-:Y:S01]  /*0130*/  SEL R6, R6, R5, P0 ;  /* 0x0000000506067207 */ /* 0x000fe20000000000 */
[----:B0-----:R-:W-:-:S03]  /*0140*/  VIADD R2, R2, UR4 ;  /* 0x0000000402027c36 */ /* 0x001fc60008000000 */
[----:B------:R-:W-:-:S13]  /*0150*/  ISETP.NE.AND P0, PT, R5, R6, PT ;  /* 0x000000060500720c */ /* 0x000fda0003f05270 */
[----:B--2-4-:R-:W-:Y:S05]  /*0160*/  @!P0 BRA `(.L_x_649) ;  /* 0x0000001400c08947 */ /* 0x014fea0003800000 */
[----:B------:R-:W-:-:S13]  /*0170*/  ISETP.GE.AND P0, PT, R0, 0x1, PT ;  /* 0x000000010000780c */ /* 0x000fda0003f06270 */
[----:B------:R-:W-:Y:S05]  /*0180*/  @!P0 EXIT ;  /* 0x000000000000894d */ /* 0x000fea0003800000 */
[----:B------:R-:W0:Y:S01]  /*0190*/  LDC R10, c[0x0][0x3a0] ;  /* 0x0000e800ff0a7b82 */ /* 0x000e220000000800 */
[----:B------:R-:W1:Y:S01]  /*01a0*/  S2R R7, SR_TID.X ;  /* 0x0000000000077919 */ /* 0x000e620000002100 */
[----:B0-----:R-:W-:-:S13]  /*01b0*/  ISETP.GE.AND P0, PT, R10, 0x1, PT ;  /* 0x000000010a00780c */ /* 0x001fda0003f06270 */
[----:B-1----:R-:W-:Y:S05]  /*01c0*/  @!P0 BRA `(.L_x_650) ;  /* 0x0000001000e88947 */ /* 0x002fea0003800000 */
[----:B------:R-:W0:Y:S01]  /*01d0*/  LDCU UR6, c[0x0][0x3a8] ;  /* 0x00007500ff0677ac */ /* 0x000e220008000800 */
[----:B------:R-:W-:Y:S01]  /*01e0*/  HFMA2 R12, -RZ, RZ, 0, 0 ;  /* 0x00000000ff0c7431 */ /* 0x000fe200000001ff */
[C---:B------:R-:W-:Y:S02]  /*01f0*/  LOP3.LUT R8, R10.reuse, 0xf, RZ, 0xc0, !PT ;  /* 0x0000000f0a087812 */ /* 0x040fe400078ec0ff */
[C---:B------:R-:W-:Y:S02]  /*0200*/  LOP3.LUT R9, R10.reuse, 0x7, RZ, 0xc0, !PT ;  /* 0x000000070a097812 */ /* 0x040fe400078ec0ff */
[----:B------:R-:W-:Y:S01]  /*0210*/  LOP3.LUT R10, R10, 0x3, RZ, 0xc0, !PT ;  /* 0x000000030a0a7812 */ /* 0x000fe200078ec0ff */
[----:B0-----:R-:W-:-:S12]  /*0220*/  USHF.R.S32.HI UR6, URZ, 0x1f, UR6 ;  /* 0x0000001fff067899 */ /* 0x001fd80008011406 */
.L_x_661:
[----:B------:R-:W-:Y:S01]  /*0230*/  IMAD R11, R12, 0x80, R7 ;  /* 0x000000800c0b7824 */ /* 0x000fe200078e0207 */
[----:B------:R-:W-:Y:S04]  /*0240*/  BSSY.RECONVERGENT B0, `(.L_x_651) ;  /* 0x000012d000007945 */ /* 0x000fe80003800200 */
[----:B------:R-:W-:-:S13]  /*0250*/  ISETP.GE.AND P0, PT, R11, R6, PT ;  /* 0x000000060b00720c */ /* 0x000fda0003f06270 */
[----:B0-----:R-:W-:Y:S05]  /*0260*/  @P0 BRA `(.L_x_652) ;  /* 0x0000001000a80947 */ /* 0x001fea0003800000 */
[----:B------:R-:W-:Y:S01]  /*0270*/  IMAD.IADD R5, R2, 0x1, R11 ;  /* 0x0000000102057824 */ /* 0x000fe200078e020b */
[----:B------:R-:W-:Y:S04]  /*0280*/  BSSY.RECONVERGENT B1, `(.L_x_653) ;  /* 0x000001c000017945 */ /* 0x000fe80003800200 */
[----:B------:R-:W-:-:S04]  /*0290*/  SHF.R.S32.HI R0, RZ, 0x1f, R5 ;  /* 0x0000001fff007819 */ /* 0x000fc80000011405 */
[----:B------:R-:W-:-:S04]  /*02a0*/  LOP3.LUT R3, R0, UR6, RZ, 0xfc, !PT ;  /* 0x0000000600037c12 */ /* 0x000fc8000f8efcff */
[----:B------:R-:W-:-:S13]  /*02b0*/  ISETP.NE.U32.AND P0, PT, R3, RZ, PT ;  /* 0x000000ff0300720c */ /* 0x000fda0003f05070 */
[----:B------:R-:W-:Y:S05]  /*02c0*/  @P0 BRA `(.L_x_654) ;  /* 0x0000000000500947 */ /* 0x000fea0003800000 */
[----:B------:R-:W0:Y:S02]  /*02d0*/  LDCU UR4, c[0x0][0x3a8] ;  /* 0x00007500ff0477ac */ /* 0x000e240008000800 */
[----:B0-----:R-:W0:Y:S01]  /*02e0*/  I2F.U32.RP R0, UR4 ;  /* 0x0000000400007d06 */ /* 0x001e220008209000 */
[----:B------:R-:W-:-:S07]  /*02f0*/  ISETP.NE.U32.AND P2, PT, RZ, UR4, PT ;  /* 0x00000004ff007c0c */ /* 0x000fce000bf45070 */
[----:B0-----:R-:W0:Y:S02]  /*0300*/  MUFU.RCP R0, R0 ;  /* 0x0000000000007308 */ /* 0x001e240000001000 */
[----:B0-----:R-:W-:-:S06]  /*0310*/  VIADD R16, R0, 0xffffffe ;  /* 0x0ffffffe00107836 */ /* 0x001fcc0000000000 */
[----:B------:R0:W1:Y:S02]  /*0320*/  F2I.FTZ.U32.TRUNC.NTZ R17, R16 ;  /* 0x0000001000117305 */ /* 0x000064000021f000 */
[----:B0-----:R-:W-:Y:S01]  /*0330*/  IMAD.MOV.U32 R16, RZ, RZ, RZ ;  /* 0x000000ffff107224 */ /* 0x001fe200078e00ff */
[----:B-1----:R-:W-:-:S05]  /*0340*/  IADD3 R3, PT, PT, RZ, -R17, RZ ;  /* 0x80000011ff037210 */ /* 0x002fca0007ffe0ff */
[----:B------:R-:W-:-:S04]  /*0350*/  IMAD R3, R3, UR4, RZ ;  /* 0x0000000403037c24 */ /* 0x000fc8000f8e02ff */
[----:B------:R-:W-:-:S06]  /*0360*/  IMAD.HI.U32 R4, R17, R3, R16 ;  /* 0x0000000311047227 */ /* 0x000fcc00078e0010 */
[----:B------:R-:W-:-:S04]  /*0370*/  IMAD.HI.U32 R0, R4, R5, RZ ;  /* 0x0000000504007227 */ /* 0x000fc800078e00ff */
[----:B------:R-:W-:-:S04]  /*0380*/  IMAD.MOV R4, RZ, RZ, -R0 ;  /* 0x000000ffff047224 */ /* 0x000fc800078e0a00 */
[----:B------:R-:W-:-:S05]  /*0390*/  IMAD R3, R4, UR4, R5 ;  /* 0x0000000404037c24 */ /* 0x000fca000f8e0205 */
[----:B------:R-:W-:-:S13]  /*03a0*/  ISETP.GE.U32.AND P0, PT, R3, UR4, PT ;  /* 0x0000000403007c0c */ /* 0x000fda000bf06070 */
[----:B------:R-:W-:Y:S01]  /*03b0*/  @P0 VIADD R3, R3, -UR4 ;  /* 0x8000000403030c36 */ /* 0x000fe20008000000 */
[----:B------:R-:W-:-:S04]  /*03c0*/  @P0 IADD3 R0, PT, PT, R0, 0x1, RZ ;  /* 0x0000000100000810 */ /* 0x000fc80007ffe0ff */
[----:B------:R-:W-:-:S13]  /*03d0*/  ISETP.GE.U32.AND P1, PT, R3, UR4, PT ;  /* 0x0000000403007c0c */ /* 0x000fda000bf26070 */
[----:B------:R-:W-:Y:S01]  /*03e0*/  @P1 VIADD R0, R0, 0x1 ;  /* 0x0000000100001836 */ /* 0x000fe20000000000 */
[----:B------:R-:W-:Y:S01]  /*03f0*/  @!P2 LOP3.LUT R0, RZ, UR4, RZ, 0x33, !PT ;  /* 0x00000004ff00ac12 */ /* 0x000fe2000f8e33ff */
[----:B------:R-:W-:Y:S06]  /*0400*/  BRA `(.L_x_655) ;  /* 0x00000000000c7947 */ /* 0x000fec0003800000 */
.L_x_654:
[----:B------:R-:W-:Y:S01]  /*0410*/  IMAD.U32 R3, RZ, RZ, UR6 ;  /* 0x00000006ff037e24 */ /* 0x000fe2000f8e00ff */
[----:B------:R-:W-:-:S07]  /*0420*/  MOV R4, 0x440 ;  /* 0x0000044000047802 */ /* 0x000fce0000000f00 */
[----:B------:R-:W-:Y:S05]  /*0430*/  CALL.REL.NOINC `($__internal_0_$__cuda_sm20_div_u64) ;  /* 0x0000002800c47944 */ /* 0x000fea0003c00000 */
.L_x_655:
[----:B------:R-:W-:Y:S05]  /*0440*/  BSYNC.RECONVERGENT B1 ;  /* 0x0000000000017941 */ /* 0x000fea0003800200 */
.L_x_653:
[----:B------:R-:W0:Y:S01]  /*0450*/  LDCU UR5, c[0x0][0x3a0] ;  /* 0x00007400ff0577ac */ /* 0x000e220008000800 */
[----:B------:R-:W-:Y:S01]  /*0460*/  IMAD.MOV.U32 R3, RZ, RZ, RZ ;  /* 0x000000ffff037224 */ /* 0x000fe200078e00ff */
[----:B------:R-:W-:Y:S01]  /*0470*/  UMOV UR4, URZ ;  /* 0x000000ff00047c82 */ /* 0x000fe20008000000 */
[----:B0-----:R-:W-:-:S09]  /*0480*/  UISETP.GE.U32.AND UP0, UPT, UR5, 0x10, UPT ;  /* 0x000000100500788c */ /* 0x001fd2000bf06070 */
[----:B------:R-:W-:Y:S05]  /*0490*/  BRA.U !UP0, `(.L_x_656) ;  /* 0x0000000508f07547 */ /* 0x000fea000b800000 */
[----:B------:R-:W-:Y:S01]  /*04a0*/  HFMA2 R3, -RZ, RZ, 0, 0 ;  /* 0x00000000ff037431 */ /* 0x000fe200000001ff */
[--C-:B------:R-:W-:Y:S01]  /*04b0*/  SHF.R.S64 R27, RZ, 0x1e, R0.reuse ;  /* 0x0000001eff1b7819 */ /* 0x100fe20000001000 */
[----:B------:R-:W0:Y:S01]  /*04c0*/  LDCU UR8, c[0x0][0x3a8] ;  /* 0x00007500ff0877ac */ /* 0x000e220008000800 */
[----:B------:R-:W-:Y:S01]  /*04d0*/  SHF.R.S32.HI R13, RZ, 0x1e, R0 ;  /* 0x0000001eff0d7819 */ /* 0x000fe20000011400 */
[----:B------:R-:W-:Y:S01]  /*04e0*/  ULOP3.LUT UR5, UR5, 0x7ffffff0, URZ, 0xc0, !UPT ;  /* 0x7ffffff005057892 */ /* 0x000fe2000f8ec0ff */
[----:B------:R-:W-:-:S11]  /*04f0*/  UMOV UR4, URZ ;  /* 0x000000ff00047c82 */ /* 0x000fd60008000000 */
.L_x_657:
[----:B------:R-:W1:Y:S01]  /*0500*/  LDC.64 R16, c[0x0][0x390] ;  /* 0x0000e400ff107b82 */ /* 0x000e620000000a00 */
[----:B0-----:R-:W-:-:S06]  /*0510*/  UIADD3 UR7, UPT, UPT, UR4, -UR8, URZ ;  /* 0x8000000804077290 */ /* 0x001fcc000fffe0ff */
[----:B------:R-:W-:Y:S01]  /*0520*/  IMAD R19, R0, UR7, R5 ;  /* 0x0000000700137c24 */ /* 0x000fe2000f8e0205 */
[----:B------:R-:W0:Y:S03]  /*0530*/  LDC.64 R20, c[0x0][0x398] ;  /* 0x0000e600ff147b82 */ /* 0x000e260000000a00 */
[----:B-1----:R-:W-:-:S04]  /*0540*/  IMAD.WIDE R16, R19, 0x4, R16 ;  /* 0x0000000413107825 */ /* 0x002fc800078e0210 */
[----:B0-----:R-:W-:Y:S01]  /*0550*/  IMAD.WIDE R20, R19, 0x4, R20 ;  /* 0x0000000413147825 */ /* 0x001fe200078e0214 */
[-C--:B------:R-:W-:Y:S01]  /*0560*/  IADD3 R24, P0, PT, R16, R27.reuse, RZ ;  /* 0x0000001b10187210 */ /* 0x080fe20007f1e0ff */
[----:B------:R0:W2:Y:S01]  /*0570*/  LDG.E R26, desc[UR10][R16.64] ;  /* 0x0000000a101a7981 */ /* 0x0000a2000c1e1900 */
[----:B------:R-:W-:-:S03]  /*0580*/  IADD3 R22, P1, PT, R20, R27, RZ ;  /* 0x0000001b14167210 */ /* 0x000fc60007f3e0ff */
[----:B------:R1:W2:Y:S01]  /*0590*/  LDG.E R4, desc[UR10][R20.64] ;  /* 0x0000000a14047981 */ /* 0x0002a2000c1e1900 */
[--C-:B------:R-:W-:Y:S02]  /*05a0*/  IMAD.X R25, R17, 0x1, R13.reuse, P0 ;  /* 0x0000000111197824 */ /* 0x100fe400000e060d */
[----:B------:R-:W-:Y:S01]  /*05b0*/  IMAD.X R23, R21, 0x1, R13, P1 ;  /* 0x0000000115177824 */ /* 0x000fe200008e060d */
[-C--:B------:R-:W-:Y:S02]  /*05c0*/  IADD3 R18, P0, PT, R24, R27.reuse, RZ ;  /* 0x0000001b18127210 */ /* 0x080fe40007f1e0ff */
[----:B------:R3:W4:Y:S01]  /*05d0*/  LDG.E R28, desc[UR10][R24.64] ;  /* 0x0000000a181c7981 */ /* 0x000722000c1e1900 */
[----:B0-----:R-:W-:-:S03]  /*05e0*/  IADD3 R16, P1, PT, R22, R27, RZ ;  /* 0x0000001b16107210 */ /* 0x001fc60007f3e0ff */
[----:B------:R-:W4:Y:S01]  /*05f0*/  LDG.E R29, desc[UR10][R22.64] ;  /* 0x0000000a161d7981 */ /* 0x000f22000c1e1900 */
[----:B------:R-:W-:Y:S01]  /*0600*/  IMAD.X R19, R25, 0x1, R13, P0 ;  /* 0x0000000119137824 */ /* 0x000fe200000e060d */
[----:B------:R-:W-:-:S04]  /*0610*/  IADD3.X R17, PT, PT, R23, R13, RZ, P1, !PT ;  /* 0x0000000d17117210 */ /* 0x000fc80000ffe4ff */
[----:B------:R0:W5:Y:S04]  /*0620*/  LDG.E R22, desc[UR10][R18.64] ;  /* 0x0000000a12167981 */ /* 0x000168000c1e1900 */
[----:B------:R0:W5:Y:S01]  /*0630*/  LDG.E R23, desc[UR10][R16.64] ;  /* 0x0000000a10177981 */ /* 0x000162000c1e1900 */
[-C--:B-1----:R-:W-:Y:S02]  /*0640*/  IADD3 R20, P0, PT, R18, R27.reuse, RZ ;  /* 0x0000001b12147210 */ /* 0x082fe40007f1e0ff */
[----:B---3--:R-:W-:-:S03]  /*0650*/  IADD3 R24, P1, PT, R16, R27, RZ ;  /* 0x0000001b10187210 */ /* 0x008fc60007f3e0ff */
[--C-:B------:R-:W-:Y:S02]  /*0660*/  IMAD.X R21, R19, 0x1, R13.reuse, P0 ;  /* 0x0000000113157824 */ /* 0x100fe400000e060d */
[----:B------:R-:W-:Y:S01]  /*0670*/  IMAD.X R25, R17, 0x1, R13, P1 ;  /* 0x0000000111197824 */ /* 0x000fe200008e060d */
[-C--:B0-----:R-:W-:Y:S02]  /*0680*/  IADD3 R18, P0, PT, R20, R27.reuse, RZ ;  /* 0x0000001b14127210 */ /* 0x081fe40007f1e0ff */
[----:B------:R-:W-:-:S03]  /*0690*/  IADD3 R16, P1, PT, R24, R27, RZ ;  /* 0x0000001b18107210 */ /* 0x000fc60007f3e0ff */
[----:B------:R-:W-:Y:S01]  /*06a0*/  IMAD.X R19, R21, 0x1, R13, P0 ;  /* 0x0000000115137824 */ /* 0x000fe200000e060d */
[----:B------:R-:W-:Y:S01]  /*06b0*/  IADD3.X R17, PT, PT, R25, R13, RZ, P1, !PT ;  /* 0x0000000d19117210 */ /* 0x000fe20000ffe4ff */
[----:B--2---:R-:W-:Y:S02]  /*06c0*/  FFMA R26, R26, R4, R3 ;  /* 0x000000041a1a7223 */ /* 0x004fe40000000003 */
[----:B------:R0:W2:Y:S04]  /*06d0*/  LDG.E R4, desc[UR10][R20.64] ;  /* 0x0000000a14047981 */ /* 0x0000a8000c1e1900 */
[----:B------:R4:W2:Y:S01]  /*06e0*/  LDG.E R3, desc[UR10][R24.64] ;  /* 0x0000000a18037981 */ /* 0x0008a2000c1e1900 */
[----:B0-----:R-:W-:Y:S01]  /*06f0*/  IADD3 R20, P1, PT, R16, R27, RZ ;  /* 0x0000001b10147210 */ /* 0x001fe20007f3e0ff */
[----:B----4-:R-:W-:Y:S01]  /*0700*/  FFMA R24, R28, R29, R26 ;  /* 0x0000001d1c187223 */ /* 0x010fe2000000001a */
[----:B------:R-:W-:-:S03]  /*0710*/  IADD3 R28, P0, PT, R18, R27, RZ ;  /* 0x0000001b121c7210 */ /* 0x000fc60007f1e0ff */
[--C-:B------:R-:W-:Y:S01]  /*0720*/  IMAD.X R21, R17, 0x1, R13.reuse, P1 ;  /* 0x0000000111157824 */ /* 0x100fe200008e060d */
[----:B------:R0:W3:Y:S01]  /*0730*/  LDG.E R26, desc[UR10][R18.64] ;  /* 0x0000000a121a7981 */ /* 0x0000e2000c1e1900 */
[----:B------:R-:W-:-:S03]  /*0740*/  IMAD.X R29, R19, 0x1, R13, P0 ;  /* 0x00000001131d7824 */ /* 0x000fc600000e060d */
[----:B------:R-:W3:Y:S01]  /*0750*/  LDG.E R25, desc[UR10][R16.64] ;  /* 0x0000000a10197981 */ /* 0x000ee2000c1e1900 */
[----:B-----5:R-:W-:-:S03]  /*0760*/  FFMA R23, R22, R23, R24 ;  /* 0x0000001716177223 */ /* 0x020fc60000000018 */
[----:B------:R-:W4:Y:S04]  /*0770*/  LDG.E R24, desc[UR10][R28.64] ;  /* 0x0000000a1c187981 */ /* 0x000f28000c1e1900 */
[----:B------:R1:W4:Y:S01]  /*0780*/  LDG.E R17, desc[UR10][R20.64] ;  /* 0x0000000a14117981 */ /* 0x000322000c1e1900 */
[-C--:B0-----:R-:W-:Y:S02]  /*0790*/  IADD3 R18, P1, PT, R20, R27.reuse, RZ ;  /* 0x0000001b14127210 */ /* 0x081fe40007f3e0ff */
[----:B------:R-:W-:Y:S02]  /*07a0*/  IADD3 R22, P0, PT, R28, R27, RZ ;  /* 0x0000001b1c167210 */ /* 0x000fe40007f1e0ff */
[----:B------:R-:W-:Y:S02]  /*07b0*/  IADD3.X R19, PT, PT, R21, R13, RZ, P1, !PT ;  /* 0x0000000d15137210 */ /* 0x000fe40000ffe4ff */
[----:B-1----:R-:W-:-:S03]  /*07c0*/  IADD3 R20, P1, PT, R18, R27, RZ ;  /* 0x0000001b12147210 */ /* 0x002fc60007f3e0ff */
[----:B------:R0:W5:Y:S02]  /*07d0*/  LDG.E R16, desc[UR10][R18.64] ;  /* 0x0000000a12107981 */ /* 0x000164000c1e1900 */
[----:B------:R-:W-:Y:S02]  /*07e0*/  IMAD.X R21, R19, 0x1, R13, P1 ;  /* 0x0000000113157824 */ /* 0x000fe400008e060d */
[----:B--2---:R-:W-:Y:S01]  /*07f0*/  FFMA R3, R4, R3, R23 ;  /* 0x0000000304037223 */ /* 0x004fe20000000017 */
[--C-:B------:R-:W-:Y:S01]  /*0800*/  IMAD.X R23, R29, 0x1, R13.reuse, P0 ;  /* 0x000000011d177824 */ /* 0x100fe200000e060d */
[-C--:B------:R-:W-:Y:S01]  /*0810*/  IADD3 R28, P0, PT, R22, R27.reuse, RZ ;  /* 0x0000001b161c7210 */ /* 0x080fe20007f1e0ff */
[----:B------:R1:W2:Y:S04]  /*0820*/  LDG.E R4, desc[UR10][R20.64] ;  /* 0x0000000a14047981 */ /* 0x0002a8000c1e1900 */
[----:B------:R-:W-:Y:S01]  /*0830*/  IMAD.X R29, R23, 0x1, R13, P0 ;  /* 0x00000001171d7824 */ /* 0x000fe200000e060d */
[-C--:B0-----:R-:W-:Y:S01]  /*0840*/  IADD3 R18, P0, PT, R28, R27.reuse, RZ ;  /* 0x0000001b1c127210 */ /* 0x081fe20007f1e0ff */
[----:B------:R4:W5:Y:S01]  /*0850*/  LDG.E R22, desc[UR10][R22.64] ;  /* 0x0000000a16167981 */ /* 0x000962000c1e1900 */
[----:B-1----:R-:W-:-:S03]  /*0860*/  IADD3 R20, P1, PT, R20, R27, RZ ;  /* 0x0000001b14147210 */ /* 0x002fc60007f3e0ff */
[----:B------:R-:W-:Y:S02]  /*0870*/  IMAD.X R19, R29, 0x1, R13, P0 ;  /* 0x000000011d137824 */ /* 0x000fe400000e060d */
[----:B---3--:R-:W-:Y:S01]  /*0880*/  FFMA R25, R26, R25, R3 ;  /* 0x000000191a197223 */ /* 0x008fe20000000003 */
[----:B------:R-:W-:Y:S01]  /*0890*/  IADD3.X R21, PT, PT, R21, R13, RZ, P1, !PT ;  /* 0x0000000d15157210 */ /* 0x000fe20000ffe4ff */
[----:B------:R0:W2:Y:S04]  /*08a0*/  LDG.E R3, desc[UR10][R28.64] ;  /* 0x0000000a1c037981 */ /* 0x0000a8000c1e1900 */
[----:B------:R-:W3:Y:S01]  /*08b0*/  LDG.E R26, desc[UR10][R20.64] ;  /* 0x0000000a141a7981 */ /* 0x000ee2000c1e1900 */
[----:B----4-:R-:W-:-:S03]  /*08c0*/  FFMA R23, R24, R17, R25 ;  /* 0x0000001118177223 */ /* 0x010fc60000000019 */
[----:B------:R-:W3:Y:S01]  /*08d0*/  LDG.E R17, desc[UR10][R18.64] ;  /* 0x0000000a12117981 */ /* 0x000ee2000c1e1900 */
[-C--:B------:R-:W-:Y:S02]  /*08e0*/  IADD3 R24, P0, PT, R18, R27.reuse, RZ ;  /* 0x0000001b12187210 */ /* 0x080fe40007f1e0ff */
[----:B0-----:R-:W-:-:S03]  /*08f0*/  IADD3 R28, P1, PT, R20, R27, RZ ;  /* 0x0000001b141c7210 */ /* 0x001fc60007f3e0ff */
[--C-:B------:R-:W-:Y:S02]  /*0900*/  IMAD.X R25, R19, 0x1, R13.reuse, P0 ;  /* 0x0000000113197824 */ /* 0x100fe400000e060d */
[----:B------:R-:W-:-:S03]  /*0910*/  IMAD.X R29, R21, 0x1, R13, P1 ;  /* 0x00000001151d7824 */ /* 0x000fc600008e060d */
[----:B------:R0:W4:Y:S01]  /*0920*/  LDG.E R20, desc[UR10][R24.64] ;  /* 0x0000000a18147981 */ /* 0x000122000c1e1900 */
[----:B-----5:R-:W-:Y:S01]  /*0930*/  FFMA R16, R22, R16, R23 ;  /* 0x0000001016107223 */ /* 0x020fe20000000017 */
[----:B------:R-:W-:-:S03]  /*0940*/  IADD3 R22, P0, PT, R24, R27, RZ ;  /* 0x0000001b18167210 */ /* 0x000fc60007f1e0ff */
[----:B--2---:R-:W-:Y:S01]  /*0950*/  FFMA R4, R3, R4, R16 ;  /* 0x0000000403047223 */ /* 0x004fe20000000010 */
[-C--:B------:R-:W-:Y:S01]  /*0960*/  IADD3 R16, P1, PT, R28, R27.reuse, RZ ;  /* 0x0000001b1c107210 */ /* 0x080fe20007f3e0ff */
[--C-:B------:R-:W-:Y:S01]  /*0970*/  IMAD.X R23, R25, 0x1, R13.reuse, P0 ;  /* 0x0000000119177824 */ /* 0x100fe200000e060d */
[----:B------:R1:W4:Y:S01]  /*0980*/  LDG.E R3, desc[UR10][R28.64] ;  /* 0x0000000a1c037981 */ /* 0x000322000c1e1900 */
[----:B0-----:R-:W-:Y:S01]  /*0990*/  IADD3 R24, P0, PT, R22, R27, RZ ;  /* 0x0000001b16187210 */ /* 0x001fe20007f1e0ff */
[----:B---3--:R-:W-:Y:S01]  /*09a0*/  FFMA R21, R17, R26, R4 ;  /* 0x0000001a11157223 */ /* 0x008fe20000000004 */
[----:B------:R-:W-:Y:S01]  /*09b0*/  IADD3.X R17, PT, PT, R29, R13, RZ, P1, !PT ;  /* 0x0000000d1d117210 */ /* 0x000fe20000ffe4ff */
[----:B------:R0:W2:Y:S01]  /*09c0*/  LDG.E R4, desc[UR10][R22.64] ;  /* 0x0000000a16047981 */ /* 0x0000a2000c1e1900 */
[----:B------:R-:W-:Y:S01]  /*09d0*/  IADD3 R18, P1, PT, R16, R27, RZ ;  /* 0x0000001b10127210 */ /* 0x000fe20007f3e0ff */
[--C-:B------:R-:W-:Y:S02]  /*09e0*/  IMAD.X R25, R23, 0x1, R13.reuse, P0 ;  /* 0x0000000117197824 */ /* 0x100fe400000e060d */
[----:B------:R-:W2:Y:S02]  /*09f0*/  LDG.E R16, desc[UR10][R16.64] ;  /* 0x0000000a10107981 */ /* 0x000ea4000c1e1900 */
[----:B------:R-:W-:-:S05]  /*0a00*/  IMAD.X R19, R17, 0x1, R13, P1 ;  /* 0x0000000111137824 */ /* 0x000fca00008e060d */
[----:B------:R2:W3:Y:S04]  /*0a10*/  LDG.E R26, desc[UR10][R18.64] ;  /* 0x0000000a121a7981 */ /* 0x0004e8000c1e1900 */
[----:B------:R5:W3:Y:S01]  /*0a20*/  LDG.E R17, desc[UR10][R24.64] ;  /* 0x0000000a18117981 */ /* 0x000ae2000c1e1900 */
[----:B-1----:R-:W-:-:S05]  /*0a30*/  IADD3 R28, P0, PT, R24, R27, RZ ;  /* 0x0000001b181c7210 */ /* 0x002fca0007f1e0ff */
[----:B------:R-:W-:Y:S01]  /*0a40*/  IMAD.X R29, R25, 0x1, R13, P0 ;  /* 0x00000001191d7824 */ /* 0x000fe200000e060d */
[----:B0-----:R-:W-:Y:S01]  /*0a50*/  IADD3 R22, P0, PT, R18, R27, RZ ;  /* 0x0000001b12167210 */ /* 0x001fe20007f1e0ff */
[----:B----4-:R-:W-:Y:S01]  /*0a60*/  FFMA R23, R20, R3, R21 ;  /* 0x0000000314177223 */ /* 0x010fe20000000015 */
[----:B------:R-:W-:Y:S02]  /*0a70*/  IADD3 R20, P1, PT, R28, R27, RZ ;  /* 0x0000001b1c147210 */ /* 0x000fe40007f3e0ff */
[----:B------:R-:W4:Y:S02]  /*0a80*/  LDG.E R3, desc[UR10][R28.64] ;  /* 0x0000000a1c037981 */ /* 0x000f24000c1e1900 */
[----:B------:R-:W-:Y:S01]  /*0a90*/  IADD3.X R21, PT, PT, R29, R13, RZ, P1, !PT ;  /* 0x0000000d1d157210 */ /* 0x000fe20000ffe4ff */
[----:B--2---:R-:W-:Y:S01]  /*0aa0*/  FFMA R18, R4, R16, R23 ;  /* 0x0000001004127223 */ /* 0x004fe20000000017 */
[----:B------:R-:W-:Y:S01]  /*0ab0*/  IMAD.X R23, R19, 0x1, R13, P0 ;  /* 0x0000000113177824 */ /* 0x000fe200000e060d */
[----:B------:R-:W-:-:S02]  /*0ac0*/  IADD3 R16, P0, PT, R22, R27, RZ ;  /* 0x0000001b16107210 */ /* 0x000fc40007f1e0ff */
[----:B------:R0:W2:Y:S01]  /*0ad0*/  LDG.E R4, desc[UR10][R20.64] ;  /* 0x0000000a14047981 */ /* 0x0000a2000c1e1900 */
[----:B-----5:R-:W-:-:S03]  /*0ae0*/  IADD3 R24, P1, PT, R20, R27, RZ ;  /* 0x0000001b14187210 */ /* 0x020fc60007f3e0ff */
[----:B------:R-:W4:Y:S01]  /*0af0*/  LDG.E R22, desc[UR10][R22.64] ;  /* 0x0000000a16167981 */ /* 0x000f22000c1e1900 */
[----:B---3--:R-:W-:Y:S01]  /*0b00*/  FFMA R26, R17, R26, R18 ;  /* 0x0000001a111a7223 */ /* 0x008fe20000000012 */
[--C-:B------:R-:W-:Y:S01]  /*0b10*/  IMAD.X R17, R23, 0x1, R13.reuse, P0 ;  /* 0x0000000117117824 */ /* 0x100fe200000e060d */
[----:B------:R-:W-:Y:S01]  /*0b20*/  IADD3 R18, P0, PT, R16, R27, RZ ;  /* 0x0000001b10127210 */ /* 0x000fe20007f1e0ff */
[----:B------:R-:W-:-:S03]  /*0b30*/  IMAD.X R25, R21, 0x1, R13, P1 ;  /* 0x0000000115197824 */ /* 0x000fc600008e060d */
[----:B------:R-:W-:Y:S01]  /*0b40*/  IADD3.X R19, PT, PT, R17, R13, RZ, P0, !PT ;  /* 0x0000000d11137210 */ /* 0x000fe200007fe4ff */
[----:B------:R-:W2:Y:S01]  /*0b50*/  LDG.E R23, desc[UR10][R16.64] ;  /* 0x0000000a10177981 */ /* 0x000ea2000c1e1900 */
[-C--:B0-----:R-:W-:Y:S02]  /*0b60*/  IADD3 R20, P0, PT, R24, R27.reuse, RZ ;  /* 0x0000001b18147210 */ /* 0x081fe40007f1e0ff */
[----:B------:R-:W-:-:S03]  /*0b70*/  IADD3 R28, P1, PT, R18, R27, RZ ;  /* 0x0000001b121c7210 */ /* 0x000fc60007f3e0ff */
[--C-:B------:R-:W-:Y:S02]  /*0b80*/  IMAD.X R21, R25, 0x1, R13.reuse, P0 ;  /* 0x0000000119157824 */ /* 0x100fe400000e060d */
[----:B------:R-:W-:Y:S01]  /*0b90*/  IMAD.X R29, R19, 0x1, R13, P1 ;  /* 0x00000001131d7824 */ /* 0x000fe200008e060d */
[----:B------:R-:W3:Y:S04]  /*0ba0*/  LDG.E R16, desc[UR10][R24.64] ;  /* 0x0000000a18107981 */ /* 0x000ee8000c1e1900 */
[----:B------:R-:W3:Y:S04]  /*0bb0*/  LDG.E R17, desc[UR10][R18.64] ;  /* 0x0000000a12117981 */ /* 0x000ee8000c1e1900 */
[----:B------:R-:W5:Y:S04]  /*0bc0*/  LDG.E R20, desc[UR10][R20.64] ;  /* 0x0000000a14147981 */ /* 0x000f68000c1e1900 */
[----:B------:R-:W5:Y:S01]  /*0bd0*/  LDG.E R28, desc[UR10][R28.64] ;  /* 0x0000000a1c1c7981 */ /* 0x000f62000c1e1900 */
[----:B------:R-:W-:-:S04]  /*0be0*/  UIADD3 UR4, UPT, UPT, UR4, 0x10, URZ ;  /* 0x0000001004047890 */ /* 0x000fc8000fffe0ff */
[----:B------:R-:W-:Y:S01]  /*0bf0*/  UISETP.NE.AND UP0, UPT, UR4, UR5, UPT ;  /* 0x000000050400728c */ /* 0x000fe2000bf05270 */
[----:B----4-:R-:W-:-:S04]  /*0c00*/  FFMA R3, R3, R22, R26 ;  /* 0x0000001603037223 */ /* 0x010fc8000000001a */
[----:B--2---:R-:W-:-:S04]  /*0c10*/  FFMA R3, R4, R23, R3 ;  /* 0x0000001704037223 */ /* 0x004fc80000000003 */
[----:B---3--:R-:W-:-:S04]  /*0c20*/  FFMA R3, R16, R17, R3 ;  /* 0x0000001110037223 */ /* 0x008fc80000000003 */
[----:B-----5:R-:W-:Y:S01]  /*0c30*/  FFMA R3, R20, R28, R3 ;  /* 0x0000001c14037223 */ /* 0x020fe20000000003 */
[----:B------:R-:W-:Y:S06]  /*0c40*/  BRA.U UP0, `(.L_x_657) ;  /* 0xfffffff9002c7547 */ /* 0x000fec000b83ffff */
[----:B------:R-:W-:-:S05]  /*0c50*/  UMOV UR4, UR5 ;  /* 0x0000000500047c82 */ /* 0x000fca0008000000 */
.L_x_656:
[----:B------:R-:W-:-:S13]  /*0c60*/  ISETP.NE.AND P0, PT, R8, RZ, PT ;  /* 0x000000ff0800720c */ /* 0x000fda0003f05270 */
[----:B------:R-:W-:Y:S05]  /*0c70*/  @!P0 BRA `(.L_x_658) ;  /* 0x00000008001c8947 */ /* 0x000fea0003800000 */
[----:B------:R-:W-:Y:S01]  /*0c80*/  VIADD R4, R8, 0xffffffff ;  /* 0xffffffff08047836 */ /* 0x000fe20000000000 */
[----:B------:R-:W-:-:S04]  /*0c90*/  ISETP.NE.AND P0, PT, R9, RZ, PT ;  /* 0x000000ff0900720c */ /* 0x000fc80003f05270 */
[----:B------:R-:W-:-:S13]  /*0ca0*/  ISETP.GE.U32.AND P1, PT, R4, 0x7, PT ;  /* 0x000000070400780c */ /* 0x000fda0003f26070 */
[----:B------:R-:W-:Y:S05]  /*0cb0*/  @!P1 BRA `(.L_x_659) ;  /* 0x0000000000f89947 */ /* 0x000fea0003800000 */
[----:B------:R-:W0:Y:S01]  /*0cc0*/  LDCU UR5, c[0x0][0x3a8] ;  /* 0x00007500ff0577ac */ /* 0x000e220008000800 */
[----:B------:R-:W1:Y:S08]  /*0cd0*/  LDC.64 R18, c[0x0][0x398] ;  /* 0x0000e600ff127b82 */ /* 0x000e700000000a00 */
[----:B------:R-:W2:Y:S01]  /*0ce0*/  LDC.64 R22, c[0x0][0x390] ;  /* 0x0000e400ff167b82 */ /* 0x000ea20000000a00 */
[----:B0-----:R-:W-:Y:S01]  /*0cf0*/  UIADD3 UR5, UPT, UPT, UR4, -UR5, URZ ;  /* 0x8000000504057290 */ /* 0x001fe2000fffe0ff */
[----:B------:R-:W-:-:S05]  /*0d00*/  SHF.R.S64 R21, RZ, 0x1e, R0 ;  /* 0x0000001eff157819 */ /* 0x000fca0000001000 */
[----:B------:R-:W-:-:S04]  /*0d10*/  IMAD R13, R0, UR5, R5 ;  /* 0x00000005000d7c24 */ /* 0x000fc8000f8e0205 */
[----:B-1----:R-:W-:-:S04]  /*0d20*/  IMAD.WIDE R18, R13, 0x4, R18 ;  /* 0x000000040d127825 */ /* 0x002fc800078e0212 */
[----:B--2---:R-:W-:Y:S01]  /*0d30*/  IMAD.WIDE R22, R13, 0x4, R22 ;  /* 0x000000040d167825 */ /* 0x004fe200078e0216 */
[----:B------:R-:W-:Y:S01]  /*0d40*/  SHF.R.S32.HI R13, RZ, 0x1e, R0 ;  /* 0x0000001eff0d7819 */ /* 0x000fe20000011400 */
[----:B------:R-:W2:Y:S01]  /*0d50*/  LDG.E R20, desc[UR10][R18.64] ;  /* 0x0000000a12147981 */ /* 0x000ea2000c1e1900 */
[-C--:B------:R-:W-:Y:S02]  /*0d60*/  IADD3 R28, P2, PT, R18, R21.reuse, RZ ;  /* 0x00000015121c7210 */ /* 0x080fe40007f5e0ff */
[----:B------:R-:W-:Y:S01]  /*0d70*/  IADD3 R16, P1, PT, R22, R21, RZ ;  /* 0x0000001516107210 */ /* 0x000fe20007f3e0ff */
[----:B------:R0:W2:Y:S02]  /*0d80*/  LDG.E R26, desc[UR10][R22.64] ;  /* 0x0000000a161a7981 */ /* 0x0000a4000c1e1900 */
[----:B------:R-:W-:Y:S01]  /*0d90*/  IMAD.X R29, R19, 0x1, R13, P2 ;  /* 0x00000001131d7824 */ /* 0x000fe200010e060d */
[----:B------:R-:W-:Y:S02]  /*0da0*/  IADD3.X R17, PT, PT, R23, R13, RZ, P1, !PT ;  /* 0x0000000d17117210 */ /* 0x000fe40000ffe4ff */
[----:B------:R-:W-:-:S03]  /*0db0*/  IADD3 R24, P1, PT, R16, R21, RZ ;  /* 0x0000001510187210 */ /* 0x000fc60007f3e0ff */
[----:B------:R-:W3:Y:S01]  /*0dc0*/  LDG.E R16, desc[UR10][R16.64] ;  /* 0x0000000a10107981 */ /* 0x000ee2000c1e1900 */
[----:B0-----:R-:W-:Y:S01]  /*0dd0*/  IADD3 R22, P2, PT, R28, R21, RZ ;  /* 0x000000151c167210 */ /* 0x001fe20007f5e0ff */
[----:B------:R-:W-:-:S04]  /*0de0*/  IMAD.X R25, R17, 0x1, R13, P1 ;  /* 0x0000000111197824 */ /* 0x000fc800008e060d */
[----:B------:R-:W-:Y:S01]  /*0df0*/  IMAD.X R23, R29, 0x1, R13, P2 ;  /* 0x000000011d177824 */ /* 0x000fe200010e060d */
[----:B------:R-:W-:Y:S01]  /*0e00*/  IADD3 R18, P1, PT, R24, R21, RZ ;  /* 0x0000001518127210 */ /* 0x000fe20007f3e0ff */
[----:B------:R-:W3:Y:S04]  /*0e10*/  LDG.E R29, desc[UR10][R28.64] ;  /* 0x0000000a1c1d7981 */ /* 0x000ee8000c1e1900 */
[----:B------:R0:W4:Y:S01]  /*0e20*/  LDG.E R27, desc[UR10][R22.64] ;  /* 0x0000000a161b7981 */ /* 0x000122000c1e1900 */
[----:B------:R-:W-:-:S03]  /*0e30*/  IADD3.X R19, PT, PT, R25, R13, RZ, P1, !PT ;  /* 0x0000000d19137210 */ /* 0x000fc60000ffe4ff */
[----:B------:R1:W4:Y:S04]  /*0e40*/  LDG.E R4, desc[UR10][R24.64] ;  /* 0x0000000a18047981 */ /* 0x000328000c1e1900 */
[----:B------:R5:W4:Y:S01]  /*0e50*/  LDG.E R28, desc[UR10][R18.64] ;  /* 0x0000000a121c7981 */ /* 0x000b22000c1e1900 */
[----:B0-----:R-:W-:-:S05]  /*0e60*/  IADD3 R22, P2, PT, R22, R21, RZ ;  /* 0x0000001516167210 */ /* 0x001fca0007f5e0ff */
[----:B------:R-:W-:-:S05]  /*0e70*/  IMAD.X R23, R23, 0x1, R13, P2 ;  /* 0x0000000117177824 */ /* 0x000fca00010e060d */
[----:B------:R4:W4:Y:S01]  /*0e80*/  LDG.E R17, desc[UR10][R22.64] ;  /* 0x0000000a16117981 */ /* 0x000922000c1e1900 */
[-C--:B-1----:R-:W-:Y:S02]  /*0e90*/  IADD3 R24, P1, PT, R18, R21.reuse, RZ ;  /* 0x0000001512187210 */ /* 0x082fe40007f3e0ff */
[----:B-----5:R-:W-:-:S03]  /*0ea0*/  IADD3 R18, P2, PT, R22, R21, RZ ;  /* 0x0000001516127210 */ /* 0x020fc60007f5e0ff */
[--C-:B------:R-:W-:Y:S02]  /*0eb0*/  IMAD.X R25, R19, 0x1, R13.reuse, P1 ;  /* 0x0000000113197824 */ /* 0x100fe400008e060d */
[----:B------:R-:W-:Y:S02]  /*0ec0*/  IMAD.X R19, R23, 0x1, R13, P2 ;  /* 0x0000000117137824 */ /* 0x000fe400010e060d */
[----:B--2---:R-:W-:Y:S01]  /*0ed0*/  FFMA R3, R26, R20, R3 ;  /* 0x000000141a037223 */ /* 0x004fe20000000003 */
[----:B------:R-:W-:-:S03]  /*0ee0*/  IADD3 R26, P1, PT, R24, R21, RZ ;  /* 0x00000015181a7210 */ /* 0x000fc60007f3e0ff */
[----:B---3--:R-:W-:Y:S02]  /*0ef0*/  FFMA R29, R16, R29, R3 ;  /* 0x0000001d101d7223 */ /* 0x008fe40000000003 */
[----:B------:R0:W2:Y:S02]  /*0f00*/  LDG.E R3, desc[UR10][R24.64] ;  /* 0x0000000a18037981 */ /* 0x0000a4000c1e1900 */
[----:B----4-:R-:W-:Y:S01]  /*0f10*/  FFMA R23, R4, R27, R29 ;  /* 0x0000001b04177223 */ /* 0x010fe2000000001d */
[----:B0-----:R-:W-:Y:S01]  /*0f20*/  IADD3 R24, P2, PT, R18, R21, RZ ;  /* 0x0000001512187210 */ /* 0x001fe20007f5e0ff */
[----:B------:R0:W2:Y:S01]  /*0f30*/  LDG.E R4, desc[UR10][R18.64] ;  /* 0x0000000a12047981 */ /* 0x0000a2000c1e1900 */
[----:B------:R-:W-:-:S03]  /*0f40*/  IADD3.X R27, PT, PT, R25, R13, RZ, P1, !PT ;  /* 0x0000000d191b7210 */ /* 0x000fc60000ffe4ff */
[----:B------:R-:W-:Y:S01]  /*0f50*/  IMAD.X R25, R19, 0x1, R13, P2 ;  /* 0x0000000113197824 */ /* 0x000fe200010e060d */
[-C--:B------:R-:W-:Y:S02]  /*0f60*/  IADD3 R16, P2, PT, R24, R21.reuse, RZ ;  /* 0x0000001518107210 */ /* 0x080fe40007f5e0ff */
[----:B------:R-:W-:Y:S02]  /*0f70*/  IADD3 R22, P1, PT, R26, R21, RZ ;  /* 0x000000151a167210 */ /* 0x000fe40007f3e0ff */
[----:B------:R-:W3:Y:S01]  /*0f80*/  LDG.E R26, desc[UR10][R26.64] ;  /* 0x0000000a1a1a7981 */ /* 0x000ee2000c1e1900 */
[----:B------:R-:W-:Y:S01]  /*0f90*/  FFMA R28, R28, R17, R23 ;  /* 0x000000111c1c7223 */ /* 0x000fe20000000017 */
[--C-:B------:R-:W-:Y:S01]  /*0fa0*/  IMAD.X R17, R25, 0x1, R13.reuse, P2 ;  /* 0x0000000119117824 */ /* 0x100fe200010e060d */
[-C--:B------:R-:W-:Y:S01]  /*0fb0*/  IADD3 R20, P2, PT, R16, R21.reuse, RZ ;  /* 0x0000001510147210 */ /* 0x080fe20007f5e0ff */
[--C-:B------:R-:W-:Y:S01]  /*0fc0*/  IMAD.X R23, R27, 0x1, R13.reuse, P1 ;  /* 0x000000011b177824 */ /* 0x100fe200008e060d */
[----:B0-----:R-:W-:Y:S01]  /*0fd0*/  IADD3 R18, P1, PT, R22, R21, RZ ;  /* 0x0000001516127210 */ /* 0x001fe20007f3e0ff */
[----:B------:R-:W3:Y:S02]  /*0fe0*/  LDG.E R29, desc[UR10][R24.64] ;  /* 0x0000000a181d7981 */ /* 0x000ee4000c1e1900 */
[----:B------:R-:W-:Y:S01]  /*0ff0*/  IMAD.X R21, R17, 0x1, R13, P2 ;  /* 0x0000000111157824 */ /* 0x000fe200010e060d */
[----:B------:R-:W-:Y:S01]  /*1000*/  IADD3.X R19, PT, PT, R23, R13, RZ, P1, !PT ;  /* 0x0000000d17137210 */ /* 0x000fe20000ffe4ff */
[----:B------:R-:W4:Y:S04]  /*1010*/  LDG.E R22, desc[UR10][R22.64] ;  /* 0x0000000a16167981 */ /* 0x000f28000c1e1900 */
[----:B------:R-:W4:Y:S04]  /*1020*/  LDG.E R16, desc[UR10][R16.64] ;  /* 0x0000000a10107981 */ /* 0x000f28000c1e1900 */
[----:B------:R-:W5:Y:S04]  /*1030*/  LDG.E R18, desc[UR10][R18.64] ;  /* 0x0000000a12127981 */ /* 0x000f68000c1e1900 */
[----:B------:R-:W5:Y:S01]  /*1040*/  LDG.E R20, desc[UR10][R20.64] ;  /* 0x0000000a14147981 */ /* 0x000f62000c1e1900 */
[----:B------:R-:W-:Y:S01]  /*1050*/  UIADD3 UR4, UPT, UPT, UR4, 0x8, URZ ;  /* 0x0000000804047890 */ /* 0x000fe2000fffe0ff */
[----:B--2---:R-:W-:-:S04]  /*1060*/  FFMA R3, R3, R4, R28 ;  /* 0x0000000403037223 */ /* 0x004fc8000000001c */
[----:B---3--:R-:W-:-:S04]  /*1070*/  FFMA R3, R26, R29, R3 ;  /* 0x0000001d1a037223 */ /* 0x008fc80000000003 */
[----:B----4-:R-:W-:-:S04]  /*1080*/  FFMA R3, R22, R16, R3 ;  /* 0x0000001016037223 */ /* 0x010fc80000000003 */
[----:B-----5:R-:W-:-:S07]  /*1090*/  FFMA R3, R18, R20, R3 ;  /* 0x0000001412037223 */ /* 0x020fce0000000003 */
.L_x_659:
[----:B------:R-:W-:Y:S05]  /*10a0*/  @!P0 BRA `(.L_x_658) ;  /* 0x0000000400108947 */ /* 0x000fea0003800000 */
[----:B------:R-:W-:Y:S01]  /*10b0*/  VIADD R4, R9, 0xffffffff ;  /* 0xffffffff09047836 */ /* 0x000fe20000000000 */
[----:B------:R-:W-:-:S04]  /*10c0*/  ISETP.NE.AND P0, PT, R10, RZ, PT ;  /* 0x000000ff0a00720c */ /* 0x000fc80003f05270 */
[----:B------:R-:W-:-:S13]  /*10d0*/  ISETP.GE.U32.AND P1, PT, R4, 0x3, PT ;  /* 0x000000030400780c */ /* 0x000fda0003f26070 */
[----:B------:R-:W-:Y:S05]  /*10e0*/  @!P1 BRA `(.L_x_660) ;  /* 0x0000000000889947 */ /* 0x000fea0003800000 */
[----:B------:R-:W0:Y:S01]  /*10f0*/  LDCU UR5, c[0x0][0x3a8] ;  /* 0x00007500ff0577ac */ /* 0x000e220008000800 */
[----:B------:R-:W1:Y:S01]  /*1100*/  LDC.64 R20, c[0x0][0x390] ;  /* 0x0000e400ff147b82 */ /* 0x000e620000000a00 */
[----:B------:R-:W-:-:S07]  /*1110*/  SHF.R.S64 R23, RZ, 0x1e, R0 ;  /* 0x0000001eff177819 */ /* 0x000fce0000001000 */
[----:B------:R-:W2:Y:S01]  /*1120*/  LDC.64 R28, c[0x0][0x398] ;  /* 0x0000e600ff1c7b82 */ /* 0x000ea20000000a00 */
[----:B0-----:R-:W-:-:S06]  /*1130*/  UIADD3 UR5, UPT, UPT, UR4, -UR5, URZ ;  /* 0x8000000504057290 */ /* 0x001fcc000fffe0ff */
[----:B------:R-:W-:-:S04]  /*1140*/  IMAD R13, R0, UR5, R5 ;  /* 0x00000005000d7c24 */ /* 0x000fc8000f8e0205 */
[----:B-1----:R-:W-:-:S04]  /*1150*/  IMAD.WIDE R20, R13, 0x4, R20 ;  /* 0x000000040d147825 */ /* 0x002fc800078e0214 */
[----:B--2---:R-:W-:Y:S01]  /*1160*/  IMAD.WIDE R28, R13, 0x4, R28 ;  /* 0x000000040d1c7825 */ /* 0x004fe200078e021c */
[----:B------:R-:W-:Y:S01]  /*1170*/  SHF.R.S32.HI R13, RZ, 0x1e, R0 ;  /* 0x0000001eff0d7819 */ /* 0x000fe20000011400 */
[----:B------:R0:W2:Y:S01]  /*1180*/  LDG.E R4, desc[UR10][R20.64] ;  /* 0x0000000a14047981 */ /* 0x0000a2000c1e1900 */
[-C--:B------:R-:W-:Y:S02]  /*1190*/  IADD3 R26, P1, PT, R20, R23.reuse, RZ ;  /* 0x00000017141a7210 */ /* 0x080fe40007f3e0ff */
[-C--:B------:R-:W-:Y:S02]  /*11a0*/  IADD3 R24, P2, PT, R28, R23.reuse, RZ ;  /* 0x000000171c187210 */ /* 0x080fe40007f5e0ff */
[----:B------:R-:W2:Y:S01]  /*11b0*/  LDG.E R28, desc[UR10][R28.64] ;  /* 0x0000000a1c1c7981 */ /* 0x000ea2000c1e1900 */
[----:B------:R-:W-:Y:S01]  /*11c0*/  IMAD.X R27, R21, 0x1, R13, P1 ;  /* 0x00000001151b7824 */ /* 0x000fe200008e060d */
[----:B------:R-:W-:Y:S02]  /*11d0*/  IADD3 R16, P1, PT, R26, R23, RZ ;  /* 0x000000171a107210 */ /* 0x000fe40007f3e0ff */
[----:B------:R-:W-:-:S02]  /*11e0*/  IADD3.X R25, PT, PT, R29, R13, RZ, P2, !PT ;  /* 0x0000000d1d197210 */ /* 0x000fc400017fe4ff */
[-C--:B------:R-:W-:Y:S01]  /*11f0*/  IADD3 R18, P2, PT, R24, R23.reuse, RZ ;  /* 0x0000001718127210 */ /* 0x080fe20007f5e0ff */
[--C-:B------:R-:W-:Y:S01]  /*1200*/  IMAD.X R17, R27, 0x1, R13.reuse, P1 ;  /* 0x000000011b117824 */ /* 0x100fe200008e060d */
[-C--:B0-----:R-:W-:Y:S01]  /*1210*/  IADD3 R20, P1, PT, R16, R23.reuse, RZ ;  /* 0x0000001710147210 */ /* 0x081fe20007f3e0ff */
[----:B------:R-:W3:Y:S02]  /*1220*/  LDG.E R26, desc[UR10][R26.64] ;  /* 0x0000000a1a1a7981 */ /* 0x000ee4000c1e1900 */
[--C-:B------:R-:W-:Y:S01]  /*1230*/  IMAD.X R19, R25, 0x1, R13.reuse, P2 ;  /* 0x0000000119137824 */ /* 0x100fe200010e060d */
[----:B------:R-:W-:Y:S01]  /*1240*/  IADD3 R22, P2, PT, R18, R23, RZ ;  /* 0x0000001712167210 */ /* 0x000fe20007f5e0ff */
[----:B------:R-:W3:Y:S01]  /*1250*/  LDG.E R24, desc[UR10][R24.64] ;  /* 0x0000000a18187981 */ /* 0x000ee2000c1e1900 */
[----:B------:R-:W-:Y:S02]  /*1260*/  IMAD.X R21, R17, 0x1, R13, P1 ;  /* 0x0000000111157824 */ /* 0x000fe400008e060d */
        /* <DEDUP_REMOVED lines=10> */
.L_x_660:
[----:B------:R-:W-:Y:S05]  /*1310*/  @!P0 BRA `(.L_x_658) ;  /* 0x0000000000748947 */ /* 0x000fea0003800000 */
[----:B------:R-:W0:Y:S01]  /*1320*/  LDCU UR5, c[0x0][0x3a8] ;  /* 0x00007500ff0577ac */ /* 0x000e220008000800 */
[----:B------:R-:W1:Y:S08]  /*1330*/  LDC.64 R18, c[0x0][0x390] ;  /* 0x0000e400ff127b82 */ /* 0x000e700000000a00 */
[----:B------:R-:W2:Y:S01]  /*1340*/  LDC.64 R16, c[0x0][0x398] ;  /* 0x0000e600ff107b82 */ /* 0x000ea20000000a00 */
[----:B0-----:R-:W-:-:S06]  /*1350*/  UIADD3 UR4, UPT, UPT, UR4, -UR5, URZ ;  /* 0x8000000504047290 */ /* 0x001fcc000fffe0ff */
[----:B------:R-:W-:-:S04]  /*1360*/  IMAD R13, R0, UR4, R5 ;  /* 0x00000004000d7c24 */ /* 0x000fc8000f8e0205 */
[----:B-1----:R-:W-:-:S04]  /*1370*/  IMAD.WIDE R4, R13, 0x4, R18 ;  /* 0x000000040d047825 */ /* 0x002fc800078e0212 */
[----:B--2---:R-:W-:Y:S01]  /*1380*/  IMAD.WIDE R16, R13, 0x4, R16 ;  /* 0x000000040d107825 */ /* 0x004fe200078e0210 */
[----:B------:R-:W2:Y:S04]  /*1390*/  LDG.E R18, desc[UR10][R4.64] ;  /* 0x0000000a04127981 */ /* 0x000ea8000c1e1900 */
[----:B------:R-:W2:Y:S01]  /*13a0*/  LDG.E R13, desc[UR10][R16.64] ;  /* 0x0000000a100d7981 */ /* 0x000ea2000c1e1900 */
[----:B------:R-:W-:Y:S01]  /*13b0*/  ISETP.NE.AND P0, PT, R10, 0x1, PT ;  /* 0x000000010a00780c */ /* 0x000fe20003f05270 */
[----:B--2---:R-:W-:-:S12]  /*13c0*/  FFMA R3, R18, R13, R3 ;  /* 0x0000000d12037223 */ /* 0x004fd80000000003 */
[----:B------:R-:W-:Y:S05]  /*13d0*/  @!P0 BRA `(.L_x_658) ;  /* 0x0000000000448947 */ /* 0x000fea0003800000 */
[----:B------:R-:W-:Y:S02]  /*13e0*/  ISETP.NE.AND P0, PT, R10, 0x2, PT ;  /* 0x000000020a00780c */ /* 0x000fe40003f05270 */
[--C-:B------:R-:W-:Y:S02]  /*13f0*/  SHF.R.S64 R13, RZ, 0x1e, R0.reuse ;  /* 0x0000001eff0d7819 */ /* 0x100fe40000001000 */
[----:B------:R-:W-:Y:S02]  /*1400*/  SHF.R.S32.HI R23, RZ, 0x1e, R0 ;  /* 0x0000001eff177819 */ /* 0x000fe40000011400 */
[-C--:B------:R-:W-:Y:S02]  /*1410*/  IADD3 R4, P1, PT, R4, R13.reuse, RZ ;  /* 0x0000000d04047210 */ /* 0x080fe40007f3e0ff */
[----:B------:R-:W-:-:S03]  /*1420*/  IADD3 R20, P2, PT, R16, R13, RZ ;  /* 0x0000000d10147210 */ /* 0x000fc60007f5e0ff */
[--C-:B------:R-:W-:Y:S02]  /*1430*/  IMAD.X R5, R5, 0x1, R23.reuse, P1 ;  /* 0x0000000105057824 */ /* 0x100fe400008e0617 */
[--C-:B------:R-:W-:Y:S01]  /*1440*/  IMAD.X R21, R17, 0x1, R23.reuse, P2 ;  /* 0x0000000111157824 */ /* 0x100fe200010e0617 */
[-C--:B------:R-:W-:Y:S02]  /*1450*/  @P0 IADD3 R18, P1, PT, R4, R13.reuse, RZ ;  /* 0x0000000d04120210 */ /* 0x080fe40007f3e0ff */
[----:B------:R-:W-:Y:S01]  /*1460*/  @P0 IADD3 R16, P2, PT, R20, R13, RZ ;  /* 0x0000000d14100210 */ /* 0x000fe20007f5e0ff */
[----:B------:R-:W2:Y:S02]  /*1470*/  LDG.E R4, desc[UR10][R4.64] ;  /* 0x0000000a04047981 */ /* 0x000ea4000c1e1900 */
[----:B------:R-:W-:Y:S01]  /*1480*/  @P0 IMAD.X R19, R5, 0x1, R23, P1 ;  /* 0x0000000105130824 */ /* 0x000fe200008e0617 */
[----:B------:R-:W-:Y:S01]  /*1490*/  @P0 IADD3.X R17, PT, PT, R21, R23, RZ, P2, !PT ;  /* 0x0000001715110210 */ /* 0x000fe200017fe4ff */
[----:B------:R-:W2:Y:S04]  /*14a0*/  LDG.E R20, desc[UR10][R20.64] ;  /* 0x0000000a14147981 */ /* 0x000ea8000c1e1900 */
[----:B------:R-:W3:Y:S04]  /*14b0*/  @P0 LDG.E R18, desc[UR10][R18.64] ;  /* 0x0000000a12120981 */ /* 0x000ee8000c1e1900 */
[----:B------:R-:W3:Y:S01]  /*14c0*/  @P0 LDG.E R16, desc[UR10][R16.64] ;  /* 0x0000000a10100981 */ /* 0x000ee2000c1e1900 */
[----:B--2---:R-:W-:-:S04]  /*14d0*/  FFMA R3, R4, R20, R3 ;  /* 0x0000001404037223 */ /* 0x004fc80000000003 */
[----:B---3--:R-:W-:-:S07]  /*14e0*/  @P0 FFMA R3, R18, R16, R3 ;  /* 0x0000001012030223 */ /* 0x008fce0000000003 */
.L_x_658:
[----:B------:R-:W-:-:S05]  /*14f0*/  IMAD.WIDE R4, R11, 0x4, R14 ;  /* 0x000000040b047825 */ /* 0x000fca00078e020e */
[----:B------:R0:W-:Y:S02]  /*1500*/  STG.E desc[UR10][R4.64], R3 ;  /* 0x0000000304007986 */ /* 0x0001e4000c10190a */
.L_x_652:
[----:B------:R-:W-:Y:S05]  /*1510*/  BSYNC.RECONVERGENT B0 ;  /* 0x0000000000007941 */ /* 0x000fea0003800200 */
.L_x_651:
[----:B------:R-:W1:Y:S01]  /*1520*/  LDCU UR4, c[0x0][0x388] ;  /* 0x00007100ff0477ac */ /* 0x000e620008000800 */
[----:B------:R-:W-:-:S05]  /*1530*/  VIADD R12, R12, 0x1 ;  /* 0x000000010c0c7836 */ /* 0x000fca0000000000 */
[----:B-1----:R-:W-:-:S13]  /*1540*/  ISETP.NE.AND P0, PT, R12, UR4, PT ;  /* 0x000000040c007c0c */ /* 0x002fda000bf05270 */
[----:B------:R-:W-:Y:S05]  /*1550*/  @!P0 EXIT ;  /* 0x000000000000894d */ /* 0x000fea0003800000 */
[----:B------:R-:W-:Y:S05]  /*1560*/  BRA `(.L_x_661) ;  /* 0xffffffec00307947 */ /* 0x000fea000383ffff */
.L_x_650:
[C---:B------:R-:W-:Y:S01]  /*1570*/  ISETP.GE.U32.AND P0, PT, R0.reuse, 0x4, PT ;  /* 0x000000040000780c */ /* 0x040fe20003f06070 */
[----:B------:R-:W-:Y:S01]  /*1580*/  IMAD.MOV.U32 R4, RZ, RZ, RZ ;  /* 0x000000ffff047224 */ /* 0x000fe200078e00ff */
[----:B------:R-:W-:-:S11]  /*1590*/  LOP3.LUT R8, R0, 0x3, RZ, 0xc0, !PT ;  /* 0x0000000300087812 */ /* 0x000fd600078ec0ff */
[----:B------:R-:W-:Y:S05]  /*15a0*/  @!P0 BRA `(.L_x_662) ;  /* 0x0000000000808947 */ /* 0x000fea0003800000 */
[C---:B------:R-:W-:Y:S01]  /*15b0*/  VIADD R3, R7.reuse, 0x80 ;  /* 0x0000008007037836 */ /* 0x040fe20000000000 */
[C---:B------:R-:W-:Y:S01]  /*15c0*/  IADD3 R5, PT, PT, R7.reuse, 0x100, RZ ;  /* 0x0000010007057810 */ /* 0x040fe20007ffe0ff */
[C---:B------:R-:W-:Y:S01]  /*15d0*/  VIADD R9, R7.reuse, 0x180 ;  /* 0x0000018007097836 */ /* 0x040fe20000000000 */
[-C--:B------:R-:W-:Y:S02]  /*15e0*/  ISETP.GE.AND P0, PT, R7, R6.reuse, PT ;  /* 0x000000060700720c */ /* 0x080fe40003f06270 */
[-C--:B------:R-:W-:Y:S01]  /*15f0*/  ISETP.GE.AND P1, PT, R3, R6.reuse, PT ;  /* 0x000000060300720c */ /* 0x080fe20003f26270 */
[----:B------:R-:W-:Y:S01]  /*1600*/  IMAD.WIDE R2, R7, 0x4, R14 ;  /* 0x0000000407027825 */ /* 0x000fe200078e020e */
[-C--:B------:R-:W-:Y:S02]  /*1610*/  ISETP.GE.AND P2, PT, R5, R6.reuse, PT ;  /* 0x000000060500720c */ /* 0x080fe40003f46270 */
[----:B------:R-:W-:Y:S02]  /*1620*/  ISETP.GE.AND P3, PT, R9, R6, PT ;  /* 0x000000060900720c */ /* 0x000fe40003f66270 */
[----:B------:R-:W-:-:S05]  /*1630*/  LOP3.LUT R4, R0, 0x7ffffffc, RZ, 0xc0, !PT ;  /* 0x7ffffffc00047812 */ /* 0x000fca00078ec0ff */
[----:B------:R0:W-:Y:S01]  /*1640*/  @!P0 STG.E desc[UR10][R2.64], RZ ;  /* 0x000000ff02008986 */ /* 0x0001e2000c10190a */
[----:B------:R-:W-:-:S03]  /*1650*/  ISETP.NE.AND P0, PT, R4, 0x4, PT ;  /* 0x000000040400780c */ /* 0x000fc60003f05270 */
[----:B------:R0:W-:Y:S04]  /*1660*/  @!P1 STG.E desc[UR10][R2.64+0x200], RZ ;  /* 0x000200ff02009986 */ /* 0x0001e8000c10190a */
[----:B------:R0:W-:Y:S04]  /*1670*/  @!P2 STG.E desc[UR10][R2.64+0x400], RZ ;  /* 0x000400ff0200a986 */ /* 0x0001e8000c10190a */
[----:B------:R0:W-:Y:S02]  /*1680*/  @!P3 STG.E desc[UR10][R2.64+0x600], RZ ;  /* 0x000600ff0200b986 */ /* 0x0001e4000c10190a */
[----:B------:R-:W-:Y:S05]  /*1690*/  @!P0 BRA `(.L_x_662) ;  /* 0x0000000000448947 */ /* 0x000fea0003800000 */
[----:B------:R-:W-:-:S07]  /*16a0*/  IMAD.MOV.U32 R0, RZ, RZ, 0x4 ;  /* 0x00000004ff007424 */ /* 0x000fce00078e00ff */
.L_x_663:
[C---:B------:R-:W-:Y:S02]  /*16b0*/  IMAD R11, R0.reuse, 0x80, R7 ;  /* 0x00000080000b7824 */ /* 0x040fe400078e0207 */
[----:B------:R-:W-:Y:S02]  /*16c0*/  VIADD R0, R0, 0x4 ;  /* 0x0000000400007836 */ /* 0x000fe40000000000 */
[C---:B------:R-:W-:Y:S01]  /*16d0*/  VIADD R5, R11.reuse, 0x100 ;  /* 0x000001000b057836 */ /* 0x040fe20000000000 */
[C---:B------:R-:W-:Y:S01]  /*16e0*/  IADD3 R9, PT, PT, R11.reuse, 0x80, RZ ;  /* 0x000000800b097810 */ /* 0x040fe20007ffe0ff */
[C---:B01----:R-:W-:Y:S01]  /*16f0*/  VIADD R3, R11.reuse, 0x180 ;  /* 0x000001800b037836 */ /* 0x043fe20000000000 */
[-C--:B------:R-:W-:Y:S02]  /*1700*/  ISETP.GE.AND P0, PT, R11, R6.reuse, PT ;  /* 0x000000060b00720c */ /* 0x080fe40003f06270 */
[-C--:B------:R-:W-:Y:S02]  /*1710*/  ISETP.GE.AND P1, PT, R9, R6.reuse, PT ;  /* 0x000000060900720c */ /* 0x080fe40003f26270 */
[----:B------:R-:W-:-:S02]  /*1720*/  ISETP.GE.AND P2, PT, R5, R6, PT ;  /* 0x000000060500720c */ /* 0x000fc40003f46270 */
[----:B------:R-:W-:Y:S01]  /*1730*/  ISETP.GE.AND P3, PT, R3, R6, PT ;  /* 0x000000060300720c */ /* 0x000fe20003f66270 */
[----:B------:R-:W-:-:S06]  /*1740*/  IMAD.WIDE R2, R11, 0x4, R14 ;  /* 0x000000040b027825 */ /* 0x000fcc00078e020e */
[----:B------:R1:W-:Y:S01]  /*1750*/  @!P0 STG.E desc[UR10][R2.64], RZ ;  /* 0x000000ff02008986 */ /* 0x0003e2000c10190a */
[----:B------:R-:W-:-:S03]  /*1760*/  ISETP.NE.AND P0, PT, R0, R4, PT ;  /* 0x000000040000720c */ /* 0x000fc60003f05270 */
[----:B------:R1:W-:Y:S04]  /*1770*/  @!P1 STG.E desc[UR10][R2.64+0x200], RZ ;  /* 0x000200ff02009986 */ /* 0x0003e8000c10190a */
[----:B------:R1:W-:Y:S04]  /*1780*/  @!P2 STG.E desc[UR10][R2.64+0x400], RZ ;  /* 0x000400ff0200a986 */ /* 0x0003e8000c10190a */
[----:B------:R1:W-:Y:S02]  /*1790*/  @!P3 STG.E desc[UR10][R2.64+0x600], RZ ;  /* 0x000600ff0200b986 */ /* 0x0003e4000c10190a */
[----:B------:R-:W-:Y:S05]  /*17a0*/  @P0 BRA `(.L_x_663) ;  /* 0xfffffffc00c00947 */ /* 0x000fea000383ffff */
.L_x_662:
[----:B------:R-:W-:-:S13]  /*17b0*/  ISETP.NE.AND P0, PT, R8, RZ, PT ;  /* 0x000000ff0800720c */ /* 0x000fda0003f05270 */
[----:B------:R-:W-:Y:S05]  /*17c0*/  @!P0 EXIT ;  /* 0x000000000000894d */ /* 0x000fea0003800000 */
[----:B------:R-:W-:-:S05]  /*17d0*/  UMOV UR4, URZ ;  /* 0x000000ff00047c82 */ /* 0x000fca0008000000 */
.L_x_664:
[C---:B01----:R-:W-:Y:S01]  /*17e0*/  LEA R3, R4.reuse, R7, 0x7 ;  /* 0x0000000704037211 */ /* 0x043fe200078e38ff */
[----:B------:R-:W-:Y:S01]  /*17f0*/  UIADD3 UR4, UPT, UPT, UR4, 0x1, URZ ;  /* 0x0000000104047890 */ /* 0x000fe2000fffe0ff */
[----:B------:R-:W-:Y:S02]  /*1800*/  VIADD R4, R4, 0x1 ;  /* 0x0000000104047836 */ /* 0x000fe40000000000 */
[----:B------:R-:W-:-:S13]  /*1810*/  ISETP.GE.AND P0, PT, R3, R6, PT ;  /* 0x000000060300720c */ /* 0x000fda0003f06270 */
[----:B------:R-:W-:-:S05]  /*1820*/  @!P0 IMAD.WIDE R2, R3, 0x4, R14 ;  /* 0x0000000403028825 */ /* 0x000fca00078e020e */
[----:B------:R2:W-:Y:S01]  /*1830*/  @!P0 STG.E desc[UR10][R2.64], RZ ;  /* 0x000000ff02008986 */ /* 0x0005e2000c10190a */
[----:B------:R-:W-:-:S13]  /*1840*/  ISETP.NE.AND P0, PT, R8, UR4, PT ;  /* 0x0000000408007c0c */ /* 0x000fda000bf05270 */
[----:B--2---:R-:W-:Y:S05]  /*1850*/  @P0 BRA `(.L_x_664) ;  /* 0xfffffffc00e00947 */ /* 0x004fea000383ffff */
[----:B------:R-:W-:Y:S05]  /*1860*/  EXIT ;  /* 0x000000000000794d */ /* 0x000fea0003800000 */
.L_x_649:
[----:B------:R-:W-:-:S13]  /*1870*/  ISETP.GE.AND P0, PT, R0, 0x1, PT ;  /* 0x000000010000780c */ /* 0x000fda0003f06270 */
[----:B------:R-:W-:Y:S05]  /*1880*/  @!P0 EXIT ;  /* 0x000000000000894d */ /* 0x000fea0003800000 */
[----:B------:R-:W0:Y:S01]  /*1890*/  LDC R8, c[0x0][0x3a0] ;  /* 0x0000e800ff087b82 */ /* 0x000e220000000800 */
[----:B------:R-:W1:Y:S01]  /*18a0*/  S2R R11, SR_TID.X ;  /* 0x00000000000b7919 */ /* 0x000e620000002100 */
[----:B0-----:R-:W-:-:S13]  /*18b0*/  ISETP.GE.AND P0, PT, R8, 0x1, PT ;  /* 0x000000010800780c */ /* 0x001fda0003f06270 */
[----:B-1----:R-:W-:Y:S05]  /*18c0*/  @!P0 BRA `(.L_x_665) ;  /* 0x0000001000e08947 */ /* 0x002fea0003800000 */
[----:B------:R-:W0:Y:S01]  /*18d0*/  LDCU UR4, c[0x0][0x3a8] ;  /* 0x00007500ff0477ac */ /* 0x000e220008000800 */
[C---:B------:R-:W-:Y:S01]  /*18e0*/  LOP3.LUT R10, R8.reuse, 0xf, RZ, 0xc0, !PT ;  /* 0x0000000f080a7812 */ /* 0x040fe200078ec0ff */
[----:B------:R-:W-:Y:S01]  /*18f0*/  IMAD.MOV.U32 R6, RZ, RZ, RZ ;  /* 0x000000ffff067224 */ /* 0x000fe200078e00ff */
[C---:B------:R-:W-:Y:S02]  /*1900*/  LOP3.LUT R9, R8.reuse, 0x7, RZ, 0xc0, !PT ;  /* 0x0000000708097812 */ /* 0x040fe400078ec0ff */
[----:B------:R-:W-:Y:S01]  /*1910*/  LOP3.LUT R8, R8, 0x3, RZ, 0xc0, !PT ;  /* 0x0000000308087812 */ /* 0x000fe200078ec0ff */
[----:B0-----:R-:W-:-:S12]  /*1920*/  USHF.R.S32.HI UR6, URZ, 0x1f, UR4 ;  /* 0x0000001fff067899 */ /* 0x001fd80008011404 */
.L_x_674:
[----:B------:R-:W-:Y:S01]  /*1930*/  IMAD R7, R6, 0x80, R11 ;  /* 0x0000008006077824 */ /* 0x000fe200078e020b */
[----:B------:R-:W-:Y:S04]  /*1940*/  BSSY.RECONVERGENT B0, `(.L_x_666) ;  /* 0x000001d000007945 */ /* 0x000fe80003800200 */
[----:B------:R-:W-:-:S04]  /*1950*/  IADD3 R5, PT, PT, R2, R7, RZ ;  /* 0x0000000702057210 */ /* 0x000fc80007ffe0ff */
        /* <DEDUP_REMOVED lines=10> */
[----:B0-----:R-:W-:Y:S02]  /*1a00*/  IMAD.MOV.U32 R12, RZ, RZ, RZ ;  /* 0x000000ffff0c7224 */ /* 0x001fe400078e00ff */
[----:B-1----:R-:W-:-:S04]  /*1a10*/  IMAD.MOV R3, RZ, RZ, -R13 ;  /* 0x000000ffff037224 */ /* 0x002fc800078e0a0d */
[----:B------:R-:W-:-:S04]  /*1a20*/  IMAD R3, R3, UR4, RZ ;  /* 0x0000000403037c24 */ /* 0x000fc8000f8e02ff */
[----:B------:R-:W-:-:S06]  /*1a30*/  IMAD.HI.U32 R0, R13, R3, R12 ;  /* 0x000000030d007227 */ /* 0x000fcc00078e000c */
[----:B------:R-:W-:-:S05]  /*1a40*/  IMAD.HI.U32 R0, R0, R5, RZ ;  /* 0x0000000500007227 */ /* 0x000fca00078e00ff */
[----:B------:R-:W-:-:S05]  /*1a50*/  IADD3 R4, PT, PT, -R0, RZ, RZ ;  /* 0x000000ff00047210 */ /* 0x000fca0007ffe1ff */
[----:B------:R-:W-:-:S05]  /*1a60*/  IMAD R3, R4, UR4, R5 ;  /* 0x0000000404037c24 */ /* 0x000fca000f8e0205 */
[----:B------:R-:W-:-:S13]  /*1a70*/  ISETP.GE.U32.AND P0, PT, R3, UR4, PT ;  /* 0x0000000403007c0c */ /* 0x000fda000bf06070 */
[----:B------:R-:W-:Y:S02]  /*1a80*/  @P0 VIADD R3, R3, -UR4 ;  /* 0x8000000403030c36 */ /* 0x000fe40008000000 */
[----:B------:R-:W-:-:S03]  /*1a90*/  @P0 VIADD R0, R0, 0x1 ;  /* 0x0000000100000836 */ /* 0x000fc60000000000 */
[----:B------:R-:W-:-:S13]  /*1aa0*/  ISETP.GE.U32.AND P1, PT, R3, UR4, PT ;  /* 0x0000000403007c0c */ /* 0x000fda000bf26070 */
[----:B------:R-:W-:Y:S01]  /*1ab0*/  @P1 VIADD R0, R0, 0x1 ;  /* 0x0000000100001836 */ /* 0x000fe20000000000 */
[----:B------:R-:W-:Y:S01]  /*1ac0*/  @!P2 LOP3.LUT R0, RZ, UR4, RZ, 0x33, !PT ;  /* 0x00000004ff00ac12 */ /* 0x000fe2000f8e33ff */
[----:B------:R-:W-:Y:S06]  /*1ad0*/  BRA `(.L_x_668) ;  /* 0x00000000000c7947 */ /* 0x000fec0003800000 */
.L_x_667:
[----:B------:R-:W-:Y:S02]  /*1ae0*/  MOV R3, UR6 ;  /* 0x0000000600037c02 */ /* 0x000fe40008000f00 */
[----:B------:R-:W-:-:S07]  /*1af0*/  MOV R4, 0x1b10 ;  /* 0x00001b1000047802 */ /* 0x000fce0000000f00 */
[----:B------:R-:W-:Y:S05]  /*1b00*/  CALL.REL.NOINC `($__internal_0_$__cuda_sm20_div_u64) ;  /* 0x0000001400107944 */ /* 0x000fea0003c00000 */
.L_x_668:
[----:B------:R-:W-:Y:S05]  /*1b10*/  BSYNC.RECONVERGENT B0 ;  /* 0x0000000000007941 */ /* 0x000fea0003800200 */
.L_x_666:
[----:B------:R-:W0:Y:S01]  /*1b20*/  LDCU UR5, c[0x0][0x3a0] ;  /* 0x00007400ff0577ac */ /* 0x000e220008000800 */
[----:B------:R-:W-:Y:S01]  /*1b30*/  IMAD.MOV.U32 R20, RZ, RZ, RZ ;  /* 0x000000ffff147224 */ /* 0x000fe200078e00ff */
[----:B------:R-:W-:Y:S01]  /*1b40*/  UMOV UR4, URZ ;  /* 0x000000ff00047c82 */ /* 0x000fe20008000000 */
[----:B0-----:R-:W-:-:S09]  /*1b50*/  UISETP.GE.U32.AND UP0, UPT, UR5, 0x10, UPT ;  /* 0x000000100500788c */ /* 0x001fd2000bf06070 */
[----:B------:R-:W-:Y:S05]  /*1b60*/  BRA.U !UP0, `(.L_x_669) ;  /* 0x0000000508f87547 */ /* 0x000fea000b800000 */
[----:B------:R-:W-:Y:S01]  /*1b70*/  ULOP3.LUT UR5, UR5, 0x7ffffff0, URZ, 0xc0, !UPT ;  /* 0x7ffffff005057892 */ /* 0x000fe2000f8ec0ff */
[----:B------:R-:W-:Y:S01]  /*1b80*/  IMAD.MOV.U32 R20, RZ, RZ, RZ ;  /* 0x000000ffff147224 */ /* 0x000fe200078e00ff */
[--C-:B------:R-:W-:Y:S01]  /*1b90*/  SHF.R.S64 R25, RZ, 0x1e, R0.reuse ;  /* 0x0000001eff197819 */ /* 0x100fe20000001000 */
[----:B------:R-:W0:Y:S01]  /*1ba0*/  LDCU UR12, c[0x0][0x3a8] ;  /* 0x00007500ff0c77ac */ /* 0x000e220008000800 */
[----:B------:R-:W-:Y:S01]  /*1bb0*/  SHF.R.S32.HI R3, RZ, 0x1e, R0 ;  /* 0x0000001eff037819 */ /* 0x000fe20000011400 */
[----:B------:R-:W-:Y:S01]  /*1bc0*/  UIADD3 UR7, UPT, UPT, -UR5, URZ, URZ ;  /* 0x000000ff05077290 */ /* 0x000fe2000fffe1ff */
[----:B------:R-:W-:-:S11]  /*1bd0*/  UMOV UR4, URZ ;  /* 0x000000ff00047c82 */ /* 0x000fd60008000000 */
.L_x_670:
[----:B------:R-:W1:Y:S01]  /*1be0*/  LDC.64 R16, c[0x0][0x390] ;  /* 0x0000e400ff107b82 */ /* 0x000e620000000a00 */
[----:B0-----:R-:W-:-:S06]  /*1bf0*/  UIADD3 UR8, UPT, UPT, UR4, -UR12, URZ ;  /* 0x8000000c04087290 */ /* 0x001fcc000fffe0ff */
[----:B------:R-:W-:Y:S01]  /*1c00*/  IMAD R19, R0, UR8, R5 ;  /* 0x0000000800137c24 */ /* 0x000fe2000f8e0205 */
[----:B------:R-:W0:Y:S03]  /*1c10*/  LDC.64 R12, c[0x0][0x398] ;  /* 0x0000e600ff0c7b82 */ /* 0x000e260000000a00 */
[----:B-1----:R-:W-:-:S05]  /*1c20*/  IMAD.WIDE R16, R19, 0x4, R16 ;  /* 0x0000000413107825 */ /* 0x002fca00078e0210 */
[----:B------:R-:W2:Y:S01]  /*1c30*/  LDG.E R4, desc[UR10][R16.64] ;  /* 0x0000000a10047981 */ /* 0x000ea2000c1e1900 */
[----:B0-----:R-:W-:Y:S01]  /*1c40*/  IMAD.WIDE R12, R19, 0x4, R12 ;  /* 0x00000004130c7825 */ /* 0x001fe200078e020c */
[----:B------:R-:W-:-:S04]  /*1c50*/  IADD3 R18, P0, PT, R16, R25, RZ ;  /* 0x0000001910127210 */ /* 0x000fc80007f1e0ff */
[----:B------:R0:W2:Y:S01]  /*1c60*/  LDG.E R21, desc[UR10][R12.64] ;  /* 0x0000000a0c157981 */ /* 0x0000a2000c1e1900 */
[----:B------:R-:W-:Y:S01]  /*1c70*/  IADD3 R28, P1, PT, R12, R25, RZ ;  /* 0x000000190c1c7210 */ /* 0x000fe20007f3e0ff */
[----:B------:R-:W-:-:S03]  /*1c80*/  IMAD.X R19, R17, 0x1, R3, P0 ;  /* 0x0000000111137824 */ /* 0x000fc600000e0603 */
[----:B------:R-:W-:Y:S02]  /*1c90*/  IADD3.X R29, PT, PT, R13, R3, RZ, P1, !PT ;  /* 0x000000030d1d7210 */ /* 0x000fe40000ffe4ff */
[----:B------:R1:W3:Y:S01]  /*1ca0*/  LDG.E R17, desc[UR10][R18.64] ;  /* 0x0000000a12117981 */ /* 0x0002e2000c1e1900 */
[-C--:B------:R-:W-:Y:S02]  /*1cb0*/  IADD3 R26, P0, PT, R18, R25.reuse, RZ ;  /* 0x00000019121a7210 */ /* 0x080fe40007f1e0ff */
[----:B------:R-:W-:Y:S01]  /*1cc0*/  IADD3 R22, P1, PT, R28, R25, RZ ;  /* 0x000000191c167210 */ /* 0x000fe20007f3e0ff */
[----:B------:R-:W3:Y:S02]  /*1cd0*/  LDG.E R24, desc[UR10][R28.64] ;  /* 0x0000000a1c187981 */ /* 0x000ee4000c1e1900 */
[--C-:B------:R-:W-:Y:S02]  /*1ce0*/  IMAD.X R27, R19, 0x1, R3.reuse, P0 ;  /* 0x00000001131b7824 */ /* 0x100fe400000e0603 */
[----:B------:R-:W-:-:S03]  /*1cf0*/  IMAD.X R23, R29, 0x1, R3, P1 ;  /* 0x000000011d177824 */ /* 0x000fc600008e0603 */
[----:B------:R-:W4:Y:S04]  /*1d00*/  LDG.E R16, desc[UR10][R26.64] ;  /* 0x0000000a1a107981 */ /* 0x000f28000c1e1900 */
[----:B------:R5:W4:Y:S01]  /*1d10*/  LDG.E R29, desc[UR10][R22.64] ;  /* 0x0000000a161d7981 */ /* 0x000b22000c1e1900 */
[-C--:B0-----:R-:W-:Y:S02]  /*1d20*/  IADD3 R12, P0, PT, R26, R25.reuse, RZ ;  /* 0x000000191a0c7210 */ /* 0x081fe40007f1e0ff */
[----:B-1----:R-:W-:-:S03]  /*1d30*/  IADD3 R18, P1, PT, R22, R25, RZ ;  /* 0x0000001916127210 */ /* 0x002fc60007f3e0ff */
[----:B------:R-:W-:Y:S01]  /*1d40*/  IMAD.X R13, R27, 0x1, R3, P0 ;  /* 0x000000011b0d7824 */ /* 0x000fe200000e0603 */
[----:B------:R-:W-:Y:S02]  /*1d50*/  IADD3.X R19, PT, PT, R23, R3, RZ, P1, !PT ;  /* 0x0000000317137210 */ /* 0x000fe40000ffe4ff */
[----:B-----5:R-:W-:-:S03]  /*1d60*/  IADD3 R22, P1, PT, R18, R25, RZ ;  /* 0x0000001912167210 */ /* 0x020fc60007f3e0ff */
[----:B------:R0:W5:Y:S02]  /*1d70*/  LDG.E R27, desc[UR10][R18.64] ;  /* 0x0000000a121b7981 */ /* 0x000164000c1e1900 */
[----:B------:R-:W-:Y:S01]  /*1d80*/  IMAD.X R23, R19, 0x1, R3, P1 ;  /* 0x0000000113177824 */ /* 0x000fe200008e0603 */
[----:B0-----:R-:W-:-:S04]  /*1d90*/  IADD3 R18, P1, PT, R22, R25, RZ ;  /* 0x0000001916127210 */ /* 0x001fc80007f3e0ff */
[----:B------:R-:W-:Y:S01]  /*1da0*/  IADD3.X R19, PT, PT, R23, R3, RZ, P1, !PT ;  /* 0x0000000317137210 */ /* 0x000fe20000ffe4ff */
[----:B--2---:R-:W-:Y:S02]  /*1db0*/  FFMA R20, R4, R21, R20 ;  /* 0x0000001504147223 */ /* 0x004fe40000000014 */
[----:B------:R0:W5:Y:S02]  /*1dc0*/  LDG.E R4, desc[UR10][R12.64] ;  /* 0x0000000a0c047981 */ /* 0x000164000c1e1900 */
[-C--:B0-----:R-:W-:Y:S01]  /*1dd0*/  IADD3 R12, P0, PT, R12, R25.reuse, RZ ;  /* 0x000000190c0c7210 */ /* 0x081fe20007f1e0ff */
[----:B---3--:R-:W-:Y:S02]  /*1de0*/  FFMA R24, R17, R24, R20 ;  /* 0x0000001811187223 */ /* 0x008fe40000000014 */
[----:B------:R4:W2:Y:S02]  /*1df0*/  LDG.E R17, desc[UR10][R22.64] ;  /* 0x0000000a16117981 */ /* 0x0008a4000c1e1900 */
[----:B------:R-:W-:Y:S01]  /*1e00*/  IMAD.X R13, R13, 0x1, R3, P0 ;  /* 0x000000010d0d7824 */ /* 0x000fe200000e0603 */
[----:B------:R-:W-:-:S04]  /*1e10*/  IADD3 R20, P0, PT, R12, R25, RZ ;  /* 0x000000190c147210 */ /* 0x000fc80007f1e0ff */
[----:B------:R0:W2:Y:S01]  /*1e20*/  LDG.E R26, desc[UR10][R12.64] ;  /* 0x0000000a0c1a7981 */ /* 0x0000a2000c1e1900 */
[----:B------:R-:W-:Y:S02]  /*1e30*/  IMAD.X R21, R13, 0x1, R3, P0 ;  /* 0x000000010d157824 */ /* 0x000fe400000e0603 */
[----:B----4-:R-:W-:Y:S02]  /*1e40*/  FFMA R23, R16, R29, R24 ;  /* 0x0000001d10177223 */ /* 0x010fe40000000018 */
[----:B------:R-:W3:Y:S04]  /*1e50*/  LDG.E R24, desc[UR10][R18.64] ;  /* 0x0000000a12187981 */ /* 0x000ee8000c1e1900 */
[----:B------:R1:W3:Y:S01]  /*1e60*/  LDG.E R16, desc[UR10][R20.64] ;  /* 0x0000000a14107981 */ /* 0x0002e2000c1e1900 */
[----:B0-----:R-:W-:-:S02]  /*1e70*/  IADD3 R12, P0, PT, R20, R25, RZ ;  /* 0x00000019140c7210 */ /* 0x001fc40007f1e0ff */
[----:B------:R-:W-:-:S03]  /*1e80*/  IADD3 R28, P1, PT, R18, R25, RZ ;  /* 0x00000019121c7210 */ /* 0x000fc60007f3e0ff */
[--C-:B------:R-:W-:Y:S01]  /*1e90*/  IMAD.X R13, R21, 0x1, R3.reuse, P0 ;  /* 0x00000001150d7824 */ /* 0x100fe200000e0603 */
[-C--:B------:R-:W-:Y:S01]  /*1ea0*/  IADD3 R22, P0, PT, R12, R25.reuse, RZ ;  /* 0x000000190c167210 */ /* 0x080fe20007f1e0ff */
[----:B------:R-:W-:Y:S01]  /*1eb0*/  IMAD.X R29, R19, 0x1, R3, P1 ;  /* 0x00000001131d7824 */ /* 0x000fe200008e0603 */
[----:B-1----:R-:W-:-:S04]  /*1ec0*/  IADD3 R20, P1, PT, R28, R25, RZ ;  /* 0x000000191c147210 */ /* 0x002fc80007f3e0ff */
[----:B------:R-:W-:Y:S02]  /*1ed0*/  IADD3.X R21, PT, PT, R29, R3, RZ, P1, !PT ;  /* 0x000000031d157210 */ /* 0x000fe40000ffe4ff */
[----:B------:R-:W-:Y:S01]  /*1ee0*/  IADD3 R18, P1, PT, R20, R25, RZ ;  /* 0x0000001914127210 */ /* 0x000fe20007f3e0ff */
[----:B-----5:R-:W-:Y:S01]  /*1ef0*/  FFMA R19, R4, R27, R23 ;  /* 0x0000001b04137223 */ /* 0x020fe20000000017 */
[----:B------:R-:W-:Y:S01]  /*1f00*/  IMAD.X R23, R13, 0x1, R3, P0 ;  /* 0x000000010d177824 */ /* 0x000fe200000e0603 */
[----:B------:R0:W4:Y:S04]  /*1f10*/  LDG.E R4, desc[UR10][R12.64] ;  /* 0x0000000a0c047981 */ /* 0x000128000c1e1900 */
[----:B------:R2:W4:Y:S01]  /*1f20*/  LDG.E R27, desc[UR10][R28.64] ;  /* 0x0000000a1c1b7981 */ /* 0x000522000c1e1900 */
[----:B0-----:R-:W-:Y:S01]  /*1f30*/  IADD3 R12, P0, PT, R22, R25, RZ ;  /* 0x00000019160c7210 */ /* 0x001fe20007f1e0ff */
[----:B--2---:R-:W-:-:S02]  /*1f40*/  FFMA R29, R26, R17, R19 ;  /* 0x000000111a1d7223 */ /* 0x004fc40000000013 */
[----:B------:R0:W2:Y:S04]  /*1f50*/  LDG.E R17, desc[UR10][R22.64] ;  /* 0x0000000a16117981 */ /* 0x0000a8000c1e1900 */
[----:B------:R1:W2:Y:S01]  /*1f60*/  LDG.E R26, desc[UR10][R20.64] ;  /* 0x0000000a141a7981 */ /* 0x0002a2000c1e1900 */
[--C-:B------:R-:W-:Y:S02]  /*1f70*/  IMAD.X R13, R23, 0x1, R3.reuse, P0 ;  /* 0x00000001170d7824 */ /* 0x100fe400000e0603 */
[----:B------:R-:W-:Y:S02]  /*1f80*/  IMAD.X R19, R21, 0x1, R3, P1 ;  /* 0x0000000115137824 */ /* 0x000fe400008e0603 */
[----:B---3--:R-:W-:Y:S02]  /*1f90*/  FFMA R16, R16, R24, R29 ;  /* 0x0000001810107223 */ /* 0x008fe4000000001d */
[----:B------:R3:W5:Y:S04]  /*1fa0*/  LDG.E R24, desc[UR10][R12.64] ;  /* 0x0000000a0c187981 */ /* 0x000768000c1e1900 */
[----:B------:R4:W5:Y:S01]  /*1fb0*/  LDG.E R29, desc[UR10][R18.64] ;  /* 0x0000000a121d7981 */ /* 0x000962000c1e1900 */
[----:B0-----:R-:W-:-:S02]  /*1fc0*/  IADD3 R22, P0, PT, R12, R25, RZ ;  /* 0x000000190c167210 */ /* 0x001fc40007f1e0ff */
[----:B-1----:R-:W-:-:S03]  /*1fd0*/  IADD3 R20, P1, PT, R18, R25, RZ ;  /* 0x0000001912147210 */ /* 0x002fc60007f3e0ff */
[----:B------:R-:W-:Y:S01]  /*1fe0*/  IMAD.X R23, R13, 0x1, R3, P0 ;  /* 0x000000010d177824 */ /* 0x000fe200000e0603 */
[----:B---3--:R-:W-:Y:S02]  /*1ff0*/  IADD3 R12, P0, PT, R22, R25, RZ ;  /* 0x00000019160c7210 */ /* 0x008fe40007f1e0ff */
[----:B------:R-:W-:-:S03]  /*2000*/  IADD3.X R21, PT, PT, R19, R3, RZ, P1, !PT ;  /* 0x0000000313157210 */ /* 0x000fc60000ffe4ff */
[--C-:B------:R-:W-:Y:S02]  /*2010*/  IMAD.X R13, R23, 0x1, R3.reuse, P0 ;  /* 0x00000001170d7824 */ /* 0x100fe400000e0603 */
[----:B----4-:R-:W-:Y:S01]  /*2020*/  FFMA R18, R4, R27, R16 ;  /* 0x0000001b04127223 */ /* 0x010fe20000000010 */
[-C--:B------:R-:W-:Y:S01]  /*2030*/  IADD3 R16, P1, PT, R20, R25.reuse, RZ ;  /* 0x0000001914107210 */ /* 0x080fe20007f3e0ff */
[----:B------:R0:W3:Y:S04]  /*2040*/  LDG.E R4, desc[UR10][R22.64] ;  /* 0x0000000a16047981 */ /* 0x0000e8000c1e1900 */
[----:B------:R1:W3:Y:S01]  /*2050*/  LDG.E R27, desc[UR10][R20.64] ;  /* 0x0000000a141b7981 */ /* 0x0002e2000c1e1900 */
[----:B--2---:R-:W-:Y:S01]  /*2060*/  FFMA R26, R17, R26, R18 ;  /* 0x0000001a111a7223 */ /* 0x004fe20000000012 */
[-C--:B------:R-:W-:Y:S01]  /*2070*/  IADD3 R18, P0, PT, R12, R25.reuse, RZ ;  /* 0x000000190c127210 */ /* 0x080fe20007f1e0ff */
[--C-:B------:R-:W-:Y:S01]  /*2080*/  IMAD.X R17, R21, 0x1, R3.reuse, P1 ;  /* 0x0000000115117824 */ /* 0x100fe200008e0603 */
[----:B0-----:R-:W-:Y:S01]  /*2090*/  IADD3 R22, P1, PT, R16, R25, RZ ;  /* 0x0000001910167210 */ /* 0x001fe20007f3e0ff */
[----:B------:R-:W2:Y:S02]  /*20a0*/  LDG.E R12, desc[UR10][R12.64] ;  /* 0x0000000a0c0c7981 */ /* 0x000ea4000c1e1900 */
[----:B------:R-:W-:Y:S01]  /*20b0*/  IMAD.X R19, R13, 0x1, R3, P0 ;  /* 0x000000010d137824 */ /* 0x000fe200000e0603 */
[----:B------:R-:W-:Y:S01]  /*20c0*/  IADD3.X R23, PT, PT, R17, R3, RZ, P1, !PT ;  /* 0x0000000311177210 */ /* 0x000fe20000ffe4ff */
[----:B------:R-:W2:Y:S01]  /*20d0*/  LDG.E R16, desc[UR10][R16.64] ;  /* 0x0000000a10107981 */ /* 0x000ea2000c1e1900 */
[----:B-----5:R-:W-:-:S03]  /*20e0*/  FFMA R26, R24, R29, R26 ;  /* 0x0000001d181a7223 */ /* 0x020fc6000000001a */
[----:B------:R-:W4:Y:S04]  /*20f0*/  LDG.E R24, desc[UR10][R22.64] ;  /* 0x0000000a16187981 */ /* 0x000f28000c1e1900 */
[----:B------:R0:W4:Y:S01]  /*2100*/  LDG.E R13, desc[UR10][R18.64] ;  /* 0x0000000a120d7981 */ /* 0x000122000c1e1900 */
[----:B------:R-:W-:-:S05]  /*2110*/  IADD3 R28, P0, PT, R18, R25, RZ ;  /* 0x00000019121c7210 */ /* 0x000fca0007f1e0ff */
[----:B------:R-:W-:Y:S01]  /*2120*/  IMAD.X R29, R19, 0x1, R3, P0 ;  /* 0x00000001131d7824 */ /* 0x000fe200000e0603 */
[----:B-1----:R-:W-:-:S04]  /*2130*/  IADD3 R20, P0, PT, R28, R25, RZ ;  /* 0x000000191c147210 */ /* 0x002fc80007f1e0ff */
[----:B------:R-:W5:Y:S01]  /*2140*/  LDG.E R28, desc[UR10][R28.64] ;  /* 0x0000000a1c1c7981 */ /* 0x000f62000c1e1900 */
[----:B------:R-:W-:Y:S01]  /*2150*/  IMAD.X R21, R29, 0x1, R3, P0 ;  /* 0x000000011d157824 */ /* 0x000fe200000e0603 */
[----:B0-----:R-:W-:-:S04]  /*2160*/  IADD3 R18, P0, PT, R22, R25, RZ ;  /* 0x0000001916127210 */ /* 0x001fc80007f1e0ff */
[----:B------:R-:W-:Y:S01]  /*2170*/  IADD3.X R19, PT, PT, R23, R3, RZ, P0, !PT ;  /* 0x0000000317137210 */ /* 0x000fe200007fe4ff */
[----:B------:R0:W5:Y:S01]  /*2180*/  LDG.E R17, desc[UR10][R20.64] ;  /* 0x0000000a14117981 */ /* 0x000162000c1e1900 */
[----:B---3--:R-:W-:Y:S01]  /*2190*/  FFMA R4, R4, R27, R26 ;  /* 0x0000001b04047223 */ /* 0x008fe2000000001a */
[----:B------:R-:W-:-:S05]  /*21a0*/  IADD3 R26, P1, PT, R20, R25, RZ ;  /* 0x00000019141a7210 */ /* 0x000fca0007f3e0ff */
[--C-:B------:R-:W-:Y:S01]  /*21b0*/  IMAD.X R27, R21, 0x1, R3.reuse, P1 ;  /* 0x00000001151b7824 */ /* 0x100fe200008e0603 */
[-C--:B0-----:R-:W-:Y:S01]  /*21c0*/  IADD3 R20, P1, PT, R26, R25.reuse, RZ ;  /* 0x000000191a147210 */ /* 0x081fe20007f3e0ff */
[----:B--2---:R-:W-:Y:S01]  /*21d0*/  FFMA R16, R12, R16, R4 ;  /* 0x000000100c107223 */ /* 0x004fe20000000004 */
[-C--:B------:R-:W-:Y:S02]  /*21e0*/  IADD3 R12, P0, PT, R18, R25.reuse, RZ ;  /* 0x00000019120c7210 */ /* 0x080fe40007f1e0ff */
[----:B------:R0:W2:Y:S01]  /*21f0*/  LDG.E R4, desc[UR10][R26.64] ;  /* 0x0000000a1a047981 */ /* 0x0000a2000c1e1900 */
[----:B----4-:R-:W-:Y:S02]  /*2200*/  FFMA R24, R13, R24, R16 ;  /* 0x000000180d187223 */ /* 0x010fe40000000010 */
[--C-:B------:R-:W-:Y:S01]  /*2210*/  IMAD.X R13, R19, 0x1, R3.reuse, P0 ;  /* 0x00000001130d7824 */ /* 0x100fe200000e0603 */
[-C--:B------:R-:W-:Y:S01]  /*2220*/  IADD3 R22, P0, PT, R12, R25.reuse, RZ ;  /* 0x000000190c167210 */ /* 0x080fe20007f1e0ff */
[----:B------:R-:W5:Y:S04]  /*2230*/  LDG.E R19, desc[UR10][R18.64] ;  /* 0x0000000a12137981 */ /* 0x000f68000c1e1900 */
[--C-:B------:R-:W-:Y:S01]  /*2240*/  IMAD.X R23, R13, 0x1, R3.reuse, P0 ;  /* 0x000000010d177824 */ /* 0x100fe200000e0603 */
[----:B0-----:R-:W-:Y:S01]  /*2250*/  IADD3 R26, P0, PT, R22, R25, RZ ;  /* 0x00000019161a7210 */ /* 0x001fe20007f1e0ff */
[----:B------:R-:W3:Y:S01]  /*2260*/  LDG.E R12, desc[UR10][R12.64] ;  /* 0x0000000a0c0c7981 */ /* 0x000ee2000c1e1900 */
[----:B------:R-:W-:-:S02]  /*2270*/  IMAD.X R21, R27, 0x1, R3, P1 ;  /* 0x000000011b157824 */ /* 0x000fc400008e0603 */
[----:B------:R-:W-:Y:S01]  /*2280*/  IADD3.X R27, PT, PT, R23, R3, RZ, P0, !PT ;  /* 0x00000003171b7210 */ /* 0x000fe200007fe4ff */
[----:B------:R-:W2:Y:S04]  /*2290*/  LDG.E R29, desc[UR10][R22.64] ;  /* 0x0000000a161d7981 */ /* 0x000ea8000c1e1900 */
[----:B------:R-:W4:Y:S04]  /*22a0*/  LDG.E R21, desc[UR10][R20.64] ;  /* 0x0000000a14157981 */ /* 0x000f28000c1e1900 */
[----:B------:R-:W4:Y:S01]  /*22b0*/  LDG.E R26, desc[UR10][R26.64] ;  /* 0x0000000a1a1a7981 */ /* 0x000f22000c1e1900 */
[----:B------:R-:W-:-:S04]  /*22c0*/  UIADD3 UR7, UPT, UPT, UR7, 0x10, URZ ;  /* 0x0000001007077890 */ /* 0x000fc8000fffe0ff */
[----:B------:R-:W-:Y:S02]  /*22d0*/  UISETP.NE.AND UP0, UPT, UR7, URZ, UPT ;  /* 0x000000ff0700728c */ /* 0x000fe4000bf05270 */
[----:B------:R-:W-:Y:S01]  /*22e0*/  UIADD3 UR4, UPT, UPT, UR4, 0x10, URZ ;  /* 0x0000001004047890 */ /* 0x000fe2000fffe0ff */
[----:B-----5:R-:W-:-:S04]  /*22f0*/  FFMA R24, R28, R19, R24 ;  /* 0x000000131c187223 */ /* 0x020fc80000000018 */
[----:B---3--:R-:W-:-:S04]  /*2300*/  FFMA R17, R17, R12, R24 ;  /* 0x0000000c11117223 */ /* 0x008fc80000000018 */
[----:B--2---:R-:W-:-:S04]  /*2310*/  FFMA R4, R4, R29, R17 ;  /* 0x0000001d04047223 */ /* 0x004fc80000000011 */
[----:B----4-:R-:W-:Y:S01]  /*2320*/  FFMA R20, R21, R26, R4 ;  /* 0x0000001a15147223 */ /* 0x010fe20000000004 */
[----:B------:R-:W-:Y:S06]  /*2330*/  BRA.U UP0, `(.L_x_670) ;  /* 0xfffffff900287547 */ /* 0x000fec000b83ffff */
[----:B------:R-:W-:-:S05]  /*2340*/  UMOV UR4, UR5 ;  /* 0x0000000500047c82 */ /* 0x000fca0008000000 */
.L_x_669:
[----:B------:R-:W-:-:S13]  /*2350*/  ISETP.NE.AND P0, PT, R10, RZ, PT ;  /* 0x000000ff0a00720c */ /* 0x000fda0003f05270 */
        /* <DEDUP_REMOVED lines=14> */
[----:B------:R-:W2:Y:S01]  /*2440*/  LDG.E R13, desc[UR10][R22.64] ;  /* 0x0000000a160d7981 */ /* 0x000ea2000c1e1900 */
[-C--:B------:R-:W-:Y:S02]  /*2450*/  IADD3 R26, P1, PT, R22, R19.reuse, RZ ;  /* 0x00000013161a7210 */ /* 0x080fe40007f3e0ff */
[-C--:B------:R-:W-:Y:S02]  /*2460*/  IADD3 R24, P2, PT, R16, R19.reuse, RZ ;  /* 0x0000001310187210 */ /* 0x080fe40007f5e0ff */
[----:B------:R-:W2:Y:S01]  /*2470*/  LDG.E R16, desc[UR10][R16.64] ;  /* 0x0000000a10107981 */ /* 0x000ea2000c1e1900 */
[--C-:B------:R-:W-:Y:S01]  /*2480*/  IMAD.X R27, R23, 0x1, R3.reuse, P1 ;  /* 0x00000001171b7824 */ /* 0x100fe200008e0603 */
[----:B------:R-:W-:Y:S01]  /*2490*/  IADD3 R28, P1, PT, R26, R19, RZ ;  /* 0x000000131a1c7210 */ /* 0x000fe20007f3e0ff */
[----:B------:R-:W-:-:S03]  /*24a0*/  IMAD.X R25, R17, 0x1, R3, P2 ;  /* 0x0000000111197824 */ /* 0x000fc600010e0603 */
[----:B------:R0:W3:Y:S01]  /*24b0*/  LDG.E R18, desc[UR10][R26.64] ;  /* 0x0000000a1a127981 */ /* 0x0000e2000c1e1900 */
[----:B------:R-:W-:-:S03]  /*24c0*/  IADD3.X R29, PT, PT, R27, R3, RZ, P1, !PT ;  /* 0x000000031b1d7210 */ /* 0x000fc60000ffe4ff */
[----:B------:R1:W3:Y:S04]  /*24d0*/  LDG.E R23, desc[UR10][R24.64] ;  /* 0x0000000a18177981 */ /* 0x0002e8000c1e1900 */
[----:B------:R-:W4:Y:S01]  /*24e0*/  LDG.E R4, desc[UR10][R28.64] ;  /* 0x0000000a1c047981 */ /* 0x000f22000c1e1900 */
[----:B0-----:R-:W-:-:S05]  /*24f0*/  IADD3 R26, P2, PT, R24, R19, RZ ;  /* 0x00000013181a7210 */ /* 0x001fca0007f5e0ff */
[----:B------:R-:W-:-:S05]  /*2500*/  IMAD.X R27, R25, 0x1, R3, P2 ;  /* 0x00000001191b7824 */ /* 0x000fca00010e0603 */
[----:B------:R0:W4:Y:S01]  /*2510*/  LDG.E R21, desc[UR10][R26.64] ;  /* 0x0000000a1a157981 */ /* 0x000122000c1e1900 */
[----:B-1----:R-:W-:-:S05]  /*2520*/  IADD3 R24, P1, PT, R28, R19, RZ ;  /* 0x000000131c187210 */ /* 0x002fca0007f3e0ff */
[----:B------:R-:W-:Y:S01]  /*2530*/  IMAD.X R25, R29, 0x1, R3, P1 ;  /* 0x000000011d197824 */ /* 0x000fe200008e0603 */
[-C--:B------:R-:W-:Y:S01]  /*2540*/  IADD3 R12, P2, PT, R24, R19.reuse, RZ ;  /* 0x00000013180c7210 */ /* 0x080fe20007f5e0ff */
[----:B--2---:R-:W-:Y:S01]  /*2550*/  FFMA R20, R13, R16, R20 ;  /* 0x000000100d147223 */ /* 0x004fe20000000014 */
[----:B------:R-:W-:-:S03]  /*2560*/  IADD3 R16, P1, PT, R26, R19, RZ ;  /* 0x000000131a107210 */ /* 0x000fc60007f3e0ff */
[--C-:B------:R-:W-:Y:S01]  /*2570*/  IMAD.X R13, R25, 0x1, R3.reuse, P2 ;  /* 0x00000001190d7824 */ /* 0x100fe200010e0603 */
[----:B------:R-:W-:Y:S01]  /*2580*/  IADD3.X R17, PT, PT, R27, R3, RZ, P1, !PT ;  /* 0x000000031b117210 */ /* 0x000fe20000ffe4ff */
[----:B------:R-:W2:Y:S01]  /*2590*/  LDG.E R25, desc[UR10][R24.64] ;  /* 0x0000000a18197981 */ /* 0x000ea2000c1e1900 */
[-C--:B0-----:R-:W-:Y:S02]  /*25a0*/  IADD3 R26, P1, PT, R16, R19.reuse, RZ ;  /* 0x00000013101a7210 */ /* 0x081fe40007f3e0ff */
[----:B------:R-:W-:Y:S01]  /*25b0*/  IADD3 R28, P2, PT, R12, R19, RZ ;  /* 0x000000130c1c7210 */ /* 0x000fe20007f5e0ff */
[----:B---3--:R-:W-:Y:S01]  /*25c0*/  FFMA R18, R18, R23, R20 ;  /* 0x0000001712127223 */ /* 0x008fe20000000014 */
[----:B------:R0:W3:Y:S01]  /*25d0*/  LDG.E R22, desc[UR10][R12.64] ;  /* 0x0000000a0c167981 */ /* 0x0000e2000c1e1900 */
[--C-:B------:R-:W-:Y:S01]  /*25e0*/  IMAD.X R27, R17, 0x1, R3.reuse, P1 ;  /* 0x00000001111b7824 */ /* 0x100fe200008e0603 */
[-C--:B------:R-:W-:Y:S01]  /*25f0*/  IADD3 R20, P1, PT, R26, R19.reuse, RZ ;  /* 0x000000131a147210 */ /* 0x080fe20007f3e0ff */
[--C-:B------:R-:W-:Y:S01]  /*2600*/  IMAD.X R29, R13, 0x1, R3.reuse, P2 ;  /* 0x000000010d1d7824 */ /* 0x100fe200010e0603 */
[----:B------:R1:W2:Y:S04]  /*2610*/  LDG.E R23, desc[UR10][R16.64] ;  /* 0x0000000a10177981 */ /* 0x0002a8000c1e1900 */
[----:B------:R-:W5:Y:S01]  /*2620*/  LDG.E R24, desc[UR10][R28.64] ;  /* 0x0000000a1c187981 */ /* 0x000f62000c1e1900 */
[----:B0-----:R-:W-:Y:S01]  /*2630*/  IADD3 R12, P2, PT, R28, R19, RZ ;  /* 0x000000131c0c7210 */ /* 0x001fe20007f5e0ff */
[----:B----4-:R-:W-:Y:S01]  /*2640*/  FFMA R4, R4, R21, R18 ;  /* 0x0000001504047223 */ /* 0x010fe20000000012 */
[----:B------:R-:W-:-:S02]  /*2650*/  IMAD.X R21, R27, 0x1, R3, P1 ;  /* 0x000000011b157824 */ /* 0x000fc400008e0603 */
[----:B------:R-:W-:Y:S01]  /*2660*/  IADD3.X R13, PT, PT, R29, R3, RZ, P2, !PT ;  /* 0x000000031d0d7210 */ /* 0x000fe200017fe4ff */
[----:B------:R-:W3:Y:S01]  /*2670*/  LDG.E R27, desc[UR10][R26.64] ;  /* 0x0000000a1a1b7981 */ /* 0x000ee2000c1e1900 */
[----:B-1----:R-:W-:-:S03]  /*2680*/  IADD3 R16, P1, PT, R20, R19, RZ ;  /* 0x0000001314107210 */ /* 0x002fc60007f3e0ff */
[----:B------:R-:W5:Y:S02]  /*2690*/  LDG.E R29, desc[UR10][R20.64] ;  /* 0x0000000a141d7981 */ /* 0x000f64000c1e1900 */
[--C-:B------:R-:W-:Y:S01]  /*26a0*/  IMAD.X R17, R21, 0x1, R3.reuse, P1 ;  /* 0x0000000115117824 */ /* 0x100fe200008e0603 */
[-C--:B------:R-:W-:Y:S01]  /*26b0*/  IADD3 R18, P1, PT, R16, R19.reuse, RZ ;  /* 0x0000001310127210 */ /* 0x080fe20007f3e0ff */
[----:B------:R0:W4:Y:S04]  /*26c0*/  LDG.E R26, desc[UR10][R12.64] ;  /* 0x0000000a0c1a7981 */ /* 0x000128000c1e1900 */
[----:B------:R-:W4:Y:S01]  /*26d0*/  LDG.E R16, desc[UR10][R16.64] ;  /* 0x0000000a10107981 */ /* 0x000f22000c1e1900 */
[----:B0-----:R-:W-:Y:S01]  /*26e0*/  IADD3 R12, P2, PT, R12, R19, RZ ;  /* 0x000000130c0c7210 */ /* 0x001fe20007f5e0ff */
[----:B------:R-:W-:-:S04]  /*26f0*/  IMAD.X R19, R17, 0x1, R3, P1 ;  /* 0x0000000111137824 */ /* 0x000fc800008e0603 */
[----:B------:R-:W-:Y:S01]  /*2700*/  IMAD.X R13, R13, 0x1, R3, P2 ;  /* 0x000000010d0d7824 */ /* 0x000fe200010e0603 */
[----:B------:R-:W4:Y:S04]  /*2710*/  LDG.E R18, desc[UR10][R18.64] ;  /* 0x0000000a12127981 */ /* 0x000f28000c1e1900 */
[----:B------:R-:W4:Y:S01]  /*2720*/  LDG.E R12, desc[UR10][R12.64] ;  /* 0x0000000a0c0c7981 */ /* 0x000f22000c1e1900 */
[----:B------:R-:W-:Y:S01]  /*2730*/  UIADD3 UR4, UPT, UPT, UR4, 0x8, URZ ;  /* 0x0000000804047890 */ /* 0x000fe2000fffe0ff */
[----:B--2---:R-:W-:-:S04]  /*2740*/  FFMA R23, R25, R23, R4 ;  /* 0x0000001719177223 */ /* 0x004fc80000000004 */
[----:B---3--:R-:W-:-:S04]  /*2750*/  FFMA R23, R22, R27, R23 ;  /* 0x0000001b16177223 */ /* 0x008fc80000000017 */
[----:B-----5:R-:W-:-:S04]  /*2760*/  FFMA R23, R24, R29, R23 ;  /* 0x0000001d18177223 */ /* 0x020fc80000000017 */
[----:B----4-:R-:W-:-:S04]  /*2770*/  FFMA R23, R26, R16, R23 ;  /* 0x000000101a177223 */ /* 0x010fc80000000017 */
[----:B------:R-:W-:-:S07]  /*2780*/  FFMA R20, R12, R18, R23 ;  /* 0x000000120c147223 */ /* 0x000fce0000000017 */
.L_x_672:
[----:B------:R-:W-:Y:S05]  /*2790*/  @!P0 BRA `(.L_x_671) ;  /* 0x0000000400108947 */ /* 0x000fea0003800000 */
[----:B------:R-:W-:Y:S02]  /*27a0*/  IADD3 R3, PT, PT, R9, -0x1, RZ ;  /* 0xffffffff09037810 */ /* 0x000fe40007ffe0ff */
[----:B------:R-:W-:Y:S02]  /*27b0*/  ISETP.NE.AND P0, PT, R8, RZ, PT ;  /* 0x000000ff0800720c */ /* 0x000fe40003f05270 */
        /* <DEDUP_REMOVED lines=15> */
[--C-:B------:R-:W-:Y:S01]  /*28b0*/  IMAD.X R27, R17, 0x1, R3.reuse, P1 ;  /* 0x00000001111b7824 */ /* 0x100fe200008e0603 */
[-C--:B------:R-:W-:Y:S01]  /*28c0*/  IADD3 R22, P1, PT, R26, R19.reuse, RZ ;  /* 0x000000131a167210 */ /* 0x080fe20007f3e0ff */
[----:B------:R-:W-:Y:S01]  /*28d0*/  IMAD.X R25, R29, 0x1, R3, P2 ;  /* 0x000000011d197824 */ /* 0x000fe200010e0603 */
[----:B------:R-:W-:-:S02]  /*28e0*/  IADD3 R12, P2, PT, R24, R19, RZ ;  /* 0x00000013180c7210 */ /* 0x000fc40007f5e0ff */
[----:B------:R-:W3:Y:S01]  /*28f0*/  LDG.E R4, desc[UR10][R26.64] ;  /* 0x0000000a1a047981 */ /* 0x000ee2000c1e1900 */
[--C-:B------:R-:W-:Y:S01]  /*2900*/  IMAD.X R23, R27, 0x1, R3.reuse, P1 ;  /* 0x000000011b177824 */ /* 0x100fe200008e0603 */
[----:B0-----:R-:W-:Y:S02]  /*2910*/  IADD3 R16, P1, PT, R22, R19, RZ ;  /* 0x0000001316107210 */ /* 0x001fe40007f3e0ff */
[----:B------:R-:W-:Y:S01]  /*2920*/  IADD3.X R13, PT, PT, R25, R3, RZ, P2, !PT ;  /* 0x00000003190d7210 */ /* 0x000fe200017fe4ff */
[----:B------:R-:W3:Y:S01]  /*2930*/  LDG.E R24, desc[UR10][R24.64] ;  /* 0x0000000a18187981 */ /* 0x000ee2000c1e1900 */
[----:B------:R-:W-:Y:S01]  /*2940*/  IADD3 R18, P2, PT, R12, R19, RZ ;  /* 0x000000130c127210 */ /* 0x000fe20007f5e0ff */
[--C-:B------:R-:W-:Y:S02]  /*2950*/  IMAD.X R17, R23, 0x1, R3.reuse, P1 ;  /* 0x0000000117117824 */ /* 0x100fe400008e0603 */
[----:B------:R-:W4:Y:S02]  /*2960*/  LDG.E R23, desc[UR10][R22.64] ;  /* 0x0000000a16177981 */ /* 0x000f24000c1e1900 */
[----:B------:R-:W-:-:S02]  /*2970*/  IMAD.X R19, R13, 0x1, R3, P2 ;  /* 0x000000010d137824 */ /* 0x000fc400010e0603 */
        /* <DEDUP_REMOVED lines=8> */
.L_x_673:
[----:B------:R-:W-:Y:S05]  /*2a00*/  @!P0 BRA `(.L_x_671) ;  /* 0x0000000000748947 */ /* 0x000fea0003800000 */
[----:B------:R-:W0:Y:S01]  /*2a10*/  LDCU UR5, c[0x0][0x3a8] ;  /* 0x00007500ff0577ac */ /* 0x000e220008000800 */
[----:B------:R-:W1:Y:S08]  /*2a20*/  LDC.64 R16, c[0x0][0x390] ;  /* 0x0000e400ff107b82 */ /* 0x000e700000000a00 */
[----:B------:R-:W2:Y:S01]  /*2a30*/  LDC.64 R12, c[0x0][0x398] ;  /* 0x0000e600ff0c7b82 */ /* 0x000ea20000000a00 */
[----:B0-----:R-:W-:-:S06]  /*2a40*/  UIADD3 UR4, UPT, UPT, UR4, -UR5, URZ ;  /* 0x8000000504047290 */ /* 0x001fcc000fffe0ff */
[----:B------:R-:W-:-:S04]  /*2a50*/  IMAD R3, R0, UR4, R5 ;  /* 0x0000000400037c24 */ /* 0x000fc8000f8e0205 */
[----:B-1----:R-:W-:-:S04]  /*2a60*/  IMAD.WIDE R4, R3, 0x4, R16 ;  /* 0x0000000403047825 */ /* 0x002fc800078e0210 */
[----:B--2---:R-:W-:Y:S02]  /*2a70*/  IMAD.WIDE R12, R3, 0x4, R12 ;  /* 0x00000004030c7825 */ /* 0x004fe400078e020c */
        /* <DEDUP_REMOVED lines=10> */
[--C-:B------:R-:W-:Y:S01]  /*2b20*/  IMAD.X R17, R5, 0x1, R21.reuse, P1 ;  /* 0x0000000105117824 */ /* 0x100fe200008e0615 */
[----:B------:R-:W-:Y:S02]  /*2b30*/  IADD3.X R19, PT, PT, R13, R21, RZ, P2, !PT ;  /* 0x000000150d137210 */ /* 0x000fe400017fe4ff */
[-C--:B------:R-:W-:Y:S02]  /*2b40*/  @P0 IADD3 R12, P1, PT, R16, R3.reuse, RZ ;  /* 0x00000003100c0210 */ /* 0x080fe40007f3e0ff */
[----:B------:R-:W-:Y:S02]  /*2b50*/  @P0 IADD3 R4, P2, PT, R18, R3, RZ ;  /* 0x0000000312040210 */ /* 0x000fe40007f5e0ff */
[----:B------:R-:W2:Y:S01]  /*2b60*/  LDG.E R18, desc[UR10][R18.64] ;  /* 0x0000000a12127981 */ /* 0x000ea2000c1e1900 */
[--C-:B------:R-:W-:Y:S02]  /*2b70*/  @P0 IMAD.X R13, R17, 0x1, R21.reuse, P1 ;  /* 0x00000001110d0824 */ /* 0x100fe400008e0615 */
[----:B------:R-:W-:Y:S01]  /*2b80*/  @P0 IMAD.X R5, R19, 0x1, R21, P2 ;  /* 0x0000000113050824 */ /* 0x000fe200010e0615 */
[----:B------:R-:W2:Y:S04]  /*2b90*/  LDG.E R17, desc[UR10][R16.64] ;  /* 0x0000000a10117981 */ /* 0x000ea8000c1e1900 */
[----:B------:R-:W3:Y:S04]  /*2ba0*/  @P0 LDG.E R13, desc[UR10][R12.64] ;  /* 0x0000000a0c0d0981 */ /* 0x000ee8000c1e1900 */
[----:B------:R-:W3:Y:S01]  /*2bb0*/  @P0 LDG.E R4, desc[UR10][R4.64] ;  /* 0x0000000a04040981 */ /* 0x000ee2000c1e1900 */
[----:B--2---:R-:W-:-:S04]  /*2bc0*/  FFMA R20, R17, R18, R20 ;  /* 0x0000001211147223 */ /* 0x004fc80000000014 */
[----:B---3--:R-:W-:-:S07]  /*2bd0*/  @P0 FFMA R20, R13, R4, R20 ;  /* 0x000000040d140223 */ /* 0x008fce0000000014 */
.L_x_671:
[----:B------:R-:W0:Y:S01]  /*2be0*/  LDCU UR4, c[0x0][0x388] ;  /* 0x00007100ff0477ac */ /* 0x000e220008000800 */
[----:B------:R-:W-:Y:S02]  /*2bf0*/  VIADD R6, R6, 0x1 ;  /* 0x0000000106067836 */ /* 0x000fe40000000000 */
[----:B------:R-:W-:-:S05]  /*2c00*/  IMAD.WIDE R4, R7, 0x4, R14 ;  /* 0x0000000407047825 */ /* 0x000fca00078e020e */
[----:B------:R1:W-:Y:S01]  /*2c10*/  STG.E desc[UR10][R4.64], R20 ;  /* 0x0000001404007986 */ /* 0x0003e2000c10190a */
[----:B0-----:R-:W-:-:S13]  /*2c20*/  ISETP.NE.AND P0, PT, R6, UR4, PT ;  /* 0x0000000406007c0c */ /* 0x001fda000bf05270 */
[----:B-1----:R-:W-:Y:S05]  /*2c30*/  @!P0 EXIT ;  /* 0x000000000000894d */ /* 0x002fea0003800000 */
[----:B------:R-:W-:Y:S05]  /*2c40*/  BRA `(.L_x_674) ;  /* 0xffffffec00387947 */ /* 0x000fea000383ffff */
.L_x_665:
[C---:B------:R-:W-:Y:S01]  /*2c50*/  ISETP.GE.U32.AND P0, PT, R0.reuse, 0x8, PT ;  /* 0x000000080000780c */ /* 0x040fe20003f06070 */
[----:B------:R-:W-:Y:S01]  /*2c60*/  HFMA2 R6, -RZ, RZ, 0, 0 ;  /* 0x00000000ff067431 */ /* 0x000fe200000001ff */
[----:B------:R-:W-:-:S04]  /*2c70*/  LOP3.LUT R8, R0, 0x7, RZ, 0xc0, !PT ;  /* 0x0000000700087812 */ /* 0x000fc800078ec0ff */
[----:B------:R-:W-:-:S07]  /*2c80*/  ISETP.NE.AND P1, PT, R8, RZ, PT ;  /* 0x000000ff0800720c */ /* 0x000fce0003f25270 */
[----:B------:R-:W-:Y:S06]  /*2c90*/  @!P0 BRA `(.L_x_675) ;  /* 0x0000000000448947 */ /* 0x000fec0003800000 */
[----:B------:R-:W-:Y:S01]  /*2ca0*/  LOP3.LUT R6, R0, 0x7ffffff8, RZ, 0xc0, !PT ;  /* 0x7ffffff800067812 */ /* 0x000fe200078ec0ff */
[----:B------:R-:W-:-:S07]  /*2cb0*/  IMAD.MOV.U32 R7, RZ, RZ, RZ ;  /* 0x000000ffff077224 */ /* 0x000fce00078e00ff */
.L_x_676:
[C---:B0-----:R-:W-:Y:S01]  /*2cc0*/  IMAD R3, R7.reuse, 0x80, R11 ;  /* 0x0000008007037824 */ /* 0x041fe200078e020b */
[----:B------:R-:W-:-:S03]  /*2cd0*/  IADD3 R7, PT, PT, R7, 0x8, RZ ;  /* 0x0000000807077810 */ /* 0x000fc60007ffe0ff */
[----:B------:R-:W-:Y:S01]  /*2ce0*/  VIADD R5, R3, 0x80 ;  /* 0x0000008003057836 */ /* 0x000fe20000000000 */
[----:B------:R-:W-:Y:S01]  /*2cf0*/  ISETP.NE.AND P0, PT, R7, R6, PT ;  /* 0x000000060700720c */ /* 0x000fe20003f05270 */
[----:B------:R-:W-:-:S04]  /*2d00*/  IMAD.WIDE.U32 R2, R3, 0x4, R14 ;  /* 0x0000000403027825 */ /* 0x000fc800078e000e */
[----:B------:R-:W-:Y:S01]  /*2d10*/  IMAD.WIDE R4, R5, 0x4, R14 ;  /* 0x0000000405047825 */ /* 0x000fe200078e020e */
[----:B------:R0:W-:Y:S04]  /*2d20*/  STG.E desc[UR10][R2.64], RZ ;  /* 0x000000ff02007986 */ /* 0x0001e8000c10190a */
[----:B------:R0:W-:Y:S04]  /*2d30*/  STG.E desc[UR10][R4.64], RZ ;  /* 0x000000ff04007986 */ /* 0x0001e8000c10190a */
[----:B------:R0:W-:Y:S04]  /*2d40*/  STG.E desc[UR10][R4.64+0x200], RZ ;  /* 0x000200ff04007986 */ /* 0x0001e8000c10190a */
[----:B------:R0:W-:Y:S04]  /*2d50*/  STG.E desc[UR10][R4.64+0x400], RZ ;  /* 0x000400ff04007986 */ /* 0x0001e8000c10190a */
[----:B------:R0:W-:Y:S04]  /*2d60*/  STG.E desc[UR10][R4.64+0x600], RZ ;  /* 0x000600ff04007986 */ /* 0x0001e8000c10190a */
[----:B------:R0:W-:Y:S04]  /*2d70*/  STG.E desc[UR10][R4.64+0x800], RZ ;  /* 0x000800ff04007986 */ /* 0x0001e8000c10190a */
[----:B------:R0:W-:Y:S04]  /*2d80*/  STG.E desc[UR10][R4.64+0xa00], RZ ;  /* 0x000a00ff04007986 */ /* 0x0001e8000c10190a */
[----:B------:R0:W-:Y:S01]  /*2d90*/  STG.E desc[UR10][R4.64+0xc00], RZ ;  /* 0x000c00ff04007986 */ /* 0x0001e2000c10190a */
[----:B------:R-:W-:Y:S05]  /*2da0*/  @P0 BRA `(.L_x_676) ;  /* 0xfffffffc00c40947 */ /* 0x000fea000383ffff */
.L_x_675:
[----:B------:R-:W-:Y:S05]  /*2db0*/  @!P1 EXIT ;  /* 0x000000000000994d */ /* 0x000fea0003800000 */
[----:B------:R-:W-:Y:S02]  /*2dc0*/  ISETP.GE.U32.AND P0, PT, R8, 0x4, PT ;  /* 0x000000040800780c */ /* 0x000fe40003f06070 */
[----:B0-----:R-:W-:-:S04]  /*2dd0*/  LOP3.LUT R4, R0, 0x3, RZ, 0xc0, !PT ;  /* 0x0000000300047812 */ /* 0x001fc800078ec0ff */
[----:B------:R-:W-:-:S07]  /*2de0*/  ISETP.NE.AND P1, PT, R4, RZ, PT ;  /* 0x000000ff0400720c */ /* 0x000fce0003f25270 */
[----:B------:R-:W-:Y:S06]  /*2df0*/  @!P0 BRA `(.L_x_677) ;  /* 0x00000000001c8947 */ /* 0x000fec0003800000 */
[C---:B------:R-:W-:Y:S02]  /*2e00*/  IMAD R3, R6.reuse, 0x80, R11 ;  /* 0x0000008006037824 */ /* 0x040fe400078e020b */
[----:B------:R-:W-:Y:S02]  /*2e10*/  VIADD R6, R6, 0x4 ;  /* 0x0000000406067836 */ /* 0x000fe40000000000 */
[----:B------:R-:W-:-:S05]  /*2e20*/  IMAD.WIDE R2, R3, 0x4, R14 ;  /* 0x0000000403027825 */ /* 0x000fca00078e020e */
[----:B------:R0:W-:Y:S04]  /*2e30*/  STG.E desc[UR10][R2.64], RZ ;  /* 0x000000ff02007986 */ /* 0x0001e8000c10190a */
[----:B------:R0:W-:Y:S04]  /*2e40*/  STG.E desc[UR10][R2.64+0x200], RZ ;  /* 0x000200ff02007986 */ /* 0x0001e8000c10190a */
[----:B------:R0:W-:Y:S04]  /*2e50*/  STG.E desc[UR10][R2.64+0x400], RZ ;  /* 0x000400ff02007986 */ /* 0x0001e8000c10190a */
[----:B------:R0:W-:Y:S02]  /*2e60*/  STG.E desc[UR10][R2.64+0x600], RZ ;  /* 0x000600ff02007986 */ /* 0x0001e4000c10190a */
.L_x_677:
[----:B------:R-:W-:Y:S05]  /*2e70*/  @!P1 EXIT ;  /* 0x000000000000994d */ /* 0x000fea0003800000 */
[----:B------:R-:W-:Y:S02]  /*2e80*/  ISETP.NE.AND P0, PT, R4, 0x1, PT ;  /* 0x000000010400780c */ /* 0x000fe40003f05270 */
[----:B------:R-:W-:-:S04]  /*2e90*/  LOP3.LUT R0, R0, 0x1, RZ, 0xc0, !PT ;  /* 0x0000000100007812 */ /* 0x000fc800078ec0ff */
[----:B------:R-:W-:-:S07]  /*2ea0*/  ISETP.NE.U32.AND P1, PT, R0, 0x1, PT ;  /* 0x000000010000780c */ /* 0x000fce0003f25070 */
[C---:B0-----:R-:W-:Y:S01]  /*2eb0*/  @P0 IMAD R3, R6.reuse, 0x80, R11 ;  /* 0x0000008006030824 */ /* 0x041fe200078e020b */
[----:B------:R-:W-:-:S03]  /*2ec0*/  @P0 IADD3 R6, PT, PT, R6, 0x2, RZ ;  /* 0x0000000206060810 */ /* 0x000fc60007ffe0ff */
[----:B------:R-:W-:-:S05]  /*2ed0*/  @P0 IMAD.WIDE R2, R3, 0x4, R14 ;  /* 0x0000000403020825 */ /* 0x000fca00078e020e */
[----:B------:R0:W-:Y:S04]  /*2ee0*/  @P0 STG.E desc[UR10][R2.64], RZ ;  /* 0x000000ff02000986 */ /* 0x0001e8000c10190a */
[----:B------:R0:W-:Y:S01]  /*2ef0*/  @P0 STG.E desc[UR10][R2.64+0x200], RZ ;  /* 0x000200ff02000986 */ /* 0x0001e2000c10190a */
[----:B------:R-:W-:Y:S05]  /*2f00*/  @P1 EXIT ;  /* 0x000000000000194d */ /* 0x000fea0003800000 */
[----:B------:R-:W-:-:S04]  /*2f10*/  IMAD R11, R6, 0x80, R11 ;  /* 0x00000080060b7824 */ /* 0x000fc800078e020b */
[----:B------:R-:W-:-:S05]  /*2f20*/  IMAD.WIDE R14, R11, 0x4, R14 ;  /* 0x000000040b0e7825 */ /* 0x000fca00078e020e */
[----:B------:R-:W-:Y:S01]  /*2f30*/  STG.E desc[UR10][R14.64], RZ ;  /* 0x000000ff0e007986 */ /* 0x000fe2000c10190a */
[----:B------:R-:W-:Y:S05]  /*2f40*/  EXIT ;  /* 0x000000000000794d */ /* 0x000fea0003800000 */
        .weak           $__internal_0_$__cuda_sm20_div_u64
        .type           $__internal_0_$__cuda_sm20_div_u64,@function
        .size           $__internal_0_$__cuda_sm20_div_u64,(.L_x_714 - $__internal_0_$__cuda_sm20_div_u64)
$__internal_0_$__cuda_sm20_div_u64:
[----:B------:R-:W-:Y:S02]  /*2f50*/  IMAD.U32 R20, RZ, RZ, UR9 ;  /* 0x00000009ff147e24 */ /* 0x000fe4000f8e00ff */
[----:B------:R-:W-:-:S04]  /*2f60*/  IMAD.MOV.U32 R21, RZ, RZ, R3 ;  /* 0x000000ffff157224 */ /* 0x000fc800078e0003 */
[----:B------:R-:W0:Y:S08]  /*2f70*/  I2F.U64.RP R20, R20 ;  /* 0x0000001400147312 */ /* 0x000e300000309000 */
[----:B0-----:R-:W0:Y:S02]  /*2f80*/  MUFU.RCP R13, R20 ;  /* 0x00000014000d7308 */ /* 0x001e240000001000 */
[----:B0-----:R-:W-:-:S06]  /*2f90*/  IADD3 R17, PT, PT, R13, 0x1ffffffe, RZ ;  /* 0x1ffffffe0d117810 */ /* 0x001fcc0007ffe0ff */
[----:B------:R-:W0:Y:S02]  /*2fa0*/  F2I.U64.TRUNC R16, R17 ;  /* 0x0000001100107311 */ /* 0x000e24000020d800 */
[----:B0-----:R-:W-:-:S04]  /*2fb0*/  IMAD.WIDE.U32 R18, R16, UR9, RZ ;  /* 0x0000000910127c25 */ /* 0x001fc8000f8e00ff */
[----:B------:R-:W-:Y:S01]  /*2fc0*/  IMAD R19, R16, R3, R19 ;  /* 0x0000000310137224 */ /* 0x000fe200078e0213 */
[----:B------:R-:W-:-:S03]  /*2fd0*/  IADD3 R13, P0, PT, RZ, -R18, RZ ;  /* 0x80000012ff0d7210 */ /* 0x000fc60007f1e0ff */
[----:B------:R-:W-:Y:S02]  /*2fe0*/  IMAD R19, R17, UR9, R19 ;  /* 0x0000000911137c24 */ /* 0x000fe4000f8e0213 */
[----:B------:R-:W-:-:S04]  /*2ff0*/  IMAD.HI.U32 R18, R16, R13, RZ ;  /* 0x0000000d10127227 */ /* 0x000fc800078e00ff */
[----:B------:R-:W-:Y:S02]  /*3000*/  IMAD.X R23, RZ, RZ, ~R19, P0 ;  /* 0x000000ffff177224 */ /* 0x000fe400000e0e13 */
[----:B------:R-:W-:Y:S02]  /*3010*/  IMAD.MOV.U32 R19, RZ, RZ, R16 ;  /* 0x000000ffff137224 */ /* 0x000fe400078e0010 */
[----:B------:R-:W-:-:S04]  /*3020*/  IMAD.WIDE.U32 R18, P0, R16, R23, R18 ;  /* 0x0000001710127225 */ /* 0x000fc80007800012 */
[C---:B------:R-:W-:Y:S02]  /*3030*/  IMAD R16, R17.reuse, R23, RZ ;  /* 0x0000001711107224 */ /* 0x040fe400078e02ff */
[----:B------:R-:W-:-:S04]  /*3040*/  IMAD.HI.U32 R19, P1, R17, R13, R18 ;  /* 0x0000000d11137227 */ /* 0x000fc80007820012 */
[----:B------:R-:W-:Y:S01]  /*3050*/  IMAD.HI.U32 R13, R17, R23, RZ ;  /* 0x00000017110d7227 */ /* 0x000fe200078e00ff */
[----:B------:R-:W-:-:S03]  /*3060*/  IADD3 R19, P2, PT, R16, R19, RZ ;  /* 0x0000001310137210 */ /* 0x000fc60007f5e0ff */
[----:B------:R-:W-:Y:S02]  /*3070*/  IMAD.X R13, R13, 0x1, R17, P0 ;  /* 0x000000010d0d7824 */ /* 0x000fe400000e0611 */
[----:B------:R-:W-:-:S03]  /*3080*/  IMAD.WIDE.U32 R16, R19, UR9, RZ ;  /* 0x0000000913107c25 */ /* 0x000fc6000f8e00ff */
[----:B------:R-:W-:Y:S01]  /*3090*/  IADD3.X R13, PT, PT, RZ, RZ, R13, P2, P1 ;  /* 0x000000ffff0d7210 */ /* 0x000fe200017e240d */
[----:B------:R-:W-:Y:S01]  /*30a0*/  IMAD R18, R19, R3, R17 ;  /* 0x0000000313127224 */ /* 0x000fe200078e0211 */
[----:B------:R-:W-:-:S03]  /*30b0*/  IADD3 R17, P0, PT, RZ, -R16, RZ ;  /* 0x80000010ff117210 */ /* 0x000fc60007f1e0ff */
[----:B------:R-:W-:Y:S02]  /*30c0*/  IMAD R16, R13, UR9, R18 ;  /* 0x000000090d107c24 */ /* 0x000fe4000f8e0212 */
[----:B------:R-:W-:-:S03]  /*30d0*/  IMAD.HI.U32 R18, R19, R17, RZ ;  /* 0x0000001113127227 */ /* 0x000fc600078e00ff */
[----:B------:R-:W-:-:S05]  /*30e0*/  IADD3.X R16, PT, PT, RZ, ~R16, RZ, P0, !PT ;  /* 0x80000010ff107210 */ /* 0x000fca00007fe4ff */
[----:B------:R-:W-:-:S04]  /*30f0*/  IMAD.WIDE.U32 R18, P0, R19, R16, R18 ;  /* 0x0000001013127225 */ /* 0x000fc80007800012 */
[C---:B------:R-:W-:Y:S02]  /*3100*/  IMAD R20, R13.reuse, R16, RZ ;  /* 0x000000100d147224 */ /* 0x040fe400078e02ff */
[----:B------:R-:W-:-:S04]  /*3110*/  IMAD.HI.U32 R19, P1, R13, R17, R18 ;  /* 0x000000110d137227 */ /* 0x000fc80007820012 */
[----:B------:R-:W-:Y:S01]  /*3120*/  IMAD.HI.U32 R16, R13, R16, RZ ;  /* 0x000000100d107227 */ /* 0x000fe200078e00ff */
[----:B------:R-:W-:-:S03]  /*3130*/  IADD3 R19, P2, PT, R20, R19, RZ ;  /* 0x0000001314137210 */ /* 0x000fc60007f5e0ff */
[----:B------:R-:W-:Y:S02]  /*3140*/  IMAD.X R13, R16, 0x1, R13, P0 ;  /* 0x00000001100d7824 */ /* 0x000fe400000e060d */
[----:B------:R-:W-:-:S03]  /*3150*/  IMAD.HI.U32 R16, R19, R5, RZ ;  /* 0x0000000513107227 */ /* 0x000fc600078e00ff */
[----:B------:R-:W-:Y:S01]  /*3160*/  IADD3.X R13, PT, PT, RZ, RZ, R13, P2, P1 ;  /* 0x000000ffff0d7210 */ /* 0x000fe200017e240d */
[----:B------:R-:W-:Y:S02]  /*3170*/  IMAD.MOV.U32 R17, RZ, RZ, RZ ;  /* 0x000000ffff117224 */ /* 0x000fe400078e00ff */
[----:B------:R-:W-:-:S04]  /*3180*/  IMAD.WIDE.U32 R16, R19, R0, R16 ;  /* 0x0000000013107225 */ /* 0x000fc800078e0010 */
[C---:B------:R-:W-:Y:S02]  /*3190*/  IMAD R19, R13.reuse, R0, RZ ;  /* 0x000000000d137224 */ /* 0x040fe400078e02ff */
[----:B------:R-:W-:-:S04]  /*31a0*/  IMAD.HI.U32 R16, P0, R13, R5, R16 ;  /* 0x000000050d107227 */ /* 0x000fc80007800010 */
[----:B------:R-:W-:Y:S01]  /*31b0*/  IMAD.HI.U32 R18, R13, R0, RZ ;  /* 0x000000000d127227 */ /* 0x000fe200078e00ff */
[----:B------:R-:W-:-:S04]  /*31c0*/  IADD3 R13, P1, PT, R19, R16, RZ ;  /* 0x00000010130d7210 */ /* 0x000fc80007f3e0ff */
[----:B------:R-:W-:Y:S01]  /*31d0*/  IADD3.X R18, PT, PT, R18, RZ, RZ, P0, !PT ;  /* 0x000000ff12127210 */ /* 0x000fe200007fe4ff */
[----:B------:R-:W-:-:S04]  /*31e0*/  IMAD.WIDE.U32 R16, R13, UR9, RZ ;  /* 0x000000090d107c25 */ /* 0x000fc8000f8e00ff */
[----:B------:R-:W-:Y:S01]  /*31f0*/  IMAD.X R18, RZ, RZ, R18, P1 ;  /* 0x000000ffff127224 */ /* 0x000fe200008e0612 */
[----:B------:R-:W-:Y:S01]  /*3200*/  IADD3 R16, P1, PT, -R16, R5, RZ ;  /* 0x0000000510107210 */ /* 0x000fe20007f3e1ff */
[----:B------:R-:W-:-:S03]  /*3210*/  IMAD R17, R13, R3, R17 ;  /* 0x000000030d117224 */ /* 0x000fc600078e0211 */
[----:B------:R-:W-:Y:S01]  /*3220*/  ISETP.GE.U32.AND P0, PT, R16, UR9, PT ;  /* 0x0000000910007c0c */ /* 0x000fe2000bf06070 */
[----:B------:R-:W-:-:S04]  /*3230*/  IMAD R17, R18, UR9, R17 ;  /* 0x0000000912117c24 */ /* 0x000fc8000f8e0211 */
[----:B------:R-:W-:Y:S01]  /*3240*/  IMAD.X R20, R0, 0x1, ~R17, P1 ;  /* 0x0000000100147824 */ /* 0x000fe200008e0e11 */
[----:B------:R-:W-:Y:S01]  /*3250*/  IADD3 R17, P1, PT, R16, -UR9, RZ ;  /* 0x8000000910117c10 */ /* 0x000fe2000ff3e0ff */
[----:B------:R-:W-:-:S03]  /*3260*/  VIADD R0, R13, 0x1 ;  /* 0x000000010d007836 */ /* 0x000fc60000000000 */
[----:B------:R-:W-:Y:S02]  /*3270*/  ISETP.GE.U32.AND.EX P0, PT, R20, R3, PT, P0 ;  /* 0x000000031400720c */ /* 0x000fe40003f06100 */
[----:B------:R-:W-:Y:S02]  /*3280*/  IADD3.X R18, PT, PT, ~R3, R20, RZ, P1, !PT ;  /* 0x0000001403127210 */ /* 0x000fe40000ffe5ff */
[----:B------:R-:W-:Y:S01]  /*3290*/  SEL R16, R17, R16, P0 ;  /* 0x0000001011107207 */ /* 0x000fe20000000000 */
[----:B------:R-:W-:Y:S01]  /*32a0*/  IMAD.MOV.U32 R17, RZ, RZ, 0x0 ;  /* 0x00000000ff117424 */ /* 0x000fe200078e00ff */
[----:B------:R-:W-:Y:S02]  /*32b0*/  SEL R13, R0, R13, P0 ;  /* 0x0000000d000d7207 */ /* 0x000fe40000000000 */
[----:B------:R-:W-:Y:S02]  /*32c0*/  SEL R18, R18, R20, P0 ;  /* 0x0000001412127207 */ /* 0x000fe40000000000 */
[----:B------:R-:W-:Y:S01]  /*32d0*/  ISETP.GE.U32.AND P0, PT, R16, UR9, PT ;  /* 0x0000000910007c0c */ /* 0x000fe2000bf06070 */
[----:B------:R-:W-:Y:S01]  /*32e0*/  VIADD R0, R13, 0x1 ;  /* 0x000000010d007836 */ /* 0x000fe20000000000 */
[----:B------:R-:W-:-:S02]  /*32f0*/  ISETP.NE.U32.AND P1, PT, RZ, UR9, PT ;  /* 0x00000009ff007c0c */ /* 0x000fc4000bf25070 */
[----:B------:R-:W-:Y:S02]  /*3300*/  ISETP.GE.U32.AND.EX P0, PT, R18, R3, PT, P0 ;  /* 0x000000031200720c */ /* 0x000fe40003f06100 */
[----:B------:R-:W-:Y:S02]  /*3310*/  MOV R16, R4 ;  /* 0x0000000400107202 */ /* 0x000fe40000000f00 */
[----:B------:R-:W-:Y:S02]  /*3320*/  ISETP.NE.AND.EX P1, PT, R3, RZ, PT, P1 ;  /* 0x000000ff0300720c */ /* 0x000fe40003f25310 */
[----:B------:R-:W-:-:S04]  /*3330*/  SEL R0, R0, R13, P0 ;  /* 0x0000000d00007207 */ /* 0x000fc80000000000 */
[----:B------:R-:W-:Y:S01]  /*3340*/  SEL R0, R0, 0xffffffff, P1 ;  /* 0xffffffff00007807 */ /* 0x000fe20000800000 */
[----:B------:R-:W-:Y:S06]  /*3350*/  RET.REL.NODEC R16 `(_ZN3cub18CUB_300001_SM_10006detail9transform16transform_kernelINS2_10policy_hubILb1EN4cuda3std3__45tupleIJN6thrust24THRUST_300001_SM_1000_NS17counting_iteratorIiNSA_11use_defaultESC_SC_EEEEEE10policy1000El2dpNSA_6detail15normal_iteratorINSA_10device_ptrIfEEEEJSD_EEEvT0_iT1_T2_DpNS2_10kernel_argIT3_EE) ;  /* 0xffffffcc10287950 */ /* 0x000fec0003c3ffff */
.L_x_678:
        /* <DEDUP_REMOVED lines=10> */
.L_x_714:


//--------------------- .text._ZN3cub18CUB_300001_SM_10006detail9transform16transform_kernelINS2_10policy_hubILb1EN4cuda3std3__45tupleIJN6thrust24THRUST_300001_SM_1000_NS17counting_iteratorIiNSA_11use_defaultESC_SC_EEEEEE10policy1000Ei2dpNSA_6detail15normal_iteratorINSA_10device_ptrIfEEEEJSD_EEEvT0_iT1_T2_DpNS2_10kernel_argIT3_EE --------------------------
	.section	.text._ZN3cub18CUB_300001_SM_10006detail9transform16transform_kernelINS2_10policy_hubILb1EN4cuda3std3__45tupleIJN6thrust24THRUST_300001_SM_1000_NS17counting_iteratorIiNSA_11use_defaultESC_SC_EEEEEE10policy1000Ei2dpNSA_6detail15normal_iteratorINSA_10device_ptrIfEEEEJSD_EEEvT0_iT1_T2_DpNS2_10kernel_argIT3_EE,"ax",@progbits
	.align	128
        .global         _ZN3cub18CUB_300001_SM_10006detail9transform16transform_kernelINS2_10policy_hubILb1EN4cuda3std3__45tupleIJN6thrust24THRUST_300001_SM_1000_NS17counting_iteratorIiNSA_11use_defaultESC_SC_EEEEEE10policy1000Ei2dpNSA_6detail15normal_iteratorINSA_10device_ptrIfEEEEJSD_EEEvT0_iT1_T2_DpNS2_10kernel_argIT3_EE
        .type           _ZN3cub18CUB_300001_SM_10006detail9transform16transform_kernelINS2_10policy_hubILb1EN4cuda3std3__45tupleIJN6thrust24THRUST_300001_SM_1000_NS17counting_iteratorIiNSA_11use_defaultESC_SC_EEEEEE10policy1000Ei2dpNSA_6detail15normal_iteratorINSA_10device_ptrIfEEEEJSD_EEEvT0_iT1_T2_DpNS2_10kernel_argIT3_EE,@function
        .size           _ZN3cub18CUB_300001_SM_10006detail9transform16transform_kernelINS2_10policy_hubILb1EN4cuda3std3__45tupleIJN6thrust24THRUST_300001_SM_1000_NS17counting_iteratorIiNSA_11use_defaultESC_SC_EEEEEE10policy1000Ei2dpNSA_6detail15normal_iteratorINSA_10device_ptrIfEEEEJSD_EEEvT0_iT1_T2_DpNS2_10kernel_argIT3_EE,(.L_x_715 - _ZN3cub18CUB_300001_SM_10006detail9transform16transform_kernelINS2_10policy_hubILb1EN4cuda3std3__45tupleIJN6thrust24THRUST_300001_SM_1000_NS17counting_iteratorIiNSA_11use_defaultESC_SC_EEEEEE10policy1000Ei2dpNSA_6detail15normal_iteratorINSA_10device_ptrIfEEEEJSD_EEEvT0_iT1_T2_DpNS2_10kernel_argIT3_EE)
        .other          _ZN3cub18CUB_300001_SM_10006detail9transform16transform_kernelINS2_10policy_hubILb1EN4cuda3std3__45tupleIJN6thrust24THRUST_300001_SM_1000_NS17counting_iteratorIiNSA_11use_defaultESC_SC_EEEEEE10policy1000Ei2dpNSA_6detail15normal_iteratorINSA_10device_ptrIfEEEEJSD_EEEvT0_iT1_T2_DpNS2_10kernel_argIT3_EE,@"STO_CUDA_ENTRY STV_DEFAULT"
_ZN3cub18CUB_300001_SM_10006detail9transform16transform_kernelINS2_10policy_hubILb1EN4cuda3std3__45tupleIJN6thrust24THRUST_300001_SM_1000_NS17counting_iteratorIiNSA_11use_defaultESC_SC_EEEEEE10policy1000Ei2dpNSA_6detail15normal_iteratorINSA_10device_ptrIfEEEEJSD_EEEvT0_iT1_T2_DpNS2_10kernel_argIT3_EE:
.text._ZN3cub18CUB_300001_SM_10006detail9transform16transform_kernelINS2_10policy_hubILb1EN4cuda3std3__45tupleIJN6thrust24THRUST_300001_SM_1000_NS17counting_iteratorIiNSA_11use_defaultESC_SC_EEEEEE10policy1000Ei2dpNSA_6detail15normal_iteratorINSA_10device_ptrIfEEEEJSD_EEEvT0_iT1_T2_DpNS2_10kernel_argIT3_EE:
[----:B------:R-:W-:Y:S08]  /*0000*/  LDC R1, c[0x0][0x37c] ;  /* 0x0000df00ff017b82 */ /* 0x000ff00000000800 */
[----:B------:R-:W0:Y:S01]  /*0010*/  LDC.64 R4, c[0x0][0x380] ;  /* 0x0000e000ff047b82 */ /* 0x000e220000000a00 */
[----:B------:R-:W1:Y:S01]  /*0020*/  LDCU UR5, c[0x0][0x3b0] ;  /* 0x00007600ff0577ac */ /* 0x000e620008000800 */
[----:B------:R-:W2:Y:S06]  /*0030*/  LDCU.64 UR8, c[0x0][0x358] ;  /* 0x00006b00ff0877ac */ /* 0x000eac0008000a00 */
[----:B------:R-:W3:Y:S01]  /*0040*/  S2UR UR4, SR_CTAID.X ;  /* 0x00000000000479c3 */ /* 0x000ee20000002500 */
[----:B------:R-:W4:Y:S07]  /*0050*/  LDCU UR10, c[0x0][0x3a0] ;  /* 0x00007400ff0a77ac */ /* 0x000f2e0008000800 */
[----:B------:R-:W5:Y:S01]  /*0060*/  LDC.64 R12, c[0x0][0x3a8] ;  /* 0x0000ea00ff0c7b82 */ /* 0x000f620000000a00 */
[----:B0-----:R-:W-:-:S04]  /*0070*/  IMAD.SHL.U32 R0, R5, 0x80, RZ ;  /* 0x0000008005007824 */ /* 0x001fc800078e00ff */
[----:B---3--:R-:W-:-:S04]  /*0080*/  IMAD R3, R0, UR4, RZ ;  /* 0x0000000400037c24 */ /* 0x008fc8000f8e02ff */
[----:B------:R-:W-:Y:S02]  /*0090*/  IMAD.IADD R7, R4, 0x1, -R3 ;  /* 0x0000000104077824 */ /* 0x000fe400078e0a03 */
[C---:B-1----:R-:W-:Y:S02]  /*00a0*/  VIADD R2, R3.reuse, UR5 ;  /* 0x0000000503027c36 */ /* 0x042fe40008000000 */
[----:B-----5:R-:W-:Y:S01]  /*00b0*/  IMAD.WIDE R12, R3, 0x4, R12 ;  /* 0x00000004030c7825 */ /* 0x020fe200078e020c */
[CC--:B------:R-:W-:Y:S02]  /*00c0*/  ISETP.GT.AND P0, PT, R0.reuse, R7.reuse, PT ;  /* 0x000000070000720c */ /* 0x0c0fe40003f04270 */
[----:B------:R-:W-:-:S11]  /*00d0*/  VIMNMX R0, PT, PT, R0, R7, PT ;  /* 0x0000000700007248 */ /* 0x000fd60003fe0100 */
[----:B--2-4-:R-:W-:Y:S05]  /*00e0*/  @P0 BRA `(.L_x_679) ;  /* 0x0000001400b40947 */ /* 0x014fea0003800000 */
        /* <DEDUP_REMOVED lines=12> */
.L_x_689:
[----:B------:R-:W-:Y:S01]  /*01b0*/  IMAD R9, R7, 0x80, R0 ;  /* 0x0000008007097824 */ /* 0x000fe200078e0200 */
[----:B------:R-:W-:Y:S03]  /*01c0*/  BSSY.RECONVERGENT B0, `(.L_x_681) ;  /* 0x000001e000007945 */ /* 0x000fe60003800200 */
[----:B------:R-:W-:-:S05]  /*01d0*/  IMAD.IADD R6, R2, 0x1, R9 ;  /* 0x0000000102067824 */ /* 0x000fca00078e0209 */
        /* <DEDUP_REMOVED lines=24> */
.L_x_682:
[----:B------:R-:W-:Y:S01]  /*0360*/  IMAD.U32 R17, RZ, RZ, UR6 ;  /* 0x00000006ff117e24 */ /* 0x000fe2000f8e00ff */
[----:B------:R-:W-:-:S07]  /*0370*/  MOV R8, 0x390 ;  /* 0x0000039000087802 */ /* 0x000fce0000000f00 */
[----:B------:R-:W-:Y:S05]  /*0380*/  CALL.REL.NOINC `($__internal_1_$__cuda_sm20_div_u64) ;  /* 0x00000028009c7944 */ /* 0x000fea0003c00000 */
[----:B------:R-:W-:-:S07]  /*0390*/  IMAD.MOV.U32 R11, RZ, RZ, R14 ;  /* 0x000000ffff0b7224 */ /* 0x000fce00078e000e */
.L_x_683:
[----:B------:R-:W-:Y:S05]  /*03a0*/  BSYNC.RECONVERGENT B0 ;  /* 0x0000000000007941 */ /* 0x000fea0003800200 */
.L_x_681:
[----:B------:R-:W0:Y:S01]  /*03b0*/  LDCU UR5, c[0x0][0x398] ;  /* 0x00007300ff0577ac */ /* 0x000e220008000800 */
[----:B------:R-:W-:Y:S01]  /*03c0*/  MOV R20, RZ ;  /* 0x000000ff00147202 */ /* 0x000fe20000000f00 */
[----:B------:R-:W-:Y:S01]  /*03d0*/  UMOV UR4, URZ ;  /* 0x000000ff00047c82 */ /* 0x000fe20008000000 */
[----:B0-----:R-:W-:-:S09]  /*03e0*/  UISETP.GE.U32.AND UP0, UPT, UR5, 0x10, UPT ;  /* 0x000000100500788c */ /* 0x001fd2000bf06070 */
[----:B------:R-:W-:Y:S05]  /*03f0*/  BRA.U !UP0, `(.L_x_684) ;  /* 0x0000000508f07547 */ /* 0x000fea000b800000 */
[----:B------:R-:W-:Y:S01]  /*0400*/  IMAD.MOV.U32 R20, RZ, RZ, RZ ;  /* 0x000000ffff147224 */ /* 0x000fe200078e00ff */
[--C-:B------:R-:W-:Y:S01]  /*0410*/  SHF.R.S64 R25, RZ, 0x1e, R11.reuse ;  /* 0x0000001eff197819 */ /* 0x100fe2000000100b */
[----:B------:R-:W0:Y:S01]  /*0420*/  LDCU UR11, c[0x0][0x3a0] ;  /* 0x00007400ff0b77ac */ /* 0x000e220008000800 */
[----:B------:R-:W-:Y:S01]  /*0430*/  SHF.R.S32.HI R8, RZ, 0x1e, R11 ;  /* 0x0000001eff087819 */ /* 0x000fe2000001140b */
[----:B------:R-:W-:Y:S01]  /*0440*/  ULOP3.LUT UR5, UR5, 0x7ffffff0, URZ, 0xc0, !UPT ;  /* 0x7ffffff005057892 */ /* 0x000fe2000f8ec0ff */
[----:B------:R-:W-:-:S11]  /*0450*/  UMOV UR4, URZ ;  /* 0x000000ff00047c82 */ /* 0x000fd60008000000 */
.L_x_685:
        /* <DEDUP_REMOVED lines=10> */
[----:B------:R-:W-:-:S04]  /*0500*/  IMAD.X R19, R17, 0x1, R8, P0 ;  /* 0x0000000111137824 */ /* 0x000fc800000e0608 */
[----:B------:R-:W-:Y:S01]  /*0510*/  IMAD.X R29, R15, 0x1, R8, P1 ;  /* 0x000000010f1d7824 */ /* 0x000fe200008e0608 */
[----:B------:R1:W3:Y:S01]  /*0520*/  LDG.E R17, desc[UR8][R18.64] ;  /* 0x0000000812117981 */ /* 0x0002e2000c1e1900 */
[----:B------:R-:W-:-:S03]  /*0530*/  IADD3 R22, P1, PT, R28, R25, RZ ;  /* 0x000000191c167210 */ /* 0x000fc60007f3e0ff */
[----:B------:R-:W3:Y:S01]  /*0540*/  LDG.E R24, desc[UR8][R28.64] ;  /* 0x000000081c187981 */ /* 0x000ee2000c1e1900 */
[----:B------:R-:W-:Y:S01]  /*0550*/  IADD3 R26, P0, PT, R18, R25, RZ ;  /* 0x00000019121a7210 */ /* 0x000fe20007f1e0ff */
[----:B------:R-:W-:-:S03]  /*0560*/  IMAD.X R23, R29, 0x1, R8, P1 ;  /* 0x000000011d177824 */ /* 0x000fc600008e0608 */
[----:B------:R-:W-:-:S05]  /*0570*/  IADD3.X R27, PT, PT, R19, R8, RZ, P0, !PT ;  /* 0x00000008131b7210 */ /* 0x000fca00007fe4ff */
[----:B------:R-:W4:Y:S04]  /*0580*/  LDG.E R16, desc[UR8][R26.64] ;  /* 0x000000081a107981 */ /* 0x000f28000c1e1900 */
[----:B------:R5:W4:Y:S01]  /*0590*/  LDG.E R29, desc[UR8][R22.64] ;  /* 0x00000008161d7981 */ /* 0x000b22000c1e1900 */
[-C--:B0-----:R-:W-:Y:S02]  /*05a0*/  IADD3 R14, P0, PT, R26, R25.reuse, RZ ;  /* 0x000000191a0e7210 */ /* 0x081fe40007f1e0ff */
[----:B-1----:R-:W-:-:S03]  /*05b0*/  IADD3 R18, P1, PT, R22, R25, RZ ;  /* 0x0000001916127210 */ /* 0x002fc60007f3e0ff */
[--C-:B------:R-:W-:Y:S02]  /*05c0*/  IMAD.X R15, R27, 0x1, R8.reuse, P0 ;  /* 0x000000011b0f7824 */ /* 0x100fe400000e0608 */
[----:B------:R-:W-:Y:S01]  /*05d0*/  IMAD.X R19, R23, 0x1, R8, P1 ;  /* 0x0000000117137824 */ /* 0x000fe200008e0608 */
[----:B-----5:R-:W-:-:S04]  /*05e0*/  IADD3 R22, P1, PT, R18, R25, RZ ;  /* 0x0000001912167210 */ /* 0x020fc80007f3e0ff */
[----:B------:R0:W5:Y:S01]  /*05f0*/  LDG.E R27, desc[UR8][R18.64] ;  /* 0x00000008121b7981 */ /* 0x000162000c1e1900 */
[----:B------:R-:W-:Y:S01]  /*0600*/  IMAD.X R23, R19, 0x1, R8, P1 ;  /* 0x0000000113177824 */ /* 0x000fe200008e0608 */
[----:B0-----:R-:W-:-:S05]  /*0610*/  IADD3 R18, P1, PT, R22, R25, RZ ;  /* 0x0000001916127210 */ /* 0x001fca0007f3e0ff */
[----:B------:R-:W-:Y:S02]  /*0620*/  IMAD.X R19, R23, 0x1, R8, P1 ;  /* 0x0000000117137824 */ /* 0x000fe400008e0608 */
[----:B--2---:R-:W-:Y:S02]  /*0630*/  FFMA R20, R10, R21, R20 ;  /* 0x000000150a147223 */ /* 0x004fe40000000014 */
[----:B------:R0:W5:Y:S02]  /*0640*/  LDG.E R10, desc[UR8][R14.64] ;  /* 0x000000080e0a7981 */ /* 0x000164000c1e1900 */
[----:B0-----:R-:W-:-:S04]  /*0650*/  IADD3 R14, P0, PT, R14, R25, RZ ;  /* 0x000000190e0e7210 */ /* 0x001fc80007f1e0ff */
[----:B------:R-:W-:Y:S01]  /*0660*/  IADD3.X R15, PT, PT, R15, R8, RZ, P0, !PT ;  /* 0x000000080f0f7210 */ /* 0x000fe200007fe4ff */
[----:B---3--:R-:W-:Y:S01]  /*0670*/  FFMA R24, R17, R24, R20 ;  /* 0x0000001811187223 */ /* 0x008fe20000000014 */
[----:B------:R-:W-:Y:S01]  /*0680*/  IADD3 R20, P0, PT, R14, R25, RZ ;  /* 0x000000190e147210 */ /* 0x000fe20007f1e0ff */
[----:B------:R4:W2:Y:S04]  /*0690*/  LDG.E R17, desc[UR8][R22.64] ;  /* 0x0000000816117981 */ /* 0x0008a8000c1e1900 */
[----:B------:R0:W2:Y:S01]  /*06a0*/  LDG.E R26, desc[UR8][R14.64] ;  /* 0x000000080e1a7981 */ /* 0x0000a2000c1e1900 */
[----:B------:R-:W-:Y:S02]  /*06b0*/  IMAD.X R21, R15, 0x1, R8, P0 ;  /* 0x000000010f157824 */ /* 0x000fe400000e0608 */
[----:B----4-:R-:W-:-:S03]  /*06c0*/  FFMA R23, R16, R29, R24 ;  /* 0x0000001d10177223 */ /* 0x010fc60000000018 */
[----:B------:R1:W3:Y:S04]  /*06d0*/  LDG.E R16, desc[UR8][R20.64] ;  /* 0x0000000814107981 */ /* 0x0002e8000c1e1900 */
[----:B------:R4:W3:Y:S01]  /*06e0*/  LDG.E R24, desc[UR8][R18.64] ;  /* 0x0000000812187981 */ /* 0x0008e2000c1e1900 */
[-C--:B------:R-:W-:Y:S02]  /*06f0*/  IADD3 R28, P1, PT, R18, R25.reuse, RZ ;  /* 0x00000019121c7210 */ /* 0x080fe40007f3e0ff */
[----:B0-----:R-:W-:-:S03]  /*0700*/  IADD3 R14, P0, PT, R20, R25, RZ ;  /* 0x00000019140e7210 */ /* 0x001fc60007f1e0ff */
[----:B------:R-:W-:Y:S01]  /*0710*/  IMAD.X R29, R19, 0x1, R8, P1 ;  /* 0x00000001131d7824 */ /* 0x000fe200008e0608 */
[----:B------:R-:W-:Y:S02]  /*0720*/  IADD3.X R15, PT, PT, R21, R8, RZ, P0, !PT ;  /* 0x00000008150f7210 */ /* 0x000fe400007fe4ff */
[-C--:B------:R-:W-:Y:S02]  /*0730*/  IADD3 R22, P0, PT, R14, R25.reuse, RZ ;  /* 0x000000190e167210 */ /* 0x080fe40007f1e0ff */
[----:B-1----:R-:W-:-:S05]  /*0740*/  IADD3 R20, P1, PT, R28, R25, RZ ;  /* 0x000000191c147210 */ /* 0x002fca0007f3e0ff */
[--C-:B------:R-:W-:Y:S01]  /*0750*/  IMAD.X R21, R29, 0x1, R8.reuse, P1 ;  /* 0x000000011d157824 */ /* 0x100fe200008e0608 */
[----:B----4-:R-:W-:Y:S01]  /*0760*/  IADD3 R18, P1, PT, R20, R25, RZ ;  /* 0x0000001914127210 */ /* 0x010fe20007f3e0ff */
[----:B-----5:R-:W-:Y:S01]  /*0770*/  FFMA R19, R10, R27, R23 ;  /* 0x0000001b0a137223 */ /* 0x020fe20000000017 */
[----:B------:R-:W-:Y:S01]  /*0780*/  IMAD.X R23, R15, 0x1, R8, P0 ;  /* 0x000000010f177824 */ /* 0x000fe200000e0608 */
[----:B------:R0:W4:Y:S04]  /*0790*/  LDG.E R10, desc[UR8][R14.64] ;  /* 0x000000080e0a7981 */ /* 0x000128000c1e1900 */
[----:B------:R2:W4:Y:S01]  /*07a0*/  LDG.E R27, desc[UR8][R28.64] ;  /* 0x000000081c1b7981 */ /* 0x000522000c1e1900 */
[----:B0-----:R-:W-:Y:S01]  /*07b0*/  IADD3 R14, P0, PT, R22, R25, RZ ;  /* 0x00000019160e7210 */ /* 0x001fe20007f1e0ff */
[----:B--2---:R-:W-:-:S02]  /*07c0*/  FFMA R29, R26, R17, R19 ;  /* 0x000000111a1d7223 */ /* 0x004fc40000000013 */
[----:B------:R-:W2:Y:S04]  /*07d0*/  LDG.E R17, desc[UR8][R22.64] ;  /* 0x0000000816117981 */ /* 0x000ea8000c1e1900 */
[----:B------:R0:W2:Y:S01]  /*07e0*/  LDG.E R26, desc[UR8][R20.64] ;  /* 0x00000008141a7981 */ /* 0x0000a2000c1e1900 */
[----:B------:R-:W-:Y:S01]  /*07f0*/  IADD3.X R15, PT, PT, R23, R8, RZ, P0, !PT ;  /* 0x00000008170f7210 */ /* 0x000fe200007fe4ff */
[----:B------:R-:W-:Y:S02]  /*0800*/  IMAD.X R19, R21, 0x1, R8, P1 ;  /* 0x0000000115137824 */ /* 0x000fe400008e0608 */
[----:B---3--:R-:W-:Y:S02]  /*0810*/  FFMA R16, R16, R24, R29 ;  /* 0x0000001810107223 */ /* 0x008fe4000000001d */
[----:B------:R1:W3:Y:S04]  /*0820*/  LDG.E R24, desc[UR8][R14.64] ;  /* 0x000000080e187981 */ /* 0x0002e8000c1e1900 */
[----:B------:R4:W3:Y:S01]  /*0830*/  LDG.E R29, desc[UR8][R18.64] ;  /* 0x00000008121d7981 */ /* 0x0008e2000c1e1900 */
[----:B0-----:R-:W-:-:S02]  /*0840*/  IADD3 R20, P1, PT, R18, R25, RZ ;  /* 0x0000001912147210 */ /* 0x001fc40007f3e0ff */
[----:B------:R-:W-:-:S03]  /*0850*/  IADD3 R22, P0, PT, R14, R25, RZ ;  /* 0x000000190e167210 */ /* 0x000fc60007f1e0ff */
[--C-:B------:R-:W-:Y:S02]  /*0860*/  IMAD.X R21, R19, 0x1, R8.reuse, P1 ;  /* 0x0000000113157824 */ /* 0x100fe400008e0608 */
[----:B------:R-:W-:Y:S01]  /*0870*/  IMAD.X R23, R15, 0x1, R8, P0 ;  /* 0x000000010f177824 */ /* 0x000fe200000e0608 */
[----:B-1----:R-:W-:-:S04]  /*0880*/  IADD3 R14, P0, PT, R22, R25, RZ ;  /* 0x00000019160e7210 */ /* 0x002fc80007f1e0ff */
[----:B------:R-:W-:Y:S01]  /*0890*/  IADD3.X R15, PT, PT, R23, R8, RZ, P0, !PT ;  /* 0x00000008170f7210 */ /* 0x000fe200007fe4ff */
[----:B----4-:R-:W-:Y:S01]  /*08a0*/  FFMA R18, R10, R27, R16 ;  /* 0x0000001b0a127223 */ /* 0x010fe20000000010 */
[-C--:B------:R-:W-:Y:S01]  /*08b0*/  IADD3 R16, P1, PT, R20, R25.reuse, RZ ;  /* 0x0000001914107210 */ /* 0x080fe20007f3e0ff */
[----:B------:R0:W4:Y:S04]  /*08c0*/  LDG.E R10, desc[UR8][R22.64] ;  /* 0x00000008160a7981 */ /* 0x000128000c1e1900 */
[----:B------:R1:W4:Y:S01]  /*08d0*/  LDG.E R27, desc[UR8][R20.64] ;  /* 0x00000008141b7981 */ /* 0x000322000c1e1900 */
[----:B--2---:R-:W-:Y:S01]  /*08e0*/  FFMA R26, R17, R26, R18 ;  /* 0x0000001a111a7223 */ /* 0x004fe20000000012 */
[----:B------:R-:W-:Y:S01]  /*08f0*/  IMAD.X R17, R21, 0x1, R8, P1 ;  /* 0x0000000115117824 */ /* 0x000fe200008e0608 */
[----:B------:R-:W-:-:S02]  /*0900*/  IADD3 R18, P0, PT, R14, R25, RZ ;  /* 0x000000190e127210 */ /* 0x000fc40007f1e0ff */
[----:B0-----:R-:W-:Y:S01]  /*0910*/  IADD3 R22, P1, PT, R16, R25, RZ ;  /* 0x0000001910167210 */ /* 0x001fe20007f3e0ff */
[----:B------:R-:W2:Y:S02]  /*0920*/  LDG.E R14, desc[UR8][R14.64] ;  /* 0x000000080e0e7981 */ /* 0x000ea4000c1e1900 */
[--C-:B------:R-:W-:Y:S02]  /*0930*/  IMAD.X R19, R15, 0x1, R8.reuse, P0 ;  /* 0x000000010f137824 */ /* 0x100fe400000e0608 */
[----:B------:R-:W-:Y:S01]  /*0940*/  IMAD.X R23, R17, 0x1, R8, P1 ;  /* 0x0000000111177824 */ /* 0x000fe200008e0608 */
[----:B------:R-:W2:Y:S01]  /*0950*/  LDG.E R16, desc[UR8][R16.64] ;  /* 0x0000000810107981 */ /* 0x000ea2000c1e1900 */
[----:B---3--:R-:W-:-:S03]  /*0960*/  FFMA R26, R24, R29, R26 ;  /* 0x0000001d181a7223 */ /* 0x008fc6000000001a */
[----:B------:R-:W3:Y:S04]  /*0970*/  LDG.E R24, desc[UR8][R22.64] ;  /* 0x0000000816187981 */ /* 0x000ee8000c1e1900 */
[----:B------:R0:W3:Y:S01]  /*0980*/  LDG.E R15, desc[UR8][R18.64] ;  /* 0x00000008120f7981 */ /* 0x0000e2000c1e1900 */
[----:B------:R-:W-:-:S04]  /*0990*/  IADD3 R28, P0, PT, R18, R25, RZ ;  /* 0x00000019121c7210 */ /* 0x000fc80007f1e0ff */
[----:B------:R-:W-:Y:S02]  /*09a0*/  IADD3.X R29, PT, PT, R19, R8, RZ, P0, !PT ;  /* 0x00000008131d7210 */ /* 0x000fe400007fe4ff */
[----:B-1----:R-:W-:-:S03]  /*09b0*/  IADD3 R20, P0, PT, R28, R25, RZ ;  /* 0x000000191c147210 */ /* 0x002fc60007f1e0ff */
[----:B------:R-:W5:Y:S02]  /*09c0*/  LDG.E R28, desc[UR8][R28.64] ;  /* 0x000000081c1c7981 */ /* 0x000f64000c1e1900 */
[----:B------:R-:W-:Y:S01]  /*09d0*/  IMAD.X R21, R29, 0x1, R8, P0 ;  /* 0x000000011d157824 */ /* 0x000fe200000e0608 */
[----:B0-----:R-:W-:-:S04]  /*09e0*/  IADD3 R18, P0, PT, R22, R25, RZ ;  /* 0x0000001916127210 */ /* 0x001fc80007f1e0ff */
[----:B------:R0:W5:Y:S01]  /*09f0*/  LDG.E R17, desc[UR8][R20.64] ;  /* 0x0000000814117981 */ /* 0x000162000c1e1900 */
[----:B------:R-:W-:Y:S02]  /*0a00*/  IMAD.X R19, R23, 0x1, R8, P0 ;  /* 0x0000000117137824 */ /* 0x000fe400000e0608 */
[----:B----4-:R-:W-:Y:S01]  /*0a10*/  FFMA R10, R10, R27, R26 ;  /* 0x0000001b0a0a7223 */ /* 0x010fe2000000001a */
[----:B------:R-:W-:-:S05]  /*0a20*/  IADD3 R26, P1, PT, R20, R25, RZ ;  /* 0x00000019141a7210 */ /* 0x000fca0007f3e0ff */
[----:B------:R-:W-:Y:S01]  /*0a30*/  IMAD.X R27, R21, 0x1, R8, P1 ;  /* 0x00000001151b7824 */ /* 0x000fe200008e0608 */
[-C--:B0-----:R-:W-:Y:S01]  /*0a40*/  IADD3 R20, P1, PT, R26, R25.reuse, RZ ;  /* 0x000000191a147210 */ /* 0x081fe20007f3e0ff */
[----:B--2---:R-:W-:Y:S01]  /*0a50*/  FFMA R16, R14, R16, R10 ;  /* 0x000000100e107223 */ /* 0x004fe2000000000a */
[-C--:B------:R-:W-:Y:S02]  /*0a60*/  IADD3 R14, P0, PT, R18, R25.reuse, RZ ;  /* 0x00000019120e7210 */ /* 0x080fe40007f1e0ff */
[----:B------:R0:W2:Y:S01]  /*0a70*/  LDG.E R10, desc[UR8][R26.64] ;  /* 0x000000081a0a7981 */ /* 0x0000a2000c1e1900 */
[----:B---3--:R-:W-:Y:S01]  /*0a80*/  FFMA R24, R15, R24, R16 ;  /* 0x000000180f187223 */ /* 0x008fe20000000010 */
[----:B------:R-:W-:Y:S02]  /*0a90*/  IADD3.X R15, PT, PT, R19, R8, RZ, P0, !PT ;  /* 0x00000008130f7210 */ /* 0x000fe400007fe4ff */
[-C--:B------:R-:W-:Y:S01]  /*0aa0*/  IADD3 R22, P0, PT, R14, R25.reuse, RZ ;  /* 0x000000190e167210 */ /* 0x080fe20007f1e0ff */
[----:B------:R-:W5:Y:S04]  /*0ab0*/  LDG.E R19, desc[UR8][R18.64] ;  /* 0x0000000812137981 */ /* 0x000f68000c1e1900 */
[--C-:B------:R-:W-:Y:S01]  /*0ac0*/  IMAD.X R23, R15, 0x1, R8.reuse, P0 ;  /* 0x000000010f177824 */ /* 0x100fe200000e0608 */
[----:B0-----:R-:W-:Y:S01]  /*0ad0*/  IADD3 R26, P0, PT, R22, R25, RZ ;  /* 0x00000019161a7210 */ /* 0x001fe20007f1e0ff */
[----:B------:R-:W3:Y:S01]  /*0ae0*/  LDG.E R14, desc[UR8][R14.64] ;  /* 0x000000080e0e7981 */ /* 0x000ee2000c1e1900 */
[----:B------:R-:W-:-:S03]  /*0af0*/  IMAD.X R21, R27, 0x1, R8, P1 ;  /* 0x000000011b157824 */ /* 0x000fc600008e0608 */
[----:B------:R-:W-:Y:S01]  /*0b00*/  IMAD.X R27, R23, 0x1, R8, P0 ;  /* 0x00000001171b7824 */ /* 0x000fe200000e0608 */
[----:B------:R-:W2:Y:S04]  /*0b10*/  LDG.E R29, desc[UR8][R22.64] ;  /* 0x00000008161d7981 */ /* 0x000ea8000c1e1900 */
[----:B------:R-:W4:Y:S04]  /*0b20*/  LDG.E R21, desc[UR8][R20.64] ;  /* 0x0000000814157981 */ /* 0x000f28000c1e1900 */
[----:B------:R-:W4:Y:S01]  /*0b30*/  LDG.E R26, desc[UR8][R26.64] ;  /* 0x000000081a1a7981 */ /* 0x000f22000c1e1900 */
[----:B------:R-:W-:-:S04]  /*0b40*/  UIADD3 UR4, UPT, UPT, UR4, 0x10, URZ ;  /* 0x0000001004047890 */ /* 0x000fc8000fffe0ff */
[----:B------:R-:W-:Y:S01]  /*0b50*/  UISETP.NE.AND UP0, UPT, UR4, UR5, UPT ;  /* 0x000000050400728c */ /* 0x000fe2000bf05270 */
[----:B-----5:R-:W-:-:S04]  /*0b60*/  FFMA R24, R28, R19, R24 ;  /* 0x000000131c187223 */ /* 0x020fc80000000018 */
[----:B---3--:R-:W-:-:S04]  /*0b70*/  FFMA R17, R17, R14, R24 ;  /* 0x0000000e11117223 */ /* 0x008fc80000000018 */
[----:B--2---:R-:W-:-:S04]  /*0b80*/  FFMA R10, R10, R29, R17 ;  /* 0x0000001d0a0a7223 */ /* 0x004fc80000000011 */
[----:B----4-:R-:W-:Y:S01]  /*0b90*/  FFMA R20, R21, R26, R10 ;  /* 0x0000001a15147223 */ /* 0x010fe2000000000a */
[----:B------:R-:W-:Y:S06]  /*0ba0*/  BRA.U UP0, `(.L_x_685) ;  /* 0xfffffff9002c7547 */ /* 0x000fec000b83ffff */
[----:B------:R-:W-:-:S05]  /*0bb0*/  UMOV UR4, UR5 ;  /* 0x0000000500047c82 */ /* 0x000fca0008000000 */
.L_x_684:
[----:B------:R-:W-:-:S13]  /*0bc0*/  ISETP.NE.AND P0, PT, R3, RZ, PT ;  /* 0x000000ff0300720c */ /* 0x000fda0003f05270 */
[----:B------:R-:W-:Y:S05]  /*0bd0*/  @!P0 BRA `(.L_x_686) ;  /* 0x00000008001c8947 */ /* 0x000fea0003800000 */
[----:B------:R-:W-:Y:S02]  /*0be0*/  IADD3 R8, PT, PT, R3, -0x1, RZ ;  /* 0xffffffff03087810 */ /* 0x000fe40007ffe0ff */
[----:B------:R-:W-:Y:S02]  /*0bf0*/  ISETP.NE.AND P0, PT, R4, RZ, PT ;  /* 0x000000ff0400720c */ /* 0x000fe40003f05270 */
[----:B------:R-:W-:-:S13]  /*0c00*/  ISETP.GE.U32.AND P1, PT, R8, 0x7, PT ;  /* 0x000000070800780c */ /* 0x000fda0003f26070 */
[----:B------:R-:W-:Y:S05]  /*0c10*/  @!P1 BRA `(.L_x_687) ;  /* 0x0000000000f89947 */ /* 0x000fea0003800000 */
[----:B------:R-:W0:Y:S01]  /*0c20*/  LDCU UR5, c[0x0][0x3a0] ;  /* 0x00007400ff0577ac */ /* 0x000e220008000800 */
[----:B------:R-:W1:Y:S01]  /*0c30*/  LDC.64 R22, c[0x0][0x388] ;  /* 0x0000e200ff167b82 */ /* 0x000e620000000a00 */
[--C-:B------:R-:W-:Y:S02]  /*0c40*/  SHF.R.S64 R19, RZ, 0x1e, R11.reuse ;  /* 0x0000001eff137819 */ /* 0x100fe4000000100b */
[----:B------:R-:W-:-:S05]  /*0c50*/  SHF.R.S32.HI R8, RZ, 0x1e, R11 ;  /* 0x0000001eff087819 */ /* 0x000fca000001140b */
[----:B------:R-:W2:Y:S01]  /*0c60*/  LDC.64 R16, c[0x0][0x390] ;  /* 0x0000e400ff107b82 */ /* 0x000ea20000000a00 */
[----:B0-----:R-:W-:-:S06]  /*0c70*/  UIADD3 UR5, UPT, UPT, UR4, -UR5, URZ ;  /* 0x8000000504057290 */ /* 0x001fcc000fffe0ff */
[----:B------:R-:W-:-:S04]  /*0c80*/  IMAD R15, R11, UR5, R6 ;  /* 0x000000050b0f7c24 */ /* 0x000fc8000f8e0206 */
[----:B-1----:R-:W-:-:S04]  /*0c90*/  IMAD.WIDE R22, R15, 0x4, R22 ;  /* 0x000000040f167825 */ /* 0x002fc800078e0216 */
[----:B--2---:R-:W-:Y:S01]  /*0ca0*/  IMAD.WIDE R16, R15, 0x4, R16 ;  /* 0x000000040f107825 */ /* 0x004fe200078e0210 */
[-C--:B------:R-:W-:Y:S01]  /*0cb0*/  IADD3 R26, P1, PT, R22, R19.reuse, RZ ;  /* 0x00000013161a7210 */ /* 0x080fe20007f3e0ff */
[----:B------:R-:W2:Y:S01]  /*0cc0*/  LDG.E R15, desc[UR8][R22.64] ;  /* 0x00000008160f7981 */ /* 0x000ea2000c1e1900 */
[----:B------:R-:W-:-:S03]  /*0cd0*/  IADD3 R24, P2, PT, R16, R19, RZ ;  /* 0x0000001310187210 */ /* 0x000fc60007f5e0ff */
[--C-:B------:R-:W-:Y:S01]  /*0ce0*/  IMAD.X R27, R23, 0x1, R8.reuse, P1 ;  /* 0x00000001171b7824 */ /* 0x100fe200008e0608 */
[----:B------:R-:W2:Y:S01]  /*0cf0*/  LDG.E R16, desc[UR8][R16.64] ;  /* 0x0000000810107981 */ /* 0x000ea2000c1e1900 */
[-C--:B------:R-:W-:Y:S01]  /*0d00*/  IADD3 R28, P1, PT, R26, R19.reuse, RZ ;  /* 0x000000131a1c7210 */ /* 0x080fe20007f3e0ff */
[--C-:B------:R-:W-:Y:S02]  /*0d10*/  IMAD.X R25, R17, 0x1, R8.reuse, P2 ;  /* 0x0000000111197824 */ /* 0x100fe400010e0608 */
[----:B------:R0:W3:Y:S02]  /*0d20*/  LDG.E R18, desc[UR8][R26.64] ;  /* 0x000000081a127981 */ /* 0x0000e4000c1e1900 */
[----:B------:R-:W-:Y:S02]  /*0d30*/  IMAD.X R29, R27, 0x1, R8, P1 ;  /* 0x000000011b1d7824 */ /* 0x000fe400008e0608 */
[----:B------:R1:W3:Y:S04]  /*0d40*/  LDG.E R23, desc[UR8][R24.64] ;  /* 0x0000000818177981 */ /* 0x0002e8000c1e1900 */
[----:B------:R4:W5:Y:S01]  /*0d50*/  LDG.E R10, desc[UR8][R28.64] ;  /* 0x000000081c0a7981 */ /* 0x000962000c1e1900 */
[----:B0-----:R-:W-:-:S04]  /*0d60*/  IADD3 R26, P2, PT, R24, R19, RZ ;  /* 0x00000013181a7210 */ /* 0x001fc80007f5e0ff */
[----:B------:R-:W-:-:S05]  /*0d70*/  IADD3.X R27, PT, PT, R25, R8, RZ, P2, !PT ;  /* 0x00000008191b7210 */ /* 0x000fca00017fe4ff */
[----:B------:R0:W5:Y:S01]  /*0d80*/  LDG.E R21, desc[UR8][R26.64] ;  /* 0x000000081a157981 */ /* 0x000162000c1e1900 */
[----:B-1----:R-:W-:-:S05]  /*0d90*/  IADD3 R24, P1, PT, R28, R19, RZ ;  /* 0x000000131c187210 */ /* 0x002fca0007f3e0ff */
[----:B------:R-:W-:Y:S01]  /*0da0*/  IMAD.X R25, R29, 0x1, R8, P1 ;  /* 0x000000011d197824 */ /* 0x000fe200008e0608 */
[-C--:B------:R-:W-:Y:S01]  /*0db0*/  IADD3 R14, P2, PT, R24, R19.reuse, RZ ;  /* 0x00000013180e7210 */ /* 0x080fe20007f5e0ff */
[----:B--2---:R-:W-:Y:S01]  /*0dc0*/  FFMA R20, R15, R16, R20 ;  /* 0x000000100f147223 */ /* 0x004fe20000000014 */
[----:B------:R-:W-:-:S03]  /*0dd0*/  IADD3 R16, P1, PT, R26, R19, RZ ;  /* 0x000000131a107210 */ /* 0x000fc60007f3e0ff */
[--C-:B------:R-:W-:Y:S01]  /*0de0*/  IMAD.X R15, R25, 0x1, R8.reuse, P2 ;  /* 0x00000001190f7824 */ /* 0x100fe200010e0608 */
[-C--:B----4-:R-:W-:Y:S01]  /*0df0*/  IADD3 R28, P2, PT, R14, R19.reuse, RZ ;  /* 0x000000130e1c7210 */ /* 0x090fe20007f5e0ff */
[----:B------:R-:W2:Y:S01]  /*0e00*/  LDG.E R25, desc[UR8][R24.64] ;  /* 0x0000000818197981 */ /* 0x000ea2000c1e1900 */
[----:B------:R-:W-:Y:S01]  /*0e10*/  IMAD.X R17, R27, 0x1, R8, P1 ;  /* 0x000000011b117824 */ /* 0x000fe200008e0608 */
[----:B0-----:R-:W-:Y:S01]  /*0e20*/  IADD3 R26, P1, PT, R16, R19, RZ ;  /* 0x00000013101a7210 */ /* 0x001fe20007f3e0ff */
[----:B---3--:R-:W-:Y:S01]  /*0e30*/  FFMA R18, R18, R23, R20 ;  /* 0x0000001712127223 */ /* 0x008fe20000000014 */
[----:B------:R0:W3:Y:S02]  /*0e40*/  LDG.E R22, desc[UR8][R14.64] ;  /* 0x000000080e167981 */ /* 0x0000e4000c1e1900 */
[----:B------:R-:W-:Y:S01]  /*0e50*/  IADD3.X R27, PT, PT, R17, R8, RZ, P1, !PT ;  /* 0x00000008111b7210 */ /* 0x000fe20000ffe4ff */
[----:B------:R-:W-:Y:S01]  /*0e60*/  IMAD.X R29, R15, 0x1, R8, P2 ;  /* 0x000000010f1d7824 */ /* 0x000fe200010e0608 */
[-C--:B------:R-:W-:Y:S01]  /*0e70*/  IADD3 R20, P1, PT, R26, R19.reuse, RZ ;  /* 0x000000131a147210 */ /* 0x080fe20007f3e0ff */
[----:B------:R1:W2:Y:S04]  /*0e80*/  LDG.E R23, desc[UR8][R16.64] ;  /* 0x0000000810177981 */ /* 0x0002a8000c1e1900 */
[----:B------:R-:W4:Y:S01]  /*0e90*/  LDG.E R24, desc[UR8][R28.64] ;  /* 0x000000081c187981 */ /* 0x000f22000c1e1900 */
[----:B0-----:R-:W-:Y:S01]  /*0ea0*/  IADD3 R14, P2, PT, R28, R19, RZ ;  /* 0x000000131c0e7210 */ /* 0x001fe20007f5e0ff */
[----:B-----5:R-:W-:Y:S01]  /*0eb0*/  FFMA R10, R10, R21, R18 ;  /* 0x000000150a0a7223 */ /* 0x020fe20000000012 */
[----:B------:R-:W-:Y:S01]  /*0ec0*/  IMAD.X R21, R27, 0x1, R8, P1 ;  /* 0x000000011b157824 */ /* 0x000fe200008e0608 */
[----:B-1----:R-:W-:-:S02]  /*0ed0*/  IADD3 R16, P1, PT, R20, R19, RZ ;  /* 0x0000001314107210 */ /* 0x002fc40007f3e0ff */
[--C-:B------:R-:W-:Y:S01]  /*0ee0*/  IMAD.X R15, R29, 0x1, R8.reuse, P2 ;  /* 0x000000011d0f7824 */ /* 0x100fe200010e0608 */
[----:B------:R-:W3:Y:S02]  /*0ef0*/  LDG.E R27, desc[UR8][R26.64] ;  /* 0x000000081a1b7981 */ /* 0x000ee4000c1e1900 */
[--C-:B------:R-:W-:Y:S01]  /*0f00*/  IMAD.X R17, R21, 0x1, R8.reuse, P1 ;  /* 0x0000000115117824 */ /* 0x100fe200008e0608 */
[-C--:B------:R-:W-:Y:S01]  /*0f10*/  IADD3 R18, P1, PT, R16, R19.reuse, RZ ;  /* 0x0000001310127210 */ /* 0x080fe20007f3e0ff */
[----:B------:R-:W4:Y:S04]  /*0f20*/  LDG.E R29, desc[UR8][R20.64] ;  /* 0x00000008141d7981 */ /* 0x000f28000c1e1900 */
[----:B------:R-:W5:Y:S04]  /*0f30*/  LDG.E R16, desc[UR8][R16.64] ;  /* 0x0000000810107981 */ /* 0x000f68000c1e1900 */
[----:B------:R0:W5:Y:S02]  /*0f40*/  LDG.E R26, desc[UR8][R14.64] ;  /* 0x000000080e1a7981 */ /* 0x000164000c1e1900 */
[----:B0-----:R-:W-:Y:S01]  /*0f50*/  IADD3 R14, P2, PT, R14, R19, RZ ;  /* 0x000000130e0e7210 */ /* 0x001fe20007f5e0ff */
[----:B------:R-:W-:-:S03]  /*0f60*/  IMAD.X R19, R17, 0x1, R8, P1 ;  /* 0x0000000111137824 */ /* 0x000fc600008e0608 */
[----:B------:R-:W-:Y:S02]  /*0f70*/  IADD3.X R15, PT, PT, R15, R8, RZ, P2, !PT ;  /* 0x000000080f0f7210 */ /* 0x000fe400017fe4ff */
[----:B------:R-:W5:Y:S04]  /*0f80*/  LDG.E R18, desc[UR8][R18.64] ;  /* 0x0000000812127981 */ /* 0x000f68000c1e1900 */
[----:B------:R-:W5:Y:S01]  /*0f90*/  LDG.E R14, desc[UR8][R14.64] ;  /* 0x000000080e0e7981 */ /* 0x000f62000c1e1900 */
[----:B------:R-:W-:Y:S01]  /*0fa0*/  UIADD3 UR4, UPT, UPT, UR4, 0x8, URZ ;  /* 0x0000000804047890 */ /* 0x000fe2000fffe0ff */
[----:B--2---:R-:W-:-:S04]  /*0fb0*/  FFMA R23, R25, R23, R10 ;  /* 0x0000001719177223 */ /* 0x004fc8000000000a */
[----:B---3--:R-:W-:-:S04]  /*0fc0*/  FFMA R23, R22, R27, R23 ;  /* 0x0000001b16177223 */ /* 0x008fc80000000017 */
[----:B----4-:R-:W-:-:S04]  /*0fd0*/  FFMA R23, R24, R29, R23 ;  /* 0x0000001d18177223 */ /* 0x010fc80000000017 */
[----:B-----5:R-:W-:-:S04]  /*0fe0*/  FFMA R23, R26, R16, R23 ;  /* 0x000000101a177223 */ /* 0x020fc80000000017 */
[----:B------:R-:W-:-:S07]  /*0ff0*/  FFMA R20, R14, R18, R23 ;  /* 0x000000120e147223 */ /* 0x000fce0000000017 */
.L_x_687:
        /* <DEDUP_REMOVED lines=16> */
[----:B------:R-:W-:Y:S02]  /*1100*/  IADD3 R24, P2, PT, R28, R17, RZ ;  /* 0x000000111c187210 */ /* 0x000fe40007f5e0ff */
[----:B------:R-:W-:Y:S01]  /*1110*/  IADD3.X R27, PT, PT, R15, R19, RZ, P1, !PT ;  /* 0x000000130f1b7210 */ /* 0x000fe20000ffe4ff */
[----:B------:R-:W2:Y:S01]  /*1120*/  LDG.E R28, desc[UR8][R28.64] ;  /* 0x000000081c1c7981 */ /* 0x000ea2000c1e1900 */
[-C--:B------:R-:W-:Y:S01]  /*1130*/  IADD3 R22, P1, PT, R26, R17.reuse, RZ ;  /* 0x000000111a167210 */ /* 0x080fe20007f3e0ff */
[--C-:B------:R-:W-:Y:S01]  /*1140*/  IMAD.X R25, R29, 0x1, R19.reuse, P2 ;  /* 0x000000011d197824 */ /* 0x100fe200010e0613 */
[-C--:B0-----:R-:W-:Y:S01]  /*1150*/  IADD3 R14, P2, PT, R24, R17.reuse, RZ ;  /* 0x00000011180e7210 */ /* 0x081fe20007f5e0ff */
[----:B------:R-:W3:Y:S02]  /*1160*/  LDG.E R8, desc[UR8][R26.64] ;  /* 0x000000081a087981 */ /* 0x000ee4000c1e1900 */
[----:B------:R-:W-:Y:S01]  /*1170*/  IMAD.X R23, R27, 0x1, R19, P1 ;  /* 0x000000011b177824 */ /* 0x000fe200008e0613 */
[----:B------:R-:W-:-:S02]  /*1180*/  IADD3 R16, P1, PT, R22, R17, RZ ;  /* 0x0000001116107210 */ /* 0x000fc40007f3e0ff */
[----:B------:R-:W-:Y:S01]  /*1190*/  IADD3.X R15, PT, PT, R25, R19, RZ, P2, !PT ;  /* 0x00000013190f7210 */ /* 0x000fe200017fe4ff */
[----:B------:R-:W3:Y:S01]  /*11a0*/  LDG.E R10, desc[UR8][R24.64] ;  /* 0x00000008180a7981 */ /* 0x000ee2000c1e1900 */
[----:B------:R-:W-:Y:S01]  /*11b0*/  IADD3 R18, P2, PT, R14, R17, RZ ;  /* 0x000000110e127210 */ /* 0x000fe20007f5e0ff */
[--C-:B------:R-:W-:Y:S02]  /*11c0*/  IMAD.X R17, R23, 0x1, R19.reuse, P1 ;  /* 0x0000000117117824 */ /* 0x100fe400008e0613 */
[----:B------:R-:W4:Y:S02]  /*11d0*/  LDG.E R23, desc[UR8][R22.64] ;  /* 0x0000000816177981 */ /* 0x000f24000c1e1900 */
[----:B------:R-:W-:Y:S02]  /*11e0*/  IMAD.X R19, R15, 0x1, R19, P2 ;  /* 0x000000010f137824 */ /* 0x000fe400010e0613 */
        /* <DEDUP_REMOVED lines=8> */
.L_x_688:
        /* <DEDUP_REMOVED lines=17> */
[----:B------:R-:W-:Y:S02]  /*1380*/  IADD3 R18, P2, PT, R14, R21, RZ ;  /* 0x000000150e127210 */ /* 0x000fe40007f5e0ff */
[----:B------:R-:W-:-:S03]  /*1390*/  IADD3.X R17, PT, PT, R17, R11, RZ, P1, !PT ;  /* 0x0000000b11117210 */ /* 0x000fc60000ffe4ff */
[-C--:B------:R-:W-:Y:S01]  /*13a0*/  @P0 IADD3 R14, P1, PT, R16, R21.reuse, RZ ;  /* 0x00000015100e0210 */ /* 0x080fe20007f3e0ff */
[----:B------:R-:W-:Y:S01]  /*13b0*/  IMAD.X R19, R15, 0x1, R11, P2 ;  /* 0x000000010f137824 */ /* 0x000fe200010e060b */
[----:B------:R-:W-:-:S03]  /*13c0*/  @P0 IADD3 R10, P2, PT, R18, R21, RZ ;  /* 0x00000015120a0210 */ /* 0x000fc60007f5e0ff */
[----:B------:R-:W-:Y:S01]  /*13d0*/  @P0 IMAD.X R15, R17, 0x1, R11, P1 ;  /* 0x00000001110f0824 */ /* 0x000fe200008e060b */
[----:B------:R-:W-:Y:S01]  /*13e0*/  @P0 IADD3.X R11, PT, PT, R19, R11, RZ, P2, !PT ;  /* 0x0000000b130b0210 */ /* 0x000fe200017fe4ff */
[----:B------:R-:W2:Y:S04]  /*13f0*/  LDG.E R17, desc[UR8][R16.64] ;  /* 0x0000000810117981 */ /* 0x000ea8000c1e1900 */
[----:B------:R-:W2:Y:S04]  /*1400*/  LDG.E R18, desc[UR8][R18.64] ;  /* 0x0000000812127981 */ /* 0x000ea8000c1e1900 */
[----:B------:R-:W3:Y:S04]  /*1410*/  @P0 LDG.E R15, desc[UR8][R14.64] ;  /* 0x000000080e0f0981 */ /* 0x000ee8000c1e1900 */
[----:B------:R-:W3:Y:S01]  /*1420*/  @P0 LDG.E R10, desc[UR8][R10.64] ;  /* 0x000000080a0a0981 */ /* 0x000ee2000c1e1900 */
[----:B--2---:R-:W-:-:S04]  /*1430*/  FFMA R20, R17, R18, R20 ;  /* 0x0000001211147223 */ /* 0x004fc80000000014 */
[----:B---3--:R-:W-:-:S07]  /*1440*/  @P0 FFMA R20, R15, R10, R20 ;  /* 0x0000000a0f140223 */ /* 0x008fce0000000014 */
.L_x_686:
[----:B------:R-:W0:Y:S01]  /*1450*/  LDCU UR4, c[0x0][0x384] ;  /* 0x00007080ff0477ac */ /* 0x000e220008000800 */
[----:B------:R-:W-:Y:S02]  /*1460*/  VIADD R7, R7, 0x1 ;  /* 0x0000000107077836 */ /* 0x000fe40000000000 */
[----:B------:R-:W-:-:S05]  /*1470*/  IMAD.WIDE R8, R9, 0x4, R12 ;  /* 0x0000000409087825 */ /* 0x000fca00078e020c */
[----:B------:R1:W-:Y:S01]  /*1480*/  STG.E desc[UR8][R8.64], R20 ;  /* 0x0000001408007986 */ /* 0x0003e2000c101908 */
[----:B0-----:R-:W-:-:S13]  /*1490*/  ISETP.NE.AND P0, PT, R7, UR4, PT ;  /* 0x0000000407007c0c */ /* 0x001fda000bf05270 */
[----:B-1----:R-:W-:Y:S05]  /*14a0*/  @!P0 EXIT ;  /* 0x000000000000894d */ /* 0x002fea0003800000 */
[----:B------:R-:W-:Y:S05]  /*14b0*/  BRA `(.L_x_689) ;  /* 0xffffffec003c7947 */ /* 0x000fea000383ffff */
.L_x_680:
[C---:B------:R-:W-:Y:S01]  /*14c0*/  ISETP.GE.U32.AND P0, PT, R5.reuse, 0x8, PT ;  /* 0x000000080500780c */ /* 0x040fe20003f06070 */
[----:B------:R-:W-:Y:S01]  /*14d0*/  IMAD.MOV.U32 R9, RZ, RZ, RZ ;  /* 0x000000ffff097224 */ /* 0x000fe200078e00ff */
[----:B------:R-:W-:-:S04]  /*14e0*/  LOP3.LUT R8, R5, 0x7, RZ, 0xc0, !PT ;  /* 0x0000000705087812 */ /* 0x000fc800078ec0ff */
[----:B------:R-:W-:-:S07]  /*14f0*/  ISETP.NE.AND P1, PT, R8, RZ, PT ;  /* 0x000000ff0800720c */ /* 0x000fce0003f25270 */
[----:B------:R-:W-:Y:S06]  /*1500*/  @!P0 BRA `(.L_x_690) ;  /* 0x0000000000448947 */ /* 0x000fec0003800000 */
[----:B------:R-:W-:Y:S01]  /*1510*/  HFMA2 R4, -RZ, RZ, 0, 0 ;  /* 0x00000000ff047431 */ /* 0x000fe200000001ff */
[----:B------:R-:W-:-:S07]  /*1520*/  LOP3.LUT R9, R5, 0x7ffffff8, RZ, 0xc0, !PT ;  /* 0x7ffffff805097812 */ /* 0x000fce00078ec0ff */
.L_x_691:
[C---:B0-----:R-:W-:Y:S01]  /*1530*/  IMAD R3, R4.reuse, 0x80, R0 ;  /* 0x0000008004037824 */ /* 0x041fe200078e0200 */
[----:B------:R-:W-:-:S03]  /*1540*/  IADD3 R4, PT, PT, R4, 0x8, RZ ;  /* 0x0000000804047810 */ /* 0x000fc60007ffe0ff */
[C---:B------:R-:W-:Y:S01]  /*1550*/  VIADD R7, R3.reuse, 0x80 ;  /* 0x0000008003077836 */ /* 0x040fe20000000000 */
        /* <DEDUP_REMOVED lines=12> */
.L_x_690:
[----:B------:R-:W-:Y:S05]  /*1620*/  @!P1 EXIT ;  /* 0x000000000000994d */ /* 0x000fea0003800000 */
[----:B------:R-:W-:Y:S02]  /*1630*/  ISETP.GE.U32.AND P0, PT, R8, 0x4, PT ;  /* 0x000000040800780c */ /* 0x000fe40003f06070 */
[----:B------:R-:W-:-:S04]  /*1640*/  LOP3.LUT R4, R5, 0x3, RZ, 0xc0, !PT ;  /* 0x0000000305047812 */ /* 0x000fc800078ec0ff */
[----:B------:R-:W-:-:S07]  /*1650*/  ISETP.NE.AND P1, PT, R4, RZ, PT ;  /* 0x000000ff0400720c */ /* 0x000fce0003f25270 */
[----:B------:R-:W-:Y:S06]  /*1660*/  @!P0 BRA `(.L_x_692) ;  /* 0x00000000001c8947 */ /* 0x000fec0003800000 */
[C---:B0-----:R-:W-:Y:S02]  /*1670*/  IMAD R3, R9.reuse, 0x80, R0 ;  /* 0x0000008009037824 */ /* 0x041fe400078e0200 */
[----:B------:R-:W-:Y:S02]  /*1680*/  VIADD R9, R9, 0x4 ;  /* 0x0000000409097836 */ /* 0x000fe40000000000 */
[----:B------:R-:W-:-:S05]  /*1690*/  IMAD.WIDE R2, R3, 0x4, R12 ;  /* 0x0000000403027825 */ /* 0x000fca00078e020c */
[----:B------:R1:W-:Y:S04]  /*16a0*/  STG.E desc[UR8][R2.64], RZ ;  /* 0x000000ff02007986 */ /* 0x0003e8000c101908 */
[----:B------:R1:W-:Y:S04]  /*16b0*/  STG.E desc[UR8][R2.64+0x200], RZ ;  /* 0x000200ff02007986 */ /* 0x0003e8000c101908 */
[----:B------:R1:W-:Y:S04]  /*16c0*/  STG.E desc[UR8][R2.64+0x400], RZ ;  /* 0x000400ff02007986 */ /* 0x0003e8000c101908 */
[----:B------:R1:W-:Y:S02]  /*16d0*/  STG.E desc[UR8][R2.64+0x600], RZ ;  /* 0x000600ff02007986 */ /* 0x0003e4000c101908 */
.L_x_692:
[----:B------:R-:W-:Y:S05]  /*16e0*/  @!P1 EXIT ;  /* 0x000000000000994d */ /* 0x000fea0003800000 */
[----:B------:R-:W-:Y:S02]  /*16f0*/  ISETP.NE.AND P0, PT, R4, 0x1, PT ;  /* 0x000000010400780c */ /* 0x000fe40003f05270 */
[----:B------:R-:W-:-:S04]  /*1700*/  LOP3.LUT R5, R5, 0x1, RZ, 0xc0, !PT ;  /* 0x0000000105057812 */ /* 0x000fc800078ec0ff */
[----:B------:R-:W-:-:S07]  /*1710*/  ISETP.NE.U32.AND P1, PT, R5, 0x1, PT ;  /* 0x000000010500780c */ /* 0x000fce0003f25070 */
[C---:B01----:R-:W-:Y:S01]  /*1720*/  @P0 LEA R3, R9.reuse, R0, 0x7 ;  /* 0x0000000009030211 */ /* 0x043fe200078e38ff */
[----:B------:R-:W-:-:S04]  /*1730*/  @P0 VIADD R9, R9, 0x2 ;  /* 0x0000000209090836 */ /* 0x000fc80000000000 */
        /* <DEDUP_REMOVED lines=8> */
.L_x_679:
[----:B------:R-:W-:-:S13]  /*17c0*/  ISETP.GE.AND P0, PT, R5, 0x1, PT ;  /* 0x000000010500780c */ /* 0x000fda0003f06270 */
[----:B------:R-:W-:Y:S05]  /*17d0*/  @!P0 EXIT ;  /* 0x000000000000894d */ /* 0x000fea0003800000 */
[----:B------:R-:W0:Y:S01]  /*17e0*/  LDCU UR4, c[0x0][0x398] ;  /* 0x00007300ff0477ac */ /* 0x000e220008000800 */
[----:B------:R-:W1:Y:S01]  /*17f0*/  S2R R3, SR_TID.X ;  /* 0x0000000000037919 */ /* 0x000e620000002100 */
[----:B0-----:R-:W-:-:S09]  /*1800*/  UISETP.GE.AND UP0, UPT, UR4, 0x1, UPT ;  /* 0x000000010400788c */ /* 0x001fd2000bf06270 */
[----:B------:R-:W-:Y:S05]  /*1810*/  BRA.U !UP0, `(.L_x_693) ;  /* 0x0000001108f07547 */ /* 0x000fea000b800000 */
[----:B------:R-:W0:Y:S01]  /*1820*/  LDCU UR6, c[0x0][0x3a0] ;  /* 0x00007400ff0677ac */ /* 0x000e220008000800 */
[----:B------:R-:W-:Y:S01]  /*1830*/  MOV R4, RZ ;  /* 0x000000ff00047202 */ /* 0x000fe20000000f00 */
[----:B------:R-:W-:Y:S02]  /*1840*/  ULOP3.LUT UR11, UR4, 0xf, URZ, 0xc0, !UPT ;  /* 0x0000000f040b7892 */ /* 0x000fe4000f8ec0ff */
[----:B------:R-:W-:Y:S02]  /*1850*/  ULOP3.LUT UR5, UR4, 0x7, URZ, 0xc0, !UPT ;  /* 0x0000000704057892 */ /* 0x000fe4000f8ec0ff */
[----:B0-----:R-:W-:-:S12]  /*1860*/  USHF.R.S32.HI UR6, URZ, 0x1f, UR6 ;  /* 0x0000001fff067899 */ /* 0x001fd80008011406 */
.L_x_704:
[----:B-1----:R-:W-:Y:S01]  /*1870*/  IMAD R5, R4, 0x80, R3 ;  /* 0x0000008004057824 */ /* 0x002fe200078e0203 */
        /* <DEDUP_REMOVED lines=9> */
[----:B------:R-:W0:Y:S01]  /*1910*/  LDCU UR4, c[0x0][0x3a0] ;  /* 0x00007400ff0477ac */ /* 0x000e220008000800 */
[----:B------:R-:W-:Y:S01]  /*1920*/  IMAD.MOV.U32 R8, RZ, RZ, RZ ;  /* 0x000000ffff087224 */ /* 0x000fe200078e00ff */
[----:B0-----:R-:W0:Y:S01]  /*1930*/  I2F.U32.RP R10, UR4 ;  /* 0x00000004000a7d06 */ /* 0x001e220008209000 */
[----:B------:R-:W-:-:S07]  /*1940*/  ISETP.NE.U32.AND P2, PT, RZ, UR4, PT ;  /* 0x00000004ff007c0c */ /* 0x000fce000bf45070 */
[----:B0-----:R-:W0:Y:S02]  /*1950*/  MUFU.RCP R10, R10 ;  /* 0x0000000a000a7308 */ /* 0x001e240000001000 */
[----:B0-----:R-:W-:-:S06]  /*1960*/  IADD3 R11, PT, PT, R10, 0xffffffe, RZ ;  /* 0x0ffffffe0a0b7810 */ /* 0x001fcc0007ffe0ff */
[----:B------:R-:W0:Y:S02]  /*1970*/  F2I.FTZ.U32.TRUNC.NTZ R9, R11 ;  /* 0x0000000b00097305 */ /* 0x000e24000021f000 */
[----:B0-----:R-:W-:-:S04]  /*1980*/  IMAD.MOV R7, RZ, RZ, -R9 ;  /* 0x000000ffff077224 */ /* 0x001fc800078e0a09 */
        /* <DEDUP_REMOVED lines=9> */
[----:B------:R-:W-:Y:S02]  /*1a20*/  @P1 IADD3 R7, PT, PT, R7, 0x1, RZ ;  /* 0x0000000107071810 */ /* 0x000fe40007ffe0ff */
[----:B------:R-:W-:Y:S01]  /*1a30*/  @!P2 LOP3.LUT R7, RZ, UR4, RZ, 0x33, !PT ;  /* 0x00000004ff07ac12 */ /* 0x000fe2000f8e33ff */
[----:B------:R-:W-:Y:S06]  /*1a40*/  BRA `(.L_x_698) ;  /* 0x0000000000107947 */ /* 0x000fec0003800000 */
.L_x_697:
[----:B------:R-:W-:Y:S01]  /*1a50*/  IMAD.U32 R17, RZ, RZ, UR6 ;  /* 0x00000006ff117e24 */ /* 0x000fe2000f8e00ff */
[----:B------:R-:W-:-:S07]  /*1a60*/  MOV R8, 0x1a80 ;  /* 0x00001a8000087802 */ /* 0x000fce0000000f00 */
[----:B------:R-:W-:Y:S05]  /*1a70*/  CALL.REL.NOINC `($__internal_1_$__cuda_sm20_div_u64) ;  /* 0x0000001000e07944 */ /* 0x000fea0003c00000 */
[----:B------:R-:W-:-:S07]  /*1a80*/  IMAD.MOV.U32 R7, RZ, RZ, R14 ;  /* 0x000000ffff077224 */ /* 0x000fce00078e000e */
.L_x_698:
[----:B------:R-:W-:Y:S05]  /*1a90*/  BSYNC.RECONVERGENT B1 ;  /* 0x0000000000017941 */ /* 0x000fea0003800200 */
.L_x_696:
[----:B------:R-:W0:Y:S01]  /*1aa0*/  LDC R8, c[0x0][0x398] ;  /* 0x0000e600ff087b82 */ /* 0x000e220000000800 */
[----:B------:R-:W-:Y:S02]  /*1ab0*/  HFMA2 R22, -RZ, RZ, 0, 0 ;  /* 0x00000000ff167431 */ /* 0x000fe400000001ff */
[----:B------:R-:W-:Y:S01]  /*1ac0*/  IMAD.MOV.U32 R9, RZ, RZ, RZ ;  /* 0x000000ffff097224 */ /* 0x000fe200078e00ff */
[----:B0-----:R-:W-:-:S13]  /*1ad0*/  ISETP.GE.U32.AND P0, PT, R8, 0x10, PT ;  /* 0x000000100800780c */ /* 0x001fda0003f06070 */
[----:B------:R-:W-:Y:S05]  /*1ae0*/  @!P0 BRA `(.L_x_699) ;  /* 0x0000000400f88947 */ /* 0x000fea0003800000 */
[----:B------:R-:W-:Y:S01]  /*1af0*/  LOP3.LUT R10, R8, 0x7ffffff0, RZ, 0xc0, !PT ;  /* 0x7ffffff0080a7812 */ /* 0x000fe200078ec0ff */
[----:B------:R-:W-:Y:S01]  /*1b00*/  IMAD.MOV.U32 R22, RZ, RZ, RZ ;  /* 0x000000ffff167224 */ /* 0x000fe200078e00ff */
[--C-:B------:R-:W-:Y:S01]  /*1b10*/  SHF.R.S64 R11, RZ, 0x1e, R7.reuse ;  /* 0x0000001eff0b7819 */ /* 0x100fe20000001007 */
[----:B------:R-:W0:Y:S01]  /*1b20*/  LDCU UR12, c[0x0][0x3a0] ;  /* 0x00007400ff0c77ac */ /* 0x000e220008000800 */
[----:B------:R-:W-:Y:S02]  /*1b30*/  SHF.R.S32.HI R23, RZ, 0x1e, R7 ;  /* 0x0000001eff177819 */ /* 0x000fe40000011407 */
[----:B------:R-:W-:Y:S01]  /*1b40*/  IADD3 R9, PT, PT, -R10, RZ, RZ ;  /* 0x000000ff0a097210 */ /* 0x000fe20007ffe1ff */
[----:B------:R-:W-:-:S06]  /*1b50*/  UMOV UR4, URZ ;  /* 0x000000ff00047c82 */ /* 0x000fcc0008000000 */
.L_x_700:
        /* <DEDUP_REMOVED lines=11> */
[----:B------:R-:W-:-:S03]  /*1c10*/  IMAD.X R21, R19, 0x1, R23, P1 ;  /* 0x0000000113157824 */ /* 0x000fc600008e0617 */
[----:B------:R3:W4:Y:S04]  /*1c20*/  LDG.E R26, desc[UR8][R24.64] ;  /* 0x00000008181a7981 */ /* 0x000728000c1e1900 */
[----:B------:R-:W4:Y:S01]  /*1c30*/  LDG.E R28, desc[UR8][R20.64] ;  /* 0x00000008141c7981 */ /* 0x000f22000c1e1900 */
[-C--:B0-----:R-:W-:Y:S02]  /*1c40*/  IADD3 R14, P1, PT, R20, R11.reuse, RZ ;  /* 0x0000000b140e7210 */ /* 0x081fe40007f3e0ff */
[----:B------:R-:W-:-:S03]  /*1c50*/  IADD3 R16, P0, PT, R24, R11, RZ ;  /* 0x0000000b18107210 */ /* 0x000fc60007f1e0ff */
[----:B------:R-:W-:Y:S01]  /*1c60*/  IMAD.X R15, R21, 0x1, R23, P1 ;  /* 0x00000001150f7824 */ /* 0x000fe200008e0617 */
[----:B------:R-:W-:-:S04]  /*1c70*/  IADD3.X R17, PT, PT, R25, R23, RZ, P0, !PT ;  /* 0x0000001719117210 */ /* 0x000fc800007fe4ff */
[----:B------:R0:W5:Y:S04]  /*1c80*/  LDG.E R21, desc[UR8][R14.64] ;  /* 0x000000080e157981 */ /* 0x000168000c1e1900 */
[----:B------:R0:W5:Y:S01]  /*1c90*/  LDG.E R20, desc[UR8][R16.64] ;  /* 0x0000000810147981 */ /* 0x000162000c1e1900 */
[-C--:B-1----:R-:W-:Y:S02]  /*1ca0*/  IADD3 R18, P0, PT, R16, R11.reuse, RZ ;  /* 0x0000000b10127210 */ /* 0x082fe40007f1e0ff */
[----:B---3--:R-:W-:-:S03]  /*1cb0*/  IADD3 R24, P1, PT, R14, R11, RZ ;  /* 0x0000000b0e187210 */ /* 0x008fc60007f3e0ff */
[----:B------:R-:W-:Y:S01]  /*1cc0*/  IMAD.X R19, R17, 0x1, R23, P0 ;  /* 0x0000000111137824 */ /* 0x000fe200000e0617 */
[----:B------:R-:W-:Y:S02]  /*1cd0*/  IADD3.X R25, PT, PT, R15, R23, RZ, P1, !PT ;  /* 0x000000170f197210 */ /* 0x000fe40000ffe4ff */
[-C--:B0-----:R-:W-:Y:S02]  /*1ce0*/  IADD3 R14, P1, PT, R24, R11.reuse, RZ ;  /* 0x0000000b180e7210 */ /* 0x081fe40007f3e0ff */
[----:B------:R-:W-:-:S03]  /*1cf0*/  IADD3 R16, P0, PT, R18, R11, RZ ;  /* 0x0000000b12107210 */ /* 0x000fc60007f1e0ff */
[--C-:B------:R-:W-:Y:S02]  /*1d00*/  IMAD.X R15, R25, 0x1, R23.reuse, P1 ;  /* 0x00000001190f7824 */ /* 0x100fe400008e0617 */
[----:B------:R-:W-:Y:S02]  /*1d10*/  IMAD.X R17, R19, 0x1, R23, P0 ;  /* 0x0000000113117824 */ /* 0x000fe400000e0617 */
[----:B--2---:R-:W-:Y:S02]  /*1d20*/  FFMA R29, R29, R27, R22 ;  /* 0x0000001b1d1d7223 */ /* 0x004fe40000000016 */
[----:B------:R-:W2:Y:S04]  /*1d30*/  LDG.E R27, desc[UR8][R18.64] ;  /* 0x00000008121b7981 */ /* 0x000ea8000c1e1900 */
[----:B------:R4:W2:Y:S02]  /*1d40*/  LDG.E R22, desc[UR8][R24.64] ;  /* 0x0000000818167981 */ /* 0x0008a4000c1e1900 */
[----:B----4-:R-:W-:-:S02]  /*1d50*/  FFMA R24, R26, R28, R29 ;  /* 0x0000001c1a187223 */ /* 0x010fc4000000001d */
[----:B------:R-:W3:Y:S04]  /*1d60*/  LDG.E R25, desc[UR8][R14.64] ;  /* 0x000000080e197981 */ /* 0x000ee8000c1e1900 */
[----:B------:R0:W3:Y:S01]  /*1d70*/  LDG.E R26, desc[UR8][R16.64] ;  /* 0x00000008101a7981 */ /* 0x0000e2000c1e1900 */
[-C--:B------:R-:W-:Y:S02]  /*1d80*/  IADD3 R18, P1, PT, R14, R11.reuse, RZ ;  /* 0x0000000b0e127210 */ /* 0x080fe40007f3e0ff */
[----:B------:R-:W-:-:S03]  /*1d90*/  IADD3 R28, P0, PT, R16, R11, RZ ;  /* 0x0000000b101c7210 */ /* 0x000fc60007f1e0ff */
[----:B------:R-:W-:Y:S01]  /*1da0*/  IMAD.X R19, R15, 0x1, R23, P1 ;  /* 0x000000010f137824 */ /* 0x000fe200008e0617 */
[----:B------:R-:W-:Y:S01]  /*1db0*/  IADD3.X R29, PT, PT, R17, R23, RZ, P0, !PT ;  /* 0x00000017111d7210 */ /* 0x000fe200007fe4ff */
[----:B-----5:R-:W-:-:S03]  /*1dc0*/  FFMA R20, R20, R21, R24 ;  /* 0x0000001514147223 */ /* 0x020fc60000000018 */
[----:B------:R1:W4:Y:S04]  /*1dd0*/  LDG.E R15, desc[UR8][R18.64] ;  /* 0x00000008120f7981 */ /* 0x000328000c1e1900 */
[----:B------:R5:W4:Y:S01]  /*1de0*/  LDG.E R24, desc[UR8][R28.64] ;  /* 0x000000081c187981 */ /* 0x000b22000c1e1900 */
[----:B0-----:R-:W-:-:S04]  /*1df0*/  IADD3 R16, P1, PT, R18, R11, RZ ;  /* 0x0000000b12107210 */ /* 0x001fc80007f3e0ff */
[----:B------:R-:W-:Y:S01]  /*1e00*/  IADD3.X R17, PT, PT, R19, R23, RZ, P1, !PT ;  /* 0x0000001713117210 */ /* 0x000fe20000ffe4ff */
[----:B--2---:R-:W-:Y:S01]  /*1e10*/  FFMA R27, R27, R22, R20 ;  /* 0x000000161b1b7223 */ /* 0x004fe20000000014 */
[----:B------:R-:W-:-:S05]  /*1e20*/  IADD3 R20, P0, PT, R28, R11, RZ ;  /* 0x0000000b1c147210 */ /* 0x000fca0007f1e0ff */
[----:B------:R-:W-:Y:S01]  /*1e30*/  IMAD.X R21, R29, 0x1, R23, P0 ;  /* 0x000000011d157824 */ /* 0x000fe200000e0617 */
[----:B-1----:R-:W-:-:S04]  /*1e40*/  IADD3 R18, P0, PT, R20, R11, RZ ;  /* 0x0000000b14127210 */ /* 0x002fc80007f1e0ff */
[----:B------:R-:W2:Y:S01]  /*1e50*/  LDG.E R20, desc[UR8][R20.64] ;  /* 0x0000000814147981 */ /* 0x000ea2000c1e1900 */
[----:B---3--:R-:W-:Y:S01]  /*1e60*/  FFMA R25, R26, R25, R27 ;  /* 0x000000191a197223 */ /* 0x008fe2000000001b */
[-C--:B------:R-:W-:Y:S01]  /*1e70*/  IADD3 R26, P1, PT, R16, R11.reuse, RZ ;  /* 0x0000000b101a7210 */ /* 0x080fe20007f3e0ff */
[----:B------:R-:W-:Y:S01]  /*1e80*/  IMAD.X R19, R21, 0x1, R23, P0 ;  /* 0x0000000115137824 */ /* 0x000fe200000e0617 */
[----:B-----5:R-:W-:-:S03]  /*1e90*/  IADD3 R28, P0, PT, R18, R11, RZ ;  /* 0x0000000b121c7210 */ /* 0x020fc60007f1e0ff */
[----:B------:R-:W-:Y:S01]  /*1ea0*/  IMAD.X R27, R17, 0x1, R23, P1 ;  /* 0x00000001111b7824 */ /* 0x000fe200008e0617 */
[----:B------:R0:W2:Y:S01]  /*1eb0*/  LDG.E R21, desc[UR8][R16.64] ;  /* 0x0000000810157981 */ /* 0x0000a2000c1e1900 */
[----:B------:R-:W-:-:S03]  /*1ec0*/  IADD3.X R29, PT, PT, R19, R23, RZ, P0, !PT ;  /* 0x00000017131d7210 */ /* 0x000fc600007fe4ff */
[----:B------:R4:W3:Y:S04]  /*1ed0*/  LDG.E R14, desc[UR8][R18.64] ;  /* 0x00000008120e7981 */ /* 0x0008e8000c1e1900 */
[----:B------:R-:W3:Y:S01]  /*1ee0*/  LDG.E R22, desc[UR8][R26.64] ;  /* 0x000000081a167981 */ /* 0x000ee2000c1e1900 */
[----:B0-----:R-:W-:-:S05]  /*1ef0*/  IADD3 R16, P1, PT, R26, R11, RZ ;  /* 0x0000000b1a107210 */ /* 0x001fca0007f3e0ff */
[----:B------:R-:W-:Y:S02]  /*1f00*/  IMAD.X R17, R27, 0x1, R23, P1 ;  /* 0x000000011b117824 */ /* 0x000fe400008e0617 */
[----:B----4-:R-:W-:Y:S02]  /*1f10*/  FFMA R19, R24, R15, R25 ;  /* 0x0000000f18137223 */ /* 0x010fe40000000019 */
[----:B------:R-:W4:Y:S04]  /*1f20*/  LDG.E R15, desc[UR8][R28.64] ;  /* 0x000000081c0f7981 */ /* 0x000f28000c1e1900 */
[----:B------:R3:W4:Y:S01]  /*1f30*/  LDG.E R26, desc[UR8][R16.64] ;  /* 0x00000008101a7981 */ /* 0x000722000c1e1900 */
[-C--:B------:R-:W-:Y:S02]  /*1f40*/  IADD3 R24, P0, PT, R28, R11.reuse, RZ ;  /* 0x0000000b1c187210 */ /* 0x080fe40007f1e0ff */
[----:B------:R-:W-:-:S03]  /*1f50*/  IADD3 R18, P1, PT, R16, R11, RZ ;  /* 0x0000000b10127210 */ /* 0x000fc60007f3e0ff */
[----:B------:R-:W-:-:S05]  /*1f60*/  IMAD.X R25, R29, 0x1, R23, P0 ;  /* 0x000000011d197824 */ /* 0x000fca00000e0617 */
[----:B------:R-:W5:Y:S01]  /*1f70*/  LDG.E R27, desc[UR8][R24.64] ;  /* 0x00000008181b7981 */ /* 0x000f62000c1e1900 */
[----:B--2---:R-:W-:Y:S01]  /*1f80*/  FFMA R21, R20, R21, R19 ;  /* 0x0000001514157223 */ /* 0x004fe20000000013 */
[----:B------:R-:W-:Y:S02]  /*1f90*/  IADD3.X R19, PT, PT, R17, R23, RZ, P1, !PT ;  /* 0x0000001711137210 */ /* 0x000fe40000ffe4ff */
[-C--:B------:R-:W-:Y:S01]  /*1fa0*/  IADD3 R20, P0, PT, R24, R11.reuse, RZ ;  /* 0x0000000b18147210 */ /* 0x080fe20007f1e0ff */
[----:B---3--:R-:W-:Y:S01]  /*1fb0*/  FFMA R16, R14, R22, R21 ;  /* 0x000000160e107223 */ /* 0x008fe20000000015 */
[----:B------:R-:W-:-:S03]  /*1fc0*/  IADD3 R14, P1, PT, R18, R11, RZ ;  /* 0x0000000b120e7210 */ /* 0x000fc60007f3e0ff */
[----:B------:R-:W-:Y:S01]  /*1fd0*/  IMAD.X R21, R25, 0x1, R23, P0 ;  /* 0x0000000119157824 */ /* 0x000fe200000e0617 */
[----:B------:R0:W5:Y:S01]  /*1fe0*/  LDG.E R22, desc[UR8][R18.64] ;  /* 0x0000000812167981 */ /* 0x000162000c1e1900 */
[----:B------:R-:W-:-:S03]  /*1ff0*/  IADD3 R28, P0, PT, R20, R11, RZ ;  /* 0x0000000b141c7210 */ /* 0x000fc60007f1e0ff */
[----:B------:R-:W2:Y:S01]  /*2000*/  LDG.E R20, desc[UR8][R20.64] ;  /* 0x0000000814147981 */ /* 0x000ea2000c1e1900 */
[----:B------:R-:W-:Y:S01]  /*2010*/  IADD3.X R29, PT, PT, R21, R23, RZ, P0, !PT ;  /* 0x00000017151d7210 */ /* 0x000fe200007fe4ff */
[----:B----4-:R-:W-:Y:S01]  /*2020*/  FFMA R26, R15, R26, R16 ;  /* 0x0000001a0f1a7223 */ /* 0x010fe20000000010 */
[----:B------:R-:W-:Y:S01]  /*2030*/  IMAD.X R15, R19, 0x1, R23, P1 ;  /* 0x00000001130f7824 */ /* 0x000fe200008e0617 */
[----:B------:R-:W-:-:S04]  /*2040*/  IADD3 R16, P1, PT, R14, R11, RZ ;  /* 0x0000000b0e107210 */ /* 0x000fc80007f3e0ff */
[----:B------:R-:W2:Y:S01]  /*2050*/  LDG.E R21, desc[UR8][R14.64] ;  /* 0x000000080e157981 */ /* 0x000ea2000c1e1900 */
[----:B------:R-:W-:-:S03]  /*2060*/  IMAD.X R17, R15, 0x1, R23, P1 ;  /* 0x000000010f117824 */ /* 0x000fc600008e0617 */
[----:B------:R-:W3:Y:S04]  /*2070*/  LDG.E R15, desc[UR8][R28.64] ;  /* 0x000000081c0f7981 */ /* 0x000ee8000c1e1900 */
[----:B------:R1:W3:Y:S01]  /*2080*/  LDG.E R14, desc[UR8][R16.64] ;  /* 0x00000008100e7981 */ /* 0x0002e2000c1e1900 */
[----:B0-----:R-:W-:-:S05]  /*2090*/  IADD3 R18, P0, PT, R28, R11, RZ ;  /* 0x0000000b1c127210 */ /* 0x001fca0007f1e0ff */
[----:B------:R-:W-:Y:S01]  /*20a0*/  IMAD.X R19, R29, 0x1, R23, P0 ;  /* 0x000000011d137824 */ /* 0x000fe200000e0617 */
[----:B------:R-:W-:-:S04]  /*20b0*/  IADD3 R24, P1, PT, R18, R11, RZ ;  /* 0x0000000b12187210 */ /* 0x000fc80007f3e0ff */
[----:B------:R-:W-:Y:S01]  /*20c0*/  IADD3.X R25, PT, PT, R19, R23, RZ, P1, !PT ;  /* 0x0000001713197210 */ /* 0x000fe20000ffe4ff */
[----:B------:R-:W4:Y:S01]  /*20d0*/  LDG.E R18, desc[UR8][R18.64] ;  /* 0x0000000812127981 */ /* 0x000f22000c1e1900 */
[----:B-----5:R-:W-:Y:S01]  /*20e0*/  FFMA R27, R27, R22, R26 ;  /* 0x000000161b1b7223 */ /* 0x020fe2000000001a */
[-C--:B------:R-:W-:Y:S02]  /*20f0*/  IADD3 R26, P0, PT, R16, R11.reuse, RZ ;  /* 0x0000000b101a7210 */ /* 0x080fe40007f1e0ff */
[----:B------:R0:W5:Y:S01]  /*2100*/  LDG.E R22, desc[UR8][R24.64] ;  /* 0x0000000818167981 */ /* 0x000162000c1e1900 */
[----:B-1----:R-:W-:Y:S01]  /*2110*/  IADD3 R16, P1, PT, R24, R11, RZ ;  /* 0x0000000b18107210 */ /* 0x002fe20007f3e0ff */
[----:B--2---:R-:W-:Y:S01]  /*2120*/  FFMA R21, R20, R21, R27 ;  /* 0x0000001514157223 */ /* 0x004fe2000000001b */
[----:B------:R-:W-:Y:S01]  /*2130*/  IMAD.X R27, R17, 0x1, R23, P0 ;  /* 0x00000001111b7824 */ /* 0x000fe200000e0617 */
[----:B------:R-:W-:Y:S02]  /*2140*/  IADD3 R20, P0, PT, R26, R11, RZ ;  /* 0x0000000b1a147210 */ /* 0x000fe40007f1e0ff */
[----:B---3--:R-:W-:-:S03]  /*2150*/  FFMA R29, R15, R14, R21 ;  /* 0x0000000e0f1d7223 */ /* 0x008fc60000000015 */
[--C-:B------:R-:W-:Y:S01]  /*2160*/  IMAD.X R21, R27, 0x1, R23.reuse, P0 ;  /* 0x000000011b157824 */ /* 0x100fe200000e0617 */
[----:B------:R-:W-:Y:S01]  /*2170*/  IADD3 R14, P0, PT, R20, R11, RZ ;  /* 0x0000000b140e7210 */ /* 0x000fe20007f1e0ff */
[----:B------:R-:W4:Y:S04]  /*2180*/  LDG.E R26, desc[UR8][R26.64] ;  /* 0x000000081a1a7981 */ /* 0x000f28000c1e1900 */
[----:B------:R-:W-:Y:S01]  /*2190*/  IMAD.X R15, R21, 0x1, R23, P0 ;  /* 0x00000001150f7824 */ /* 0x000fe200000e0617 */
[----:B------:R-:W-:Y:S01]  /*21a0*/  IADD3.X R17, PT, PT, R25, R23, RZ, P1, !PT ;  /* 0x0000001719117210 */ /* 0x000fe20000ffe4ff */
[----:B------:R-:W5:Y:S01]  /*21b0*/  LDG.E R21, desc[UR8][R20.64] ;  /* 0x0000000814157981 */ /* 0x000f62000c1e1900 */
[----:B0-----:R-:W-:-:S03]  /*21c0*/  IADD3 R24, P0, PT, R16, R11, RZ ;  /* 0x0000000b10187210 */ /* 0x001fc60007f1e0ff */
[----:B------:R0:W2:Y:S02]  /*21d0*/  LDG.E R28, desc[UR8][R14.64] ;  /* 0x000000080e1c7981 */ /* 0x0000a4000c1e1900 */
[----:B------:R-:W-:Y:S02]  /*21e0*/  IMAD.X R25, R17, 0x1, R23, P0 ;  /* 0x0000000111197824 */ /* 0x000fe400000e0617 */
[----:B------:R-:W2:Y:S04]  /*21f0*/  LDG.E R19, desc[UR8][R16.64] ;  /* 0x0000000810137981 */ /* 0x000ea8000c1e1900 */
[----:B------:R-:W3:Y:S01]  /*2200*/  LDG.E R25, desc[UR8][R24.64] ;  /* 0x0000000818197981 */ /* 0x000ee2000c1e1900 */
[----:B0-----:R-:W-:-:S04]  /*2210*/  IADD3 R14, P1, PT, R14, R11, RZ ;  /* 0x0000000b0e0e7210 */ /* 0x001fc80007f3e0ff */
[----:B------:R-:W-:-:S05]  /*2220*/  IADD3.X R15, PT, PT, R15, R23, RZ, P1, !PT ;  /* 0x000000170f0f7210 */ /* 0x000fca0000ffe4ff */
[----:B------:R-:W3:Y:S01]  /*2230*/  LDG.E R14, desc[UR8][R14.64] ;  /* 0x000000080e0e7981 */ /* 0x000ee2000c1e1900 */
[----:B------:R-:W-:-:S05]  /*2240*/  VIADD R9, R9, 0x10 ;  /* 0x0000001009097836 */ /* 0x000fca0000000000 */
[----:B------:R-:W-:Y:S01]  /*2250*/  ISETP.NE.AND P0, PT, R9, RZ, PT ;  /* 0x000000ff0900720c */ /* 0x000fe20003f05270 */
[----:B------:R-:W-:Y:S01]  /*2260*/  UIADD3 UR4, UPT, UPT, UR4, 0x10, URZ ;  /* 0x0000001004047890 */ /* 0x000fe2000fffe0ff */
[----:B----4-:R-:W-:-:S04]  /*2270*/  FFMA R29, R18, R26, R29 ;  /* 0x0000001a121d7223 */ /* 0x010fc8000000001d */
[----:B-----5:R-:W-:-:S04]  /*2280*/  FFMA R22, R22, R21, R29 ;  /* 0x0000001516167223 */ /* 0x020fc8000000001d */
[----:B--2---:R-:W-:-:S04]  /*2290*/  FFMA R22, R19, R28, R22 ;  /* 0x0000001c13167223 */ /* 0x004fc80000000016 */
[----:B---3--:R-:W-:Y:S01]  /*22a0*/  FFMA R22, R25, R14, R22 ;  /* 0x0000000e19167223 */ /* 0x008fe20000000016 */
[----:B------:R-:W-:Y:S06]  /*22b0*/  @P0 BRA `(.L_x_700) ;  /* 0xfffffff800280947 */ /* 0x000fec000383ffff */
[----:B------:R-:W-:-:S07]  /*22c0*/  IMAD.MOV.U32 R9, RZ, RZ, R10 ;  /* 0x000000ffff097224 */ /* 0x000fce00078e000a */
.L_x_699:
[----:B------:R-:W-:-:S09]  /*22d0*/  UISETP.NE.AND UP0, UPT, UR11, URZ, UPT ;  /* 0x000000ff0b00728c */ /* 0x000fd2000bf05270 */
[----:B------:R-:W-:Y:S05]  /*22e0*/  BRA.U !UP0, `(.L_x_701) ;  /* 0x00000009081c7547 */ /* 0x000fea000b800000 */
[----:B------:R-:W-:Y:S02]  /*22f0*/  UIADD3 UR4, UPT, UPT, UR11, -0x1, URZ ;  /* 0xffffffff0b047890 */ /* 0x000fe4000fffe0ff */
[----:B------:R-:W-:Y:S02]  /*2300*/  UISETP.NE.AND UP1, UPT, UR5, URZ, UPT ;  /* 0x000000ff0500728c */ /* 0x000fe4000bf25270 */
[----:B------:R-:W-:-:S09]  /*2310*/  UISETP.GE.U32.AND UP0, UPT, UR4, 0x7, UPT ;  /* 0x000000070400788c */ /* 0x000fd2000bf06070 */
[----:B------:R-:W-:Y:S05]  /*2320*/  BRA.U !UP0, `(.L_x_702) ;  /* 0x0000000108f87547 */ /* 0x000fea000b800000 */
[----:B------:R-:W0:Y:S01]  /*2330*/  LDCU UR4, c[0x0][0x3a0] ;  /* 0x00007400ff0477ac */ /* 0x000e220008000800 */
[----:B------:R-:W1:Y:S01]  /*2340*/  LDC.64 R26, c[0x0][0x388] ;  /* 0x0000e200ff1a7b82 */ /* 0x000e620000000a00 */
[----:B------:R-:W-:-:S07]  /*2350*/  SHF.R.S64 R19, RZ, 0x1e, R7 ;  /* 0x0000001eff137819 */ /* 0x000fce0000001007 */
[----:B------:R-:W2:Y:S01]  /*2360*/  LDC.64 R24, c[0x0][0x390] ;  /* 0x0000e400ff187b82 */ /* 0x000ea20000000a00 */
[----:B0-----:R-:W-:-:S05]  /*2370*/  IADD3 R10, PT, PT, R9, -UR4, RZ ;  /* 0x80000004090a7c10 */ /* 0x001fca000fffe0ff */
[----:B------:R-:W-:Y:S01]  /*2380*/  IMAD R11, R10, R7, R6 ;  /* 0x000000070a0b7224 */ /* 0x000fe200078e0206 */
[----:B------:R-:W-:-:S03]  /*2390*/  SHF.R.S32.HI R10, RZ, 0x1e, R7 ;  /* 0x0000001eff0a7819 */ /* 0x000fc60000011407 */
[----:B-1----:R-:W-:-:S03]  /*23a0*/  IMAD.WIDE R26, R11, 0x4, R26 ;  /* 0x000000040b1a7825 */ /* 0x002fc600078e021a */
[-C--:B------:R-:W-:Y:S01]  /*23b0*/  IADD3 R16, P0, PT, R26, R19.reuse, RZ ;  /* 0x000000131a107210 */ /* 0x080fe20007f1e0ff */
[----:B--2---:R-:W-:Y:S01]  /*23c0*/  IMAD.WIDE R24, R11, 0x4, R24 ;  /* 0x000000040b187825 */ /* 0x004fe200078e0218 */
[----:B------:R-:W2:Y:S03]  /*23d0*/  LDG.E R15, desc[UR8][R26.64] ;  /* 0x000000081a0f7981 */ /* 0x000ea6000c1e1900 */
[--C-:B------:R-:W-:Y:S01]  /*23e0*/  IMAD.X R17, R27, 0x1, R10.reuse, P0 ;  /* 0x000000011b117824 */ /* 0x100fe200000e060a */
[-C--:B------:R-:W-:Y:S02]  /*23f0*/  IADD3 R28, P1, PT, R24, R19.reuse, RZ ;  /* 0x00000013181c7210 */ /* 0x080fe40007f3e0ff */
[----:B------:R-:W2:Y:S03]  /*2400*/  LDG.E R24, desc[UR8][R24.64] ;  /* 0x0000000818187981 */ /* 0x000ea6000c1e1900 */
[----:B------:R-:W-:Y:S01]  /*2410*/  IMAD.X R29, R25, 0x1, R10, P1 ;  /* 0x00000001191d7824 */ /* 0x000fe200008e060a */
[----:B------:R0:W3:Y:S01]  /*2420*/  LDG.E R23, desc[UR8][R16.64] ;  /* 0x0000000810177981 */ /* 0x0000e2000c1e1900 */
[----:B------:R-:W-:-:S02]  /*2430*/  IADD3 R20, P0, PT, R16, R19, RZ ;  /* 0x0000001310147210 */ /* 0x000fc40007f1e0ff */
[----:B0-----:R-:W-:Y:S02]  /*2440*/  IADD3 R16, P1, PT, R28, R19, RZ ;  /* 0x000000131c107210 */ /* 0x001fe40007f3e0ff */
[----:B------:R-:W3:Y:S01]  /*2450*/  LDG.E R28, desc[UR8][R28.64] ;  /* 0x000000081c1c7981 */ /* 0x000ee2000c1e1900 */
[----:B------:R-:W-:Y:S02]  /*2460*/  IADD3.X R21, PT, PT, R17, R10, RZ, P0, !PT ;  /* 0x0000000a11157210 */ /* 0x000fe400007fe4ff */
[----:B------:R-:W-:-:S03]  /*2470*/  IMAD.X R17, R29, 0x1, R10, P1 ;  /* 0x000000011d117824 */ /* 0x000fc600008e060a */
[----:B------:R2:W4:Y:S04]  /*2480*/  LDG.E R11, desc[UR8][R20.64] ;  /* 0x00000008140b7981 */ /* 0x000528000c1e1900 */
[----:B------:R0:W4:Y:S01]  /*2490*/  LDG.E R18, desc[UR8][R16.64] ;  /* 0x0000000810127981 */ /* 0x000122000c1e1900 */
[----:B------:R-:W-:-:S04]  /*24a0*/  IADD3 R26, P0, PT, R20, R19, RZ ;  /* 0x00000013141a7210 */ /* 0x000fc80007f1e0ff */
[----:B------:R-:W-:Y:S01]  /*24b0*/  IADD3 R14, P1, PT, R26, R19, RZ ;  /* 0x000000131a0e7210 */ /* 0x000fe20007f3e0ff */
[----:B------:R-:W-:-:S05]  /*24c0*/  IMAD.X R27, R21, 0x1, R10, P0 ;  /* 0x00000001151b7824 */ /* 0x000fca00000e060a */
[----:B------:R-:W5:Y:S01]  /*24d0*/  LDG.E R26, desc[UR8][R26.64] ;  /* 0x000000081a1a7981 */ /* 0x000f62000c1e1900 */
[----:B--2---:R-:W-:Y:S01]  /*24e0*/  FFMA R20, R15, R24, R22 ;  /* 0x000000180f147223 */ /* 0x004fe20000000016 */
[----:B------:R-:W-:Y:S02]  /*24f0*/  IADD3 R24, P0, PT, R16, R19, RZ ;  /* 0x0000001310187210 */ /* 0x000fe40007f1e0ff */
[----:B------:R-:W-:-:S03]  /*2500*/  IADD3.X R15, PT, PT, R27, R10, RZ, P1, !PT ;  /* 0x0000000a1b0f7210 */ /* 0x000fc60000ffe4ff */
[--C-:B------:R-:W-:Y:S01]  /*2510*/  IMAD.X R25, R17, 0x1, R10.reuse, P0 ;  /* 0x0000000111197824 */ /* 0x100fe200000e060a */
[-C--:B0-----:R-:W-:Y:S01]  /*2520*/  IADD3 R16, P0, PT, R24, R19.reuse, RZ ;  /* 0x0000001318107210 */ /* 0x081fe20007f1e0ff */
[----:B------:R0:W2:Y:S04]  /*2530*/  LDG.E R22, desc[UR8][R14.64] ;  /* 0x000000080e167981 */ /* 0x0000a8000c1e1900 */
[----:B------:R-:W-:Y:S01]  /*2540*/  IMAD.X R17, R25, 0x1, R10, P0 ;  /* 0x0000000119117824 */ /* 0x000fe200000e060a */
[----:B------:R-:W5:Y:S01]  /*2550*/  LDG.E R24, desc[UR8][R24.64] ;  /* 0x0000000818187981 */ /* 0x000f62000c1e1900 */
[----:B---3--:R-:W-:Y:S01]  /*2560*/  FFMA R23, R23, R28, R20 ;  /* 0x0000001c17177223 */ /* 0x008fe20000000014 */
[-C--:B------:R-:W-:Y:S02]  /*2570*/  IADD3 R28, P1, PT, R14, R19.reuse, RZ ;  /* 0x000000130e1c7210 */ /* 0x080fe40007f3e0ff */
[----:B------:R-:W-:-:S02]  /*2580*/  IADD3 R20, P0, PT, R16, R19, RZ ;  /* 0x0000001310147210 */ /* 0x000fc40007f1e0ff */
[----:B------:R-:W-:Y:S02]  /*2590*/  IADD3.X R29, PT, PT, R15, R10, RZ, P1, !PT ;  /* 0x0000000a0f1d7210 */ /* 0x000fe40000ffe4ff */
[-C--:B0-----:R-:W-:Y:S01]  /*25a0*/  IADD3 R14, P1, PT, R28, R19.reuse, RZ ;  /* 0x000000131c0e7210 */ /* 0x081fe20007f3e0ff */
[--C-:B------:R-:W-:Y:S01]  /*25b0*/  IMAD.X R21, R17, 0x1, R10.reuse, P0 ;  /* 0x0000000111157824 */ /* 0x100fe200000e060a */
[----:B------:R0:W2:Y:S03]  /*25c0*/  LDG.E R25, desc[UR8][R16.64] ;  /* 0x0000000810197981 */ /* 0x0000a6000c1e1900 */
[----:B------:R-:W-:Y:S02]  /*25d0*/  IMAD.X R15, R29, 0x1, R10, P1 ;  /* 0x000000011d0f7824 */ /* 0x000fe400008e060a */
[----:B----4-:R-:W-:Y:S02]  /*25e0*/  FFMA R11, R11, R18, R23 ;  /* 0x000000120b0b7223 */ /* 0x010fe40000000017 */
[----:B------:R-:W3:Y:S01]  /*25f0*/  LDG.E R23, desc[UR8][R28.64] ;  /* 0x000000081c177981 */ /* 0x000ee2000c1e1900 */
[----:B0-----:R-:W-:-:S03]  /*2600*/  IADD3 R16, P0, PT, R20, R19, RZ ;  /* 0x0000001314107210 */ /* 0x001fc60007f1e0ff */
[----:B------:R0:W4:Y:S02]  /*2610*/  LDG.E R27, desc[UR8][R14.64] ;  /* 0x000000080e1b7981 */ /* 0x000124000c1e1900 */
[----:B------:R-:W-:Y:S01]  /*2620*/  IMAD.X R17, R21, 0x1, R10, P0 ;  /* 0x0000000115117824 */ /* 0x000fe200000e060a */
[-C--:B------:R-:W-:Y:S01]  /*2630*/  IADD3 R18, P0, PT, R16, R19.reuse, RZ ;  /* 0x0000001310127210 */ /* 0x080fe20007f1e0ff */
[----:B------:R-:W3:Y:S01]  /*2640*/  LDG.E R28, desc[UR8][R20.64] ;  /* 0x00000008141c7981 */ /* 0x000ee2000c1e1900 */
[----:B0-----:R-:W-:-:S03]  /*2650*/  IADD3 R14, P1, PT, R14, R19, RZ ;  /* 0x000000130e0e7210 */ /* 0x001fc60007f3e0ff */
[----:B------:R-:W-:Y:S01]  /*2660*/  IMAD.X R19, R17, 0x1, R10, P0 ;  /* 0x0000000111137824 */ /* 0x000fe200000e060a */
[----:B------:R-:W-:Y:S02]  /*2670*/  IADD3.X R15, PT, PT, R15, R10, RZ, P1, !PT ;  /* 0x0000000a0f0f7210 */ /* 0x000fe40000ffe4ff */
[----:B------:R-:W4:Y:S04]  /*2680*/  LDG.E R10, desc[UR8][R16.64] ;  /* 0x00000008100a7981 */ /* 0x000f28000c1e1900 */
[----:B------:R-:W4:Y:S04]  /*2690*/  LDG.E R14, desc[UR8][R14.64] ;  /* 0x000000080e0e7981 */ /* 0x000f28000c1e1900 */
[----:B------:R-:W4:Y:S01]  /*26a0*/  LDG.E R18, desc[UR8][R18.64] ;  /* 0x0000000812127981 */ /* 0x000f22000c1e1900 */
[----:B------:R-:W-:Y:S01]  /*26b0*/  IADD3 R9, PT, PT, R9, 0x8, RZ ;  /* 0x0000000809097810 */ /* 0x000fe20007ffe0ff */
[----:B-----5:R-:W-:-:S04]  /*26c0*/  FFMA R11, R26, R24, R11 ;  /* 0x000000181a0b7223 */ /* 0x020fc8000000000b */
[----:B--2---:R-:W-:-:S04]  /*26d0*/  FFMA R22, R22, R25, R11 ;  /* 0x0000001916167223 */ /* 0x004fc8000000000b */
[----:B---3--:R-:W-:-:S04]  /*26e0*/  FFMA R22, R23, R28, R22 ;  /* 0x0000001c17167223 */ /* 0x008fc80000000016 */
[----:B----4-:R-:W-:-:S04]  /*26f0*/  FFMA R27, R27, R10, R22 ;  /* 0x0000000a1b1b7223 */ /* 0x010fc80000000016 */
[----:B------:R-:W-:-:S07]  /*2700*/  FFMA R22, R14, R18, R27 ;  /* 0x000000120e167223 */ /* 0x000fce000000001b */
.L_x_702:
[----:B------:R-:W-:Y:S05]  /*2710*/  BRA.U !UP1, `(.L_x_701) ;  /* 0x0000000509107547 */ /* 0x000fea000b800000 */
[----:B------:R-:W-:Y:S01]  /*2720*/  UIADD3 UR4, UPT, UPT, UR5, -0x1, URZ ;  /* 0xffffffff05047890 */ /* 0x000fe2000fffe0ff */
[----:B------:R-:W-:-:S03]  /*2730*/  LOP3.LUT P0, R8, R8, 0x3, RZ, 0xc0, !PT ;  /* 0x0000000308087812 */ /* 0x000fc6000780c0ff */
[----:B------:R-:W-:-:S09]  /*2740*/  UISETP.GE.U32.AND UP0, UPT, UR4, 0x3, UPT ;  /* 0x000000030400788c */ /* 0x000fd2000bf06070 */
[----:B------:R-:W-:Y:S05]  /*2750*/  BRA.U !UP0, `(.L_x_703) ;  /* 0x0000000108887547 */ /* 0x000fea000b800000 */
[----:B------:R-:W0:Y:S01]  /*2760*/  LDCU UR4, c[0x0][0x3a0] ;  /* 0x00007400ff0477ac */ /* 0x000e220008000800 */
[----:B------:R-:W1:Y:S01]  /*2770*/  LDC.64 R28, c[0x0][0x388] ;  /* 0x0000e200ff1c7b82 */ /* 0x000e620000000a00 */
[--C-:B------:R-:W-:Y:S02]  /*2780*/  SHF.R.S64 R27, RZ, 0x1e, R7.reuse ;  /* 0x0000001eff1b7819 */ /* 0x100fe40000001007 */
[----:B------:R-:W-:-:S05]  /*2790*/  SHF.R.S32.HI R23, RZ, 0x1e, R7 ;  /* 0x0000001eff177819 */ /* 0x000fca0000011407 */
[----:B------:R-:W2:Y:S01]  /*27a0*/  LDC.64 R16, c[0x0][0x390] ;  /* 0x0000e400ff107b82 */ /* 0x000ea20000000a00 */
[----:B0-----:R-:W-:-:S04]  /*27b0*/  VIADD R10, R9, -UR4 ;  /* 0x80000004090a7c36 */ /* 0x001fc80008000000 */
[----:B------:R-:W-:-:S04]  /*27c0*/  IMAD R11, R10, R7, R6 ;  /* 0x000000070a0b7224 */ /* 0x000fc800078e0206 */
[----:B-1----:R-:W-:-:S03]  /*27d0*/  IMAD.WIDE R28, R11, 0x4, R28 ;  /* 0x000000040b1c7825 */ /* 0x002fc600078e021c */
[----:B------:R-:W-:Y:S01]  /*27e0*/  IADD3 R18, P1, PT, R28, R27, RZ ;  /* 0x0000001b1c127210 */ /* 0x000fe20007f3e0ff */
[----:B--2---:R-:W-:-:S04]  /*27f0*/  IMAD.WIDE R16, R11, 0x4, R16 ;  /* 0x000000040b107825 */ /* 0x004fc800078e0210 */
[--C-:B------:R-:W-:Y:S01]  /*2800*/  IMAD.X R19, R29, 0x1, R23.reuse, P1 ;  /* 0x000000011d137824 */ /* 0x100fe200008e0617 */
[-C--:B------:R-:W-:Y:S01]  /*2810*/  IADD3 R14, P2, PT, R16, R27.reuse, RZ ;  /* 0x0000001b100e7210 */ /* 0x080fe20007f5e0ff */
[----:B------:R-:W2:Y:S01]  /*2820*/  LDG.E R29, desc[UR8][R28.64] ;  /* 0x000000081c1d7981 */ /* 0x000ea2000c1e1900 */
[----:B------:R-:W-:Y:S02]  /*2830*/  IADD3 R10, P1, PT, R18, R27, RZ ;  /* 0x0000001b120a7210 */ /* 0x000fe40007f3e0ff */
[----:B------:R-:W-:Y:S01]  /*2840*/  IADD3.X R15, PT, PT, R17, R23, RZ, P2, !PT ;  /* 0x00000017110f7210 */ /* 0x000fe200017fe4ff */
[----:B------:R-:W2:Y:S01]  /*2850*/  LDG.E R16, desc[UR8][R16.64] ;  /* 0x0000000810107981 */ /* 0x000ea2000c1e1900 */
[-C--:B------:R-:W-:Y:S01]  /*2860*/  IADD3 R20, P2, PT, R14, R27.reuse, RZ ;  /* 0x0000001b0e147210 */ /* 0x080fe20007f5e0ff */
[--C-:B------:R-:W-:Y:S01]  /*2870*/  IMAD.X R11, R19, 0x1, R23.reuse, P1 ;  /* 0x00000001130b7824 */ /* 0x100fe200008e0617 */
[-C--:B------:R-:W-:Y:S01]  /*2880*/  IADD3 R24, P1, PT, R10, R27.reuse, RZ ;  /* 0x0000001b0a187210 */ /* 0x080fe20007f3e0ff */
[----:B------:R-:W3:Y:S02]  /*2890*/  LDG.E R18, desc[UR8][R18.64] ;  /* 0x0000000812127981 */ /* 0x000ee4000c1e1900 */
[----:B------:R-:W-:Y:S01]  /*28a0*/  IMAD.X R21, R15, 0x1, R23, P2 ;  /* 0x000000010f157824 */ /* 0x000fe200010e0617 */
[----:B------:R-:W-:Y:S01]  /*28b0*/  IADD3 R26, P2, PT, R20, R27, RZ ;  /* 0x0000001b141a7210 */ /* 0x000fe20007f5e0ff */
[----:B------:R-:W3:Y:S01]  /*28c0*/  LDG.E R14, desc[UR8][R14.64] ;  /* 0x000000080e0e7981 */ /* 0x000ee2000c1e1900 */
[----:B------:R-:W-:-:S03]  /*28d0*/  IADD3.X R25, PT, PT, R11, R23, RZ, P1, !PT ;  /* 0x000000170b197210 */ /* 0x000fc60000ffe4ff */
[----:B------:R-:W-:Y:S01]  /*28e0*/  IMAD.X R27, R21, 0x1, R23, P2 ;  /* 0x00000001151b7824 */ /* 0x000fe200010e0617 */
        /* <DEDUP_REMOVED lines=9> */
.L_x_703:
[----:B------:R-:W-:Y:S05]  /*2980*/  @!P0 BRA `(.L_x_701) ;  /* 0x0000000000748947 */ /* 0x000fea0003800000 */
[----:B------:R-:W0:Y:S01]  /*2990*/  LDCU UR4, c[0x0][0x3a0] ;  /* 0x00007400ff0477ac */ /* 0x000e220008000800 */
[----:B------:R-:W1:Y:S08]  /*29a0*/  LDC.64 R14, c[0x0][0x388] ;  /* 0x0000e200ff0e7b82 */ /* 0x000e700000000a00 */
[----:B------:R-:W2:Y:S01]  /*29b0*/  LDC.64 R10, c[0x0][0x390] ;  /* 0x0000e400ff0a7b82 */ /* 0x000ea20000000a00 */
[----:B0-----:R-:W-:-:S05]  /*29c0*/  IADD3 R9, PT, PT, R9, -UR4, RZ ;  /* 0x8000000409097c10 */ /* 0x001fca000fffe0ff */
[----:B------:R-:W-:-:S04]  /*29d0*/  IMAD R9, R9, R7, R6 ;  /* 0x0000000709097224 */ /* 0x000fc800078e0206 */
        /* <DEDUP_REMOVED lines=15> */
[----:B------:R-:W-:Y:S02]  /*2ad0*/  @P0 IADD3 R8, P2, PT, R10, R9, RZ ;  /* 0x000000090a080210 */ /* 0x000fe40007f5e0ff */
[----:B------:R-:W-:Y:S01]  /*2ae0*/  @P0 IADD3.X R7, PT, PT, R15, R17, RZ, P1, !PT ;  /* 0x000000110f070210 */ /* 0x000fe20000ffe4ff */
[----:B------:R-:W2:Y:S02]  /*2af0*/  LDG.E R10, desc[UR8][R10.64] ;  /* 0x000000080a0a7981 */ /* 0x000ea4000c1e1900 */
[----:B------:R-:W-:-:S02]  /*2b00*/  @P0 IMAD.X R9, R11, 0x1, R17, P2 ;  /* 0x000000010b090824 */ /* 0x000fc400010e0611 */
[----:B------:R-:W2:Y:S04]  /*2b10*/  LDG.E R15, desc[UR8][R14.64] ;  /* 0x000000080e0f7981 */ /* 0x000ea8000c1e1900 */
[----:B------:R-:W3:Y:S04]  /*2b20*/  @P0 LDG.E R7, desc[UR8][R6.64] ;  /* 0x0000000806070981 */ /* 0x000ee8000c1e1900 */
[----:B------:R-:W3:Y:S01]  /*2b30*/  @P0 LDG.E R8, desc[UR8][R8.64] ;  /* 0x0000000808080981 */ /* 0x000ee2000c1e1900 */
[----:B--2---:R-:W-:-:S04]  /*2b40*/  FFMA R22, R15, R10, R22 ;  /* 0x0000000a0f167223 */ /* 0x004fc80000000016 */
[----:B---3--:R-:W-:-:S07]  /*2b50*/  @P0 FFMA R22, R7, R8, R22 ;  /* 0x0000000807160223 */ /* 0x008fce0000000016 */
.L_x_701:
[----:B------:R-:W-:-:S05]  /*2b60*/  IMAD.WIDE R6, R5, 0x4, R12 ;  /* 0x0000000405067825 */ /* 0x000fca00078e020c */
[----:B------:R0:W-:Y:S02]  /*2b70*/  STG.E desc[UR8][R6.64], R22 ;  /* 0x0000001606007986 */ /* 0x0001e4000c101908 */
.L_x_695:
[----:B------:R-:W-:Y:S05]  /*2b80*/  BSYNC.RECONVERGENT B0 ;  /* 0x0000000000007941 */ /* 0x000fea0003800200 */
.L_x_694:
[----:B------:R-:W1:Y:S01]  /*2b90*/  LDCU UR4, c[0x0][0x384] ;  /* 0x00007080ff0477ac */ /* 0x000e620008000800 */
[----:B------:R-:W-:-:S05]  /*2ba0*/  VIADD R4, R4, 0x1 ;  /* 0x0000000104047836 */ /* 0x000fca0000000000 */
[----:B-1----:R-:W-:-:S13]  /*2bb0*/  ISETP.NE.AND P0, PT, R4, UR4, PT ;  /* 0x0000000404007c0c */ /* 0x002fda000bf05270 */
[----:B------:R-:W-:Y:S05]  /*2bc0*/  @!P0 EXIT ;  /* 0x000000000000894d */ /* 0x000fea0003800000 */
[----:B------:R-:W-:Y:S05]  /*2bd0*/  BRA `(.L_x_704) ;  /* 0xffffffec00247947 */ /* 0x000fea000383ffff */
.L_x_693:
[C---:B------:R-:W-:Y:S02]  /*2be0*/  ISETP.GE.U32.AND P1, PT, R5.reuse, 0x4, PT ;  /* 0x000000040500780c */ /* 0x040fe40003f26070 */
[----:B------:R-:W-:Y:S02]  /*2bf0*/  LOP3.LUT R8, R5, 0x3, RZ, 0xc0, !PT ;  /* 0x0000000305087812 */ /* 0x000fe400078ec0ff */
[----:B------:R-:W-:Y:S02]  /*2c00*/  MOV R2, RZ ;  /* 0x000000ff00027202 */ /* 0x000fe40000000f00 */
[----:B------:R-:W-:-:S07]  /*2c10*/  ISETP.NE.AND P0, PT, R8, RZ, PT ;  /* 0x000000ff0800720c */ /* 0x000fce0003f05270 */
[----:B------:R-:W-:Y:S06]  /*2c20*/  @!P1 BRA `(.L_x_705) ;  /* 0x0000000000489947 */ /* 0x000fec0003800000 */
[----:B------:R-:W-:Y:S01]  /*2c30*/  LOP3.LUT R2, R5, 0x7ffffffc, RZ, 0xc0, !PT ;  /* 0x7ffffffc05027812 */ /* 0x000fe200078ec0ff */
[----:B------:R-:W-:-:S07]  /*2c40*/  IMAD.MOV.U32 R6, RZ, RZ, RZ ;  /* 0x000000ffff067224 */ /* 0x000fce00078e00ff */
.L_x_706:
[C---:B-1----:R-:W-:Y:S01]  /*2c50*/  IMAD R11, R6.reuse, 0x80, R3 ;  /* 0x00000080060b7824 */ /* 0x042fe200078e0203 */
[----:B------:R-:W-:-:S03]  /*2c60*/  IADD3 R6, PT, PT, R6, 0x4, RZ ;  /* 0x0000000406067810 */ /* 0x000fc60007ffe0ff */
[C---:B------:R-:W-:Y:S01]  /*2c70*/  VIADD R7, R11.reuse, 0x100 ;  /* 0x000001000b077836 */ /* 0x040fe20000000000 */
[C---:B0-----:R-:W-:Y:S01]  /*2c80*/  IADD3 R5, PT, PT, R11.reuse, 0x80, RZ ;  /* 0x000000800b057810 */ /* 0x041fe20007ffe0ff */
[C---:B------:R-:W-:Y:S01]  /*2c90*/  VIADD R9, R11.reuse, 0x180 ;  /* 0x000001800b097836 */ /* 0x040fe20000000000 */
[-C--:B------:R-:W-:Y:S02]  /*2ca0*/  ISETP.GE.AND P1, PT, R11, R0.reuse, PT ;  /* 0x000000000b00720c */ /* 0x080fe40003f26270 */
[-C--:B------:R-:W-:Y:S01]  /*2cb0*/  ISETP.GE.AND P2, PT, R5, R0.reuse, PT ;  /* 0x000000000500720c */ /* 0x080fe20003f46270 */
[----:B------:R-:W-:Y:S01]  /*2cc0*/  IMAD.WIDE R4, R11, 0x4, R12 ;  /* 0x000000040b047825 */ /* 0x000fe200078e020c */
[-C--:B------:R-:W-:Y:S02]  /*2cd0*/  ISETP.GE.AND P3, PT, R7, R0.reuse, PT ;  /* 0x000000000700720c */ /* 0x080fe40003f66270 */
[----:B------:R-:W-:-:S07]  /*2ce0*/  ISETP.GE.AND P4, PT, R9, R0, PT ;  /* 0x000000000900720c */ /* 0x000fce0003f86270 */
[----:B------:R0:W-:Y:S01]  /*2cf0*/  @!P1 STG.E desc[UR8][R4.64], RZ ;  /* 0x000000ff04009986 */ /* 0x0001e2000c101908 */
[----:B------:R-:W-:-:S03]  /*2d00*/  ISETP.NE.AND P1, PT, R6, R2, PT ;  /* 0x000000020600720c */ /* 0x000fc60003f25270 */
[----:B------:R0:W-:Y:S04]  /*2d10*/  @!P2 STG.E desc[UR8][R4.64+0x200], RZ ;  /* 0x000200ff0400a986 */ /* 0x0001e8000c101908 */
[----:B------:R0:W-:Y:S04]  /*2d20*/  @!P3 STG.E desc[UR8][R4.64+0x400], RZ ;  /* 0x000400ff0400b986 */ /* 0x0001e8000c101908 */
[----:B------:R0:W-:Y:S02]  /*2d30*/  @!P4 STG.E desc[UR8][R4.64+0x600], RZ ;  /* 0x000600ff0400c986 */ /* 0x0001e4000c101908 */
[----:B------:R-:W-:Y:S05]  /*2d40*/  @P1 BRA `(.L_x_706) ;  /* 0xfffffffc00c01947 */ /* 0x000fea000383ffff */
.L_x_705:
[----:B------:R-:W-:Y:S05]  /*2d50*/  @!P0 EXIT ;  /* 0x000000000000894d */ /* 0x000fea0003800000 */
[----:B------:R-:W-:-:S05]  /*2d60*/  UMOV UR4, URZ ;  /* 0x000000ff00047c82 */ /* 0x000fca0008000000 */
.L_x_707:
[----:B01----:R-:W-:Y:S01]  /*2d70*/  IMAD R5, R2, 0x80, R3 ;  /* 0x0000008002057824 */ /* 0x003fe200078e0203 */
[----:B------:R-:W-:-:S04]  /*2d80*/  UIADD3 UR4, UPT, UPT, UR4, 0x1, URZ ;  /* 0x0000000104047890 */ /* 0x000fc8000fffe0ff */
[----:B------:R-:W-:-:S13]  /*2d90*/  ISETP.GE.AND P0, PT, R5, R0, PT ;  /* 0x000000000500720c */ /* 0x000fda0003f06270 */
[----:B------:R-:W-:-:S05]  /*2da0*/  @!P0 IMAD.WIDE R4, R5, 0x4, R12 ;  /* 0x0000000405048825 */ /* 0x000fca00078e020c */
[----:B------:R0:W-:Y:S01]  /*2db0*/  @!P0 STG.E desc[UR8][R4.64], RZ ;  /* 0x000000ff04008986 */ /* 0x0001e2000c101908 */
[----:B------:R-:W-:-:S13]  /*2dc0*/  ISETP.NE.AND P0, PT, R8, UR4, PT ;  /* 0x0000000408007c0c */ /* 0x000fda000bf05270 */
[----:B0-----:R-:W-:Y:S05]  /*2dd0*/  @!P0 EXIT ;  /* 0x000000000000894d */ /* 0x001fea0003800000 */
[----:B------:R-:W-:Y:S01]  /*2de0*/  VIADD R2, R2, 0x1 ;  /* 0x0000000102027836 */ /* 0x000fe20000000000 */
[----:B------:R-:W-:Y:S06]  /*2df0*/  BRA `(.L_x_707) ;  /* 0xfffffffc00dc7947 */ /* 0x000fec000383ffff */
        .weak           $__internal_1_$__cuda_sm20_div_u64
        .type           $__internal_1_$__cuda_sm20_div_u64,@function
        .size           $__internal_1_$__cuda_sm20_div_u64,(.L_x_715 - $__internal_1_$__cuda_sm20_div_u64)
$__internal_1_$__cuda_sm20_div_u64:
[----:B------:R-:W-:Y:S01]  /*2e00*/  MOV R18, UR10 ;  /* 0x0000000a00127c02 */ /* 0x000fe20008000f00 */
[----:B------:R-:W-:-:S05]  /*2e10*/  IMAD.MOV.U32 R19, RZ, RZ, R17 ;  /* 0x000000ffff137224 */ /* 0x000fca00078e0011 */
[----:B------:R-:W0:Y:S08]  /*2e20*/  I2F.U64.RP R18, R18 ;  /* 0x0000001200127312 */ /* 0x000e300000309000 */
[----:B0-----:R-:W0:Y:S02]  /*2e30*/  MUFU.RCP R10, R18 ;  /* 0x00000012000a7308 */ /* 0x001e240000001000 */
[----:B0-----:R-:W-:-:S06]  /*2e40*/  VIADD R14, R10, 0x1ffffffe ;  /* 0x1ffffffe0a0e7836 */ /* 0x001fcc0000000000 */
[----:B------:R-:W0:Y:S02]  /*2e50*/  F2I.U64.TRUNC R14, R14 ;  /* 0x0000000e000e7311 */ /* 0x000e24000020d800 */
[----:B0-----:R-:W-:-:S04]  /*2e60*/  IMAD.WIDE.U32 R10, R14, UR10, RZ ;  /* 0x0000000a0e0a7c25 */ /* 0x001fc8000f8e00ff */
[----:B------:R-:W-:Y:S01]  /*2e70*/  IMAD R11, R14, R17, R11 ;  /* 0x000000110e0b7224 */ /* 0x000fe200078e020b */
[----:B------:R-:W-:-:S03]  /*2e80*/  IADD3 R21, P0, PT, RZ, -R10, RZ ;  /* 0x8000000aff157210 */ /* 0x000fc60007f1e0ff */
[----:B------:R-:W-:Y:S02]  /*2e90*/  IMAD R11, R15, UR10, R11 ;  /* 0x0000000a0f0b7c24 */ /* 0x000fe4000f8e020b */
[----:B------:R-:W-:-:S03]  /*2ea0*/  IMAD.HI.U32 R10, R14, R21, RZ ;  /* 0x000000150e0a7227 */ /* 0x000fc600078e00ff */
[----:B------:R-:W-:Y:S01]  /*2eb0*/  IADD3.X R23, PT, PT, RZ, ~R11, RZ, P0, !PT ;  /* 0x8000000bff177210 */ /* 0x000fe200007fe4ff */
[----:B------:R-:W-:-:S04]  /*2ec0*/  IMAD.MOV.U32 R11, RZ, RZ, R14 ;  /* 0x000000ffff0b7224 */ /* 0x000fc800078e000e */
        /* <DEDUP_REMOVED lines=31> */
[C---:B------:R-:W-:Y:S02]  /*30c0*/  IMAD R18, R14.reuse, R17, R11 ;  /* 0x000000110e127224 */ /* 0x040fe400078e020b */
[----:B------:R-:W-:Y:S01]  /*30d0*/  VIADD R11, R14, 0x1 ;  /* 0x000000010e0b7836 */ /* 0x000fe20000000000 */
[----:B------:R-:W-:Y:S01]  /*30e0*/  ISETP.GE.U32.AND P0, PT, R19, UR10, PT ;  /* 0x0000000a13007c0c */ /* 0x000fe2000bf06070 */
[----:B------:R-:W-:-:S04]  /*30f0*/  IMAD R15, R15, UR10, R18 ;  /* 0x0000000a0f0f7c24 */ /* 0x000fc8000f8e0212 */
[----:B------:R-:W-:Y:S01]  /*3100*/  IMAD.X R18, R16, 0x1, ~R15, P1 ;  /* 0x0000000110127824 */ /* 0x000fe200008e0e0f */
[----:B------:R-:W-:-:S04]  /*3110*/  IADD3 R10, P1, PT, R19, -UR10, RZ ;  /* 0x8000000a130a7c10 */ /* 0x000fc8000ff3e0ff */
[----:B------:R-:W-:Y:S02]  /*3120*/  ISETP.GE.U32.AND.EX P0, PT, R18, R17, PT, P0 ;  /* 0x000000111200720c */ /* 0x000fe40003f06100 */
[----:B------:R-:W-:Y:S02]  /*3130*/  IADD3.X R16, PT, PT, ~R17, R18, RZ, P1, !PT ;  /* 0x0000001211107210 */ /* 0x000fe40000ffe5ff */
[----:B------:R-:W-:Y:S02]  /*3140*/  SEL R10, R10, R19, P0 ;  /* 0x000000130a0a7207 */ /* 0x000fe40000000000 */
[----:B------:R-:W-:Y:S02]  /*3150*/  SEL R11, R11, R14, P0 ;  /* 0x0000000e0b0b7207 */ /* 0x000fe40000000000 */
[----:B------:R-:W-:Y:S02]  /*3160*/  SEL R16, R16, R18, P0 ;  /* 0x0000001210107207 */ /* 0x000fe40000000000 */
[----:B------:R-:W-:Y:S01]  /*3170*/  ISETP.GE.U32.AND P0, PT, R10, UR10, PT ;  /* 0x0000000a0a007c0c */ /* 0x000fe2000bf06070 */
[----:B------:R-:W-:Y:S01]  /*3180*/  VIADD R14, R11, 0x1 ;  /* 0x000000010b0e7836 */ /* 0x000fe20000000000 */
[----:B------:R-:W-:-:S02]  /*3190*/  ISETP.NE.U32.AND P1, PT, RZ, UR10, PT ;  /* 0x0000000aff007c0c */ /* 0x000fc4000bf25070 */
[----:B------:R-:W-:Y:S02]  /*31a0*/  ISETP.GE.U32.AND.EX P0, PT, R16, R17, PT, P0 ;  /* 0x000000111000720c */ /* 0x000fe40003f06100 */
[----:B------:R-:W-:Y:S02]  /*31b0*/  MOV R10, R8 ;  /* 0x00000008000a7202 */ /* 0x000fe40000000f00 */
[----:B------:R-:W-:Y:S01]  /*31c0*/  SEL R14, R14, R11, P0 ;  /* 0x0000000b0e0e7207 */ /* 0x000fe20000000000 */
[----:B------:R-:W-:Y:S01]  /*31d0*/  IMAD.MOV.U32 R11, RZ, RZ, 0x0 ;  /* 0x00000000ff0b7424 */ /* 0x000fe200078e00ff */
[----:B------:R-:W-:-:S04]  /*31e0*/  ISETP.NE.AND.EX P1, PT, R17, RZ, PT, P1 ;  /* 0x000000ff1100720c */ /* 0x000fc80003f25310 */
[----:B------:R-:W-:Y:S01]  /*31f0*/  SEL R14, R14, 0xffffffff, P1 ;  /* 0xffffffff0e0e7807 */ /* 0x000fe20000800000 */
[----:B------:R-:W-:Y:S08]  /*3200*/  RET.REL.NODEC R10 `(_ZN3cub18CUB_300001_SM_10006detail9transform16transform_kernelINS2_10policy_hubILb1EN4cuda3std3__45tupleIJN6thrust24THRUST_300001_SM_1000_NS17counting_iteratorIiNSA_11use_defaultESC_SC_EEEEEE10policy1000Ei2dpNSA_6detail15normal_iteratorINSA_10device_ptrIfEEEEJSD_EEEvT0_iT1_T2_DpNS2_10kernel_argIT3_EE) ;  /* 0xffffffcc0a7c7950 */ /* 0x000ff00003c3ffff */
.L_x_708:
        /* <DEDUP_REMOVED lines=15> */
.L_x_715:


//--------------------- .text._ZN3cub18CUB_300001_SM_10006detail8for_each13static_kernelINS2_12policy_hub_t12policy_500_tElN6thrust24THRUST_300001_SM_1000_NS8cuda_cub6__fill7functorINS7_6detail15normal_iteratorINS7_10device_ptrIfEEEEiEEEEvT0_T1_ --------------------------
	.section	.text._ZN3cub18CUB_300001_SM_10006detail8for_each13static_kernelINS2_12policy_hub_t12policy_500_tElN6thrust24THRUST_300001_SM_1000_NS8cuda_cub6__fill7functorINS7_6detail15normal_iteratorINS7_10device_ptrIfEEEEiEEEEvT0_T1_,"ax",@progbits
	.align	128
        .global         _ZN3cub18CUB_300001_SM_10006detail8for_each13static_kernelINS2_12policy_hub_t12policy_500_tElN6thrust24THRUST_300001_SM_1000_NS8cuda_cub6__fill7functorINS7_6detail15normal_iteratorINS7_10device_ptrIfEEEEiEEEEvT0_T1_
        .type           _ZN3cub18CUB_300001_SM_10006detail8for_each13static_kernelINS2_12policy_hub_t12policy_500_tElN6thrust24THRUST_300001_SM_1000_NS8cuda_cub6__fill7functorINS7_6detail15normal_iteratorINS7_10device_ptrIfEEEEiEEEEvT0_T1_,@function
        .size           _ZN3cub18CUB_300001_SM_10006detail8for_each13static_kernelINS2_12policy_hub_t12policy_500_tElN6thrust24THRUST_300001_SM_1000_NS8cuda_cub6__fill7functorINS7_6detail15normal_iteratorINS7_10device_ptrIfEEEEiEEEEvT0_T1_,(.L_x_730 - _ZN3cub18CUB_300001_SM_10006detail8for_each13static_kernelINS2_12policy_hub_t12policy_500_tElN6thrust24THRUST_300001_SM_1000_NS8cuda_cub6__fill7functorINS7_6detail15normal_iteratorINS7_10device_ptrIfEEEEiEEEEvT0_T1_)
        .other          _ZN3cub18CUB_300001_SM_10006detail8for_each13static_kernelINS2_12policy_hub_t12policy_500_tElN6thrust24THRUST_300001_SM_1000_NS8cuda_cub6__fill7functorINS7_6detail15normal_iteratorINS7_10device_ptrIfEEEEiEEEEvT0_T1_,@"STO_CUDA_ENTRY STV_DEFAULT"
_ZN3cub18CUB_300001_SM_10006detail8for_each13static_kernelINS2_12policy_hub_t12policy_500_tElN6thrust24THRUST_300001_SM_1000_NS8cuda_cub6__fill7functorINS7_6detail15normal_iteratorINS7_10device_ptrIfEEEEiEEEEvT0_T1_:
.text._ZN3cub18CUB_300001_SM_10006detail8for_each13static_kernelINS2_12policy_hub_t12policy_500_tElN6thrust24THRUST_300001_SM_1000_NS8cuda_cub6__fill7functorINS7_6detail15normal_iteratorINS7_10device_ptrIfEEEEiEEEEvT0_T1_:
[----:B------:R-:W-:Y:S08]  /*0000*/  LDC R1, c[0x0][0x37c] ;  /* 0x0000df00ff017b82 */ /* 0x000ff00000000800 */
[----:B------:R-:W0:Y:S01]  /*0010*/  S2UR UR4, SR_CTAID.X ;  /* 0x00000000000479c3 */ /* 0x000e220000002500 */
[----:B------:R-:W1:Y:S01]  /*0020*/  LDCU.64 UR6, c[0x0][0x380] ;  /* 0x00007000ff0677ac */ /* 0x000e620008000a00 */
[----:B------:R-:W2:Y:S01]  /*0030*/  LDCU.64 UR8, c[0x0][0x358] ;  /* 0x00006b00ff0877ac */ /* 0x000ea20008000a00 */
[----:B0-----:R-:W-:-:S04]  /*0040*/  UIMAD.WIDE.U32 UR4, UR4, 0x200, URZ ;  /* 0x00000200040478a5 */ /* 0x001fc8000f8e00ff */
[----:B-1----:R-:W-:-:S04]  /*0050*/  UIADD3 UR6, UP0, UPT, -UR4, UR6, URZ ;  /* 0x0000000604067290 */ /* 0x002fc8000ff1e1ff */
[----:B------:R-:W-:Y:S02]  /*0060*/  UIADD3.X UR7, UPT, UPT, ~UR5, UR7, URZ, UP0, !UPT ;  /* 0x0000000705077290 */ /* 0x000fe400087fe5ff */
[----:B------:R-:W-:-:S04]  /*0070*/  UISETP.GE.U32.AND UP0, UPT, UR6, 0x200, UPT ;  /* 0x000002000600788c */ /* 0x000fc8000bf06070 */
[----:B------:R-:W-:-:S09]  /*0080*/  UISETP.GE.AND.EX UP0, UPT, UR7, URZ, UPT, UP0 ;  /* 0x000000ff0700728c */ /* 0x000fd2000bf06300 */
[----:B--2---:R-:W-:Y:S05]  /*0090*/  BRA.U !UP0, `(.L_x_709) ;  /* 0x00000001082c7547 */ /* 0x004fea000b800000 */
[----:B------:R-:W0:Y:S01]  /*00a0*/  S2R R0, SR_TID.X ;  /* 0x0000000000007919 */ /* 0x000e220000002100 */
[----:B------:R-:W1:Y:S01]  /*00b0*/  LDCU.64 UR10, c[0x0][0x388] ;  /* 0x00007100ff0a77ac */ /* 0x000e620008000a00 */
[----:B------:R-:W2:Y:S02]  /*00c0*/  LDCU UR6, c[0x0][0x390] ;  /* 0x00007200ff0677ac */ /* 0x000ea40008000800 */
[----:B--2---:R-:W-:Y:S02]  /*00d0*/  I2FP.F32.S32 R5, UR6 ;  /* 0x0000000600057c45 */ /* 0x004fe40008201400 */
[----:B0-----:R-:W-:-:S05]  /*00e0*/  IADD3 R0, P0, PT, R0, UR4, RZ ;  /* 0x0000000400007c10 */ /* 0x001fca000ff1e0ff */
[----:B------:R-:W-:Y:S01]  /*00f0*/  IMAD.X R3, RZ, RZ, UR5, P0 ;  /* 0x00000005ff037e24 */ /* 0x000fe200080e06ff */
[----:B-1----:R-:W-:-:S04]  /*0100*/  LEA R2, P0, R0, UR10, 0x2 ;  /* 0x0000000a00027c11 */ /* 0x002fc8000f8010ff */
[----:B------:R-:W-:-:S05]  /*0110*/  LEA.HI.X R3, R0, UR11, R3, 0x2, P0 ;  /* 0x0000000b00037c11 */ /* 0x000fca00080f1403 */
[----:B------:R-:W-:Y:S04]  /*0120*/  STG.E desc[UR8][R2.64], R5 ;  /* 0x0000000502007986 */ /* 0x000fe8000c101908 */
[----:B------:R-:W-:Y:S01]  /*0130*/  STG.E desc[UR8][R2.64+0x400], R5 ;  /* 0x0004000502007986 */ /* 0x000fe2000c101908 */
[----:B------:R-:W-:Y:S05]  /*0140*/  EXIT ;  /* 0x000000000000794d */ /* 0x000fea0003800000 */
.L_x_709:
[----:B------:R-:W0:Y:S01]  /*0150*/  S2R R0, SR_TID.X ;  /* 0x0000000000007919 */ /* 0x000e220000002100 */
[----:B------:R-:W1:Y:S01]  /*0160*/  LDCU.64 UR12, c[0x0][0x388] ;  /* 0x00007100ff0c77ac */ /* 0x000e620008000a00 */
[----:B------:R-:W-:Y:S01]  /*0170*/  USHF.R.S32.HI UR7, URZ, 0x1f, UR6 ;  /* 0x0000001fff077899 */ /* 0x000fe20008011406 */
[----:B------:R-:W2:Y:S05]  /*0180*/  LDCU UR10, c[0x0][0x390] ;  /* 0x00007200ff0a77ac */ /* 0x000eaa0008000800 */
[----:B------:R-:W-:Y:S02]  /*0190*/  IMAD.U32 R3, RZ, RZ, UR7 ;  /* 0x00000007ff037e24 */ /* 0x000fe4000f8e00ff */
[----:B------:R-:W-:Y:S01]  /*01a0*/  IMAD.U32 R4, RZ, RZ, UR7 ;  /* 0x00000007ff047e24 */ /* 0x000fe2000f8e00ff */
[----:B--2---:R-:W-:Y:S01]  /*01b0*/  I2FP.F32.S32 R5, UR10 ;  /* 0x0000000a00057c45 */ /* 0x004fe20008201400 */
[C---:B0-----:R-:W-:Y:S01]  /*01c0*/  VIADD R2, R0.reuse, 0x100 ;  /* 0x0000010000027836 */ /* 0x041fe20000000000 */
[----:B------:R-:W-:-:S02]  /*01d0*/  ISETP.LT.U32.AND P0, PT, R0, UR6, PT ;  /* 0x0000000600007c0c */ /* 0x000fc4000bf01070 */
[----:B------:R-:W-:Y:S02]  /*01e0*/  IADD3 R0, P2, PT, R0, UR4, RZ ;  /* 0x0000000400007c10 */ /* 0x000fe4000ff5e0ff */
[----:B------:R-:W-:Y:S02]  /*01f0*/  ISETP.LT.U32.AND P1, PT, R2, UR6, PT ;  /* 0x0000000602007c0c */ /* 0x000fe4000bf21070 */
[----:B------:R-:W-:Y:S01]  /*0200*/  ISETP.GT.AND.EX P0, PT, R3, RZ, PT, P0 ;  /* 0x000000ff0300720c */ /* 0x000fe20003f04300 */
[----:B------:R-:W-:Y:S01]  /*0210*/  IMAD.X R3, RZ, RZ, UR5, P2 ;  /* 0x00000005ff037e24 */ /* 0x000fe200090e06ff */
[----:B------:R-:W-:Y:S02]  /*0220*/  ISETP.GT.AND.EX P1, PT, R4, RZ, PT, P1 ;  /* 0x000000ff0400720c */ /* 0x000fe40003f24310 */
[----:B-1----:R-:W-:-:S04]  /*0230*/  LEA R2, P2, R0, UR12, 0x2 ;  /* 0x0000000c00027c11 */ /* 0x002fc8000f8410ff */
[----:B------:R-:W-:-:S05]  /*0240*/  LEA.HI.X R3, R0, UR13, R3, 0x2, P2 ;  /* 0x0000000d00037c11 */ /* 0x000fca00090f1403 */
[----:B------:R0:W-:Y:S02]  /*0250*/  @P0 STG.E desc[UR8][R2.64], R5 ;  /* 0x0000000502000986 */ /* 0x0001e4000c101908 */
[----:B------:R-:W-:Y:S05]  /*0260*/  @!P1 EXIT ;  /* 0x000000000000994d */ /* 0x000fea0003800000 */
[----:B------:R-:W-:Y:S01]  /*0270*/  STG.E desc[UR8][R2.64+0x400], R5 ;  /* 0x0004000502007986 */ /* 0x000fe2000c101908 */
[----:B------:R-:W-:Y:S05]  /*0280*/  EXIT ;  /* 0x000000000000794d */ /* 0x000fea0003800000 */
.L_x_710:
        /* <DEDUP_REMOVED lines=15> */
.L_x_730:


//--------------------- .text._ZN3cub18CUB_300001_SM_10006detail8for_each13static_kernelINS2_12policy_hub_t12policy_500_tEmN6thrust24THRUST_300001_SM_1000_NS8cuda_cub20__uninitialized_fill7functorINS7_10device_ptrIfEEfEEEEvT0_T1_ --------------------------
	.section	.text._ZN3cub18CUB_300001_SM_10006detail8for_each13static_kernelINS2_12policy_hub_t12policy_500_tEmN6thrust24THRUST_300001_SM_1000_NS8cuda_cub20__uninitialized_fill7functorINS7_10device_ptrIfEEfEEEEvT0_T1_,"ax",@progbits
	.align	128
        .global         _ZN3cub18CUB_300001_SM_10006detail8for_each13static_kernelINS2_12policy_hub_t12policy_500_tEmN6thrust24THRUST_300001_SM_1000_NS8cuda_cub20__uninitialized_fill7functorINS7_10device_ptrIfEEfEEEEvT0_T1_
        .type           _ZN3cub18CUB_300001_SM_10006detail8for_each13static_kernelINS2_12policy_hub_t12policy_500_tEmN6thrust24THRUST_300001_SM_1000_NS8cuda_cub20__uninitialized_fill7functorINS7_10device_ptrIfEEfEEEEvT0_T1_,@function
        .size           _ZN3cub18CUB_300001_SM_10006detail8for_each13static_kernelINS2_12policy_hub_t12policy_500_tEmN6thrust24THRUST_300001_SM_1000_NS8cuda_cub20__uninitialized_fill7functorINS7_10device_ptrIfEEfEEEEvT0_T1_,(.L_x_731 - _ZN3cub18CUB_300001_SM_10006detail8for_each13static_kernelINS2_12policy_hub_t12policy_500_tEmN6thrust24THRUST_300001_SM_1000_NS8cuda_cub20__uninitialized_fill7functorINS7_10device_ptrIfEEfEEEEvT0_T1_)
        .other          _ZN3cub18CUB_300001_SM_10006detail8for_each13static_kernelINS2_12policy_hub_t12policy_500_tEmN6thrust24THRUST_300001_SM_1000_NS8cuda_cub20__uninitialized_fill7functorINS7_10device_ptrIfEEfEEEEvT0_T1_,@"STO_CUDA_ENTRY STV_DEFAULT"
_ZN3cub18CUB_300001_SM_10006detail8for_each13static_kernelINS2_12policy_hub_t12policy_500_tEmN6thrust24THRUST_300001_SM_1000_NS8cuda_cub20__uninitialized_fill7functorINS7_10device_ptrIfEEfEEEEvT0_T1_:
.text._ZN3cub18CUB_300001_SM_10006detail8for_each13static_kernelINS2_12policy_hub_t12policy_500_tEmN6thrust24THRUST_300001_SM_1000_NS8cuda_cub20__uninitialized_fill7functorINS7_10device_ptrIfEEfEEEEvT0_T1_:
        /* <DEDUP_REMOVED lines=8> */
[----:B------:R-:W-:-:S09]  /*0080*/  UISETP.GE.U32.AND.EX UP0, UPT, UR7, URZ, UPT, UP0 ;  /* 0x000000ff0700728c */ /* 0x000fd2000bf06100 */
[----:B--2---:R-:W-:Y:S05]  /*0090*/  BRA.U !UP0, `(.L_x_711) ;  /* 0x0000000108287547 */ /* 0x004fea000b800000 */
[----:B------:R-:W0:Y:S01]  /*00a0*/  S2R R0, SR_TID.X ;  /* 0x0000000000007919 */ /* 0x000e220000002100 */
[----:B------:R-:W1:Y:S01]  /*00b0*/  LDCU.64 UR6, c[0x0][0x388] ;  /* 0x00007100ff0677ac */ /* 0x000e620008000a00 */
[----:B------:R-:W2:Y:S01]  /*00c0*/  LDC R5, c[0x0][0x390] ;  /* 0x0000e400ff057b82 */ /* 0x000ea20000000800 */
[----:B0-----:R-:W-:-:S05]  /*00d0*/  IADD3 R0, P0, PT, R0, UR4, RZ ;  /* 0x0000000400007c10 */ /* 0x001fca000ff1e0ff */
[----:B------:R-:W-:Y:S01]  /*00e0*/  IMAD.X R3, RZ, RZ, UR5, P0 ;  /* 0x00000005ff037e24 */ /* 0x000fe200080e06ff */
[----:B-1----:R-:W-:-:S04]  /*00f0*/  LEA R2, P0, R0, UR6, 0x2 ;  /* 0x0000000600027c11 */ /* 0x002fc8000f8010ff */
[----:B------:R-:W-:-:S05]  /*0100*/  LEA.HI.X R3, R0, UR7, R3, 0x2, P0 ;  /* 0x0000000700037c11 */ /* 0x000fca00080f1403 */
[----:B--2---:R-:W-:Y:S04]  /*0110*/  STG.E desc[UR8][R2.64], R5 ;  /* 0x0000000502007986 */ /* 0x004fe8000c101908 */
[----:B------:R-:W-:Y:S01]  /*0120*/  STG.E desc[UR8][R2.64+0x400], R5 ;  /* 0x0004000502007986 */ /* 0x000fe2000c101908 */
[----:B------:R-:W-:Y:S05]  /*0130*/  EXIT ;  /* 0x000000000000794d */ /* 0x000fea0003800000 */
.L_x_711:
[----:B------:R-:W0:Y:S01]  /*0140*/  S2R R0, SR_TID.X ;  /* 0x0000000000007919 */ /* 0x000e220000002100 */
[----:B------:R-:W-:Y:S01]  /*0150*/  IMAD.U32 R2, RZ, RZ, UR7 ;  /* 0x00000007ff027e24 */ /* 0x000fe2000f8e00ff */
[----:B------:R-:W1:Y:S01]  /*0160*/  LDCU.64 UR10, c[0x0][0x388] ;  /* 0x00007100ff0a77ac */ /* 0x000e620008000a00 */
[----:B------:R-:W-:Y:S01]  /*0170*/  IMAD.U32 R4, RZ, RZ, UR7 ;  /* 0x00000007ff047e24 */ /* 0x000fe2000f8e00ff */
[----:B0-----:R-:W-:-:S04]  /*0180*/  ISETP.LT.U32.AND P0, PT, R0, UR6, PT ;  /* 0x0000000600007c0c */ /* 0x001fc8000bf01070 */
[----:B------:R-:W-:Y:S01]  /*0190*/  ISETP.GT.U32.AND.EX P0, PT, R2, RZ, PT, P0 ;  /* 0x000000ff0200720c */ /* 0x000fe20003f04100 */
[C---:B------:R-:W-:Y:S01]  /*01a0*/  VIADD R2, R0.reuse, 0x100 ;  /* 0x0000010000027836 */ /* 0x040fe20000000000 */
[----:B------:R-:W-:-:S04]  /*01b0*/  IADD3 R0, P2, PT, R0, UR4, RZ ;  /* 0x0000000400007c10 */ /* 0x000fc8000ff5e0ff */
[----:B------:R-:W-:Y:S01]  /*01c0*/  ISETP.LT.U32.AND P1, PT, R2, UR6, PT ;  /* 0x0000000602007c0c */ /* 0x000fe2000bf21070 */
[----:B------:R-:W-:Y:S01]  /*01d0*/  IMAD.X R3, RZ, RZ, UR5, P2 ;  /* 0x00000005ff037e24 */ /* 0x000fe200090e06ff */
[----:B-1----:R-:W-:Y:S02]  /*01e0*/  LEA R2, P2, R0, UR10, 0x2 ;  /* 0x0000000a00027c11 */ /* 0x002fe4000f8410ff */
[----:B------:R-:W-:Y:S02]  /*01f0*/  ISETP.GT.U32.AND.EX P1, PT, R4, RZ, PT, P1 ;  /* 0x000000ff0400720c */ /* 0x000fe40003f24110 */
[----:B------:R-:W-:Y:S01]  /*0200*/  LEA.HI.X R3, R0, UR11, R3, 0x2, P2 ;  /* 0x0000000b00037c11 */ /* 0x000fe200090f1403 */
[----:B------:R-:W0:Y:S04]  /*0210*/  @P0 LDC R5, c[0x0][0x390] ;  /* 0x0000e400ff050b82 */ /* 0x000e280000000800 */
[----:B0-----:R0:W-:Y:S06]  /*0220*/  @P0 STG.E desc[UR8][R2.64], R5 ;  /* 0x0000000502000986 */ /* 0x0011ec000c101908 */
[----:B------:R-:W-:Y:S05]  /*0230*/  @!P1 EXIT ;  /* 0x000000000000994d */ /* 0x000fea0003800000 */
[----:B0-----:R-:W0:Y:S02]  /*0240*/  LDC R5, c[0x0][0x390] ;  /* 0x0000e400ff057b82 */ /* 0x001e240000000800 */
[----:B0-----:R-:W-:Y:S01]  /*0250*/  STG.E desc[UR8][R2.64+0x400], R5 ;  /* 0x0004000502007986 */ /* 0x001fe2000c101908 */
[----:B------:R-:W-:Y:S05]  /*0260*/  EXIT ;  /* 0x000000000000794d */ /* 0x000fea0003800000 */
.L_x_712:
        /* <DEDUP_REMOVED lines=9> */
.L_x_731:


//--------------------- .text._ZN3cub18CUB_300001_SM_10006detail11EmptyKernelIvEEvv --------------------------
	.section	.text._ZN3cub18CUB_300001_SM_10006detail11EmptyKernelIvEEvv,"ax",@progbits
	.align	128
        .global         _ZN3cub18CUB_300001_SM_10006detail11EmptyKernelIvEEvv
        .type           _ZN3cub18CUB_300001_SM_10006detail11EmptyKernelIvEEvv,@function
        .size           _ZN3cub18CUB_300001_SM_10006detail11EmptyKernelIvEEvv,(.L_x_732 - _ZN3cub18CUB_300001_SM_10006detail11EmptyKernelIvEEvv)
        .other          _ZN3cub18CUB_300001_SM_10006detail11EmptyKernelIvEEvv,@"STO_CUDA_ENTRY STV_DEFAULT"
_ZN3cub18CUB_300001_SM_10006detail11EmptyKernelIvEEvv:
.text._ZN3cub18CUB_300001_SM_10006detail11EmptyKernelIvEEvv:
[----:B------:R-:W-:Y:S01]  /*0000*/  LDC R1, c[0x0][0x37c] ;  /* 0x0000df00ff017b82 */ /* 0x000fe20000000800 */
[----:B------:R-:W-:Y:S05]  /*0010*/  EXIT ;  /* 0x000000000000794d */ /* 0x000fea0003800000 */
.L_x_713:
        /* <DEDUP_REMOVED lines=14> */
.L_x_732:


//--------------------- .nv.shared._ZN3cub18CUB_300001_SM_10006detail6reduce28DeviceReduceSingleTileKernelINS2_10policy_hubIN4cuda3std3__45tupleIJblEEEyN6thrust24THRUST_300001_SM_1000_NS8cuda_cub9__find_if7functorIS9_EEE10Policy1000EPS9_SI_iSF_S9_S9_NS7_10__identityEEEvT0_T1_T2_T3_T4_T6_ --------------------------
	.section	.nv.shared._ZN3cub18CUB_300001_SM_10006detail6reduce28DeviceReduceSingleTileKernelINS2_10policy_hubIN4cuda3std3__45tupleIJblEEEyN6thrust24THRUST_300001_SM_1000_NS8cuda_cub9__find_if7functorIS9_EEE10Policy1000EPS9_SI_iSF_S9_S9_NS7_10__identityEEEvT0_T1_T2_T3_T4_T6_,"aw",@nobits
	.sectionflags	@""
	.align	8
.nv.shared._ZN3cub18CUB_300001_SM_10006detail6reduce28DeviceReduceSingleTileKernelINS2_10policy_hubIN4cuda3std3__45tupleIJblEEEyN6thrust24THRUST_300001_SM_1000_NS8cuda_cub9__find_if7functorIS9_EEE10Policy1000EPS9_SI_iSF_S9_S9_NS7_10__identityEEEvT0_T1_T2_T3_T4_T6_:
	.zero		1176


//--------------------- .nv.shared.reserved.0     --------------------------
	.section	.nv.shared.reserved.0,"aw",@nobits
	.weak		__nv_reservedSMEM_offset_0_alias
	.size		__nv_reservedSMEM_offset_0_alias, 0, 64
	.other		__nv_reservedSMEM_offset_0_alias,@"STO_CUDA_RESERVED_SHARED STV_DEFAULT"
__nv_reservedSMEM_offset_0_alias:
	.zero		0
	.zero		64


//--------------------- .nv.global                --------------------------
	.section	.nv.global,"aw",@nobits
.nv.global:
	.type		_ZN34_INTERNAL_cce16447_4_k_cu_d74234b76thrust24THRUST_300001_SM_1000_NS12placeholders2_8E,@object
	.size		_ZN34_INTERNAL_cce16447_4_k_cu_d74234b76thrust24THRUST_300001_SM_1000_NS12placeholders2_8E,(_ZN34_INTERNAL_cce16447_4_k_cu_d74234b74cuda3std3__436_GLOBAL__N__cce16447_4_k_cu_d74234b76ignoreE - _ZN34_INTERNAL_cce16447_4_k_cu_d74234b76thrust24THRUST_300001_SM_1000_NS12placeholders2_8E)
_ZN34_INTERNAL_cce16447_4_k_cu_d74234b76thrust24THRUST_300001_SM_1000_NS12placeholders2_8E:
	.zero		1
	.type		_ZN34_INTERNAL_cce16447_4_k_cu_d74234b74cuda3std3__436_GLOBAL__N__cce16447_4_k_cu_d74234b76ignoreE,@object
	.size		_ZN34_INTERNAL_cce16447_4_k_cu_d74234b74cuda3std3__436_GLOBAL__N__cce16447_4_k_cu_d74234b76ignoreE,(_ZN34_INTERNAL_cce16447_4_k_cu_d74234b74cuda3std6ranges3__45__cpo4dataE - _ZN34_INTERNAL_cce16447_4_k_cu_d74234b74cuda3std3__436_GLOBAL__N__cce16447_4_k_cu_d74234b76ignoreE)
_ZN34_INTERNAL_cce16447_4_k_cu_d74234b74cuda3std3__436_GLOBAL__N__cce16447_4_k_cu_d74234b76ignoreE:
	.zero		1
	.type		_ZN34_INTERNAL_cce16447_4_k_cu_d74234b74cuda3std6ranges3__45__cpo4dataE,@object
	.size		_ZN34_INTERNAL_cce16447_4_k_cu_d74234b74cuda3std6ranges3__45__cpo4dataE,(_ZN34_INTERNAL_cce16447_4_k_cu_d74234b76thrust24THRUST_300001_SM_1000_NS6system3cpp3parE - _ZN34_INTERNAL_cce16447_4_k_cu_d74234b74cuda3std6ranges3__45__cpo4dataE)
_ZN34_INTERNAL_cce16447_4_k_cu_d74234b74cuda3std6ranges3__45__cpo4dataE:
	.zero		1
	.type		_ZN34_INTERNAL_cce16447_4_k_cu_d74234b76thrust24THRUST_300001_SM_1000_NS6system3cpp3parE,@object
	.size		_ZN34_INTERNAL_cce16447_4_k_cu_d74234b76thrust24THRUST_300001_SM_1000_NS6system3cpp3parE,(_ZN34_INTERNAL_cce16447_4_k_cu_d74234b74cuda3std3__45__cpo5beginE - _ZN34_INTERNAL_cce16447_4_k_cu_d74234b76thrust24THRUST_300001_SM_1000_NS6system3cpp3parE)
_ZN34_INTERNAL_cce16447_4_k_cu_d74234b76thrust24THRUST_300001_SM_1000_NS6system3cpp3parE:
	.zero		1
	.type		_ZN34_INTERNAL_cce16447_4_k_cu_d74234b74cuda3std3__45__cpo5beginE,@object
	.size		_ZN34_INTERNAL_cce16447_4_k_cu_d74234b74cuda3std3__45__cpo5beginE,(_ZN34_INTERNAL_cce16447_4_k_cu_d74234b74cuda3std6ranges3__45__cpo5beginE - _ZN34_INTERNAL_cce16447_4_k_cu_d74234b74cuda3std3__45__cpo5beginE)
_ZN34_INTERNAL_cce16447_4_k_cu_d74234b74cuda3std3__45__cpo5beginE:
	.zero		1
	.type		_ZN34_INTERNAL_cce16447_4_k_cu_d74234b74cuda3std6ranges3__45__cpo5beginE,@object
	.size		_ZN34_INTERNAL_cce16447_4_k_cu_d74234b74cuda3std6ranges3__45__cpo5beginE,(_ZN34_INTERNAL_cce16447_4_k_cu_d74234b76thrust24THRUST_300001_SM_1000_NS6deviceE - _ZN34_INTERNAL_cce16447_4_k_cu_d74234b74cuda3std6ranges3__45__cpo5beginE)
_ZN34_INTERNAL_cce16447_4_k_cu_d74234b74cuda3std6ranges3__45__cpo5beginE:
	.zero		1
	.type		_ZN34_INTERNAL_cce16447_4_k_cu_d74234b76thrust24THRUST_300001_SM_1000_NS6deviceE,@object
	.size		_ZN34_INTERNAL_cce16447_4_k_cu_d74234b76thrust24THRUST_300001_SM_1000_NS6deviceE,(_ZN34_INTERNAL_cce16447_4_k_cu_d74234b74cuda3std3__47nulloptE - _ZN34_INTERNAL_cce16447_4_k_cu_d74234b76thrust24THRUST_300001_SM_1000_NS6deviceE)
_ZN34_INTERNAL_cce16447_4_k_cu_d74234b76thrust24THRUST_300001_SM_1000_NS6deviceE:
	.zero		1
	.type		_ZN34_INTERNAL_cce16447_4_k_cu_d74234b74cuda3std3__47nulloptE,@object
	.size		_ZN34_INTERNAL_cce16447_4_k_cu_d74234b74cuda3std3__47nulloptE,(_ZN34_INTERNAL_cce16447_4_k_cu_d74234b74cuda3std6ranges3__45__cpo8distanceE - _ZN34_INTERNAL_cce16447_4_k_cu_d74234b74cuda3std3__47nulloptE)
_ZN34_INTERNAL_cce16447_4_k_cu_d74234b74cuda3std3__47nulloptE:
	.zero		1
	.type		_ZN34_INTERNAL_cce16447_4_k_cu_d74234b74cuda3std6ranges3__45__cpo8distanceE,@object
	.size		_ZN34_INTERNAL_cce16447_4_k_cu_d74234b74cuda3std6ranges3__45__cpo8distanceE,(_ZN34_INTERNAL_cce16447_4_k_cu_d74234b76thrust24THRUST_300001_SM_1000_NS12placeholders2_4E - _ZN34_INTERNAL_cce16447_4_k_cu_d74234b74cuda3std6ranges3__45__cpo8distanceE)
_ZN34_INTERNAL_cce16447_4_k_cu_d74234b74cuda3std6ranges3__45__cpo8distanceE:
	.zero		1
	.type		_ZN34_INTERNAL_cce16447_4_k_cu_d74234b76thrust24THRUST_300001_SM_1000_NS12placeholders2_4E,@object
	.size		_ZN34_INTERNAL_cce16447_4_k_cu_d74234b76thrust24THRUST_300001_SM_1000_NS12placeholders2_4E,(_ZN34_INTERNAL_cce16447_4_k_cu_d74234b74cuda3std3__45__cpo6rbeginE - _ZN34_INTERNAL_cce16447_4_k_cu_d74234b76thrust24THRUST_300001_SM_1000_NS12placeholders2_4E)
_ZN34_INTERNAL_cce16447_4_k_cu_d74234b76thrust24THRUST_300001_SM_1000_NS12placeholders2_4E:
	.zero		1
	.type		_ZN34_INTERNAL_cce16447_4_k_cu_d74234b74cuda3std3__45__cpo6rbeginE,@object
	.size		_ZN34_INTERNAL_cce16447_4_k_cu_d74234b74cuda3std3__45__cpo6rbeginE,(_ZN34_INTERNAL_cce16447_4_k_cu_d74234b74cuda3std6ranges3__45__cpo7advanceE - _ZN34_INTERNAL_cce16447_4_k_cu_d74234b74cuda3std3__45__cpo6rbeginE)
_ZN34_INTERNAL_cce16447_4_k_cu_d74234b74cuda3std3__45__cpo6rbeginE:
	.zero		1
	.type		_ZN34_INTERNAL_cce16447_4_k_cu_d74234b74cuda3std6ranges3__45__cpo7advanceE,@object
	.size		_ZN34_INTERNAL_cce16447_4_k_cu_d74234b74cuda3std6ranges3__45__cpo7advanceE,(_ZN34_INTERNAL_cce16447_4_k_cu_d74234b76thrust24THRUST_300001_SM_1000_NS12placeholders3_10E - _ZN34_INTERNAL_cce16447_4_k_cu_d74234b74cuda3std6ranges3__45__cpo7advanceE)
_ZN34_INTERNAL_cce16447_4_k_cu_d74234b74cuda3std6ranges3__45__cpo7advanceE:
	.zero		1
	.type		_ZN34_INTERNAL_cce16447_4_k_cu_d74234b76thrust24THRUST_300001_SM_1000_NS12placeholders3_10E,@object
	.size		_ZN34_INTERNAL_cce16447_4_k_cu_d74234b76thrust24THRUST_300001_SM_1000_NS12placeholders3_10E,(_ZN34_INTERNAL_cce16447_4_k_cu_d74234b74cuda3std3__48in_placeE - _ZN34_INTERNAL_cce16447_4_k_cu_d74234b76thrust24THRUST_300001_SM_1000_NS12placeholders3_10E)
_ZN34_INTERNAL_cce16447_4_k_cu_d74234b76thrust24THRUST_300001_SM_1000_NS12placeholders3_10E:
	.zero		1
	.type		_ZN34_INTERNAL_cce16447_4_k_cu_d74234b74cuda3std3__48in_placeE,@object
	.size		_ZN34_INTERNAL_cce16447_4_k_cu_d74234b74cuda3std3__48in_placeE,(_ZN34_INTERNAL_cce16447_4_k_cu_d74234b74cuda3std6ranges3__45__cpo4sizeE - _ZN34_INTERNAL_cce16447_4_k_cu_d74234b74cuda3std3__48in_placeE)
_ZN34_INTERNAL_cce16447_4_k_cu_d74234b74cuda3std3__48in_placeE:
	.zero		1
	.type		_ZN34_INTERNAL_cce16447_4_k_cu_d74234b74cuda3std6ranges3__45__cpo4sizeE,@object
	.size		_ZN34_INTERNAL_cce16447_4_k_cu_d74234b74cuda3std6ranges3__45__cpo4sizeE,(_ZN34_INTERNAL_cce16447_4_k_cu_d74234b76thrust24THRUST_300001_SM_1000_NS12placeholders2_2E - _ZN34_INTERNAL_cce16447_4_k_cu_d74234b74cuda3std6ranges3__45__cpo4sizeE)
_ZN34_INTERNAL_cce16447_4_k_cu_d74234b74cuda3std6ranges3__45__cpo4sizeE:
	.zero		1
	.type		_ZN34_INTERNAL_cce16447_4_k_cu_d74234b76thrust24THRUST_300001_SM_1000_NS12placeholders2_2E,@object
	.size		_ZN34_INTERNAL_cce16447_4_k_cu_d74234b76thrust24THRUST_300001_SM_1000_NS12placeholders2_2E,(_ZN34_INTERNAL_cce16447_4_k_cu_d74234b74cuda3std3__45__cpo6cbeginE - _ZN34_INTERNAL_cce16447_4_k_cu_d74234b76thrust24THRUST_300001_SM_1000_NS12placeholders2_2E)
_ZN34_INTERNAL_cce16447_4_k_cu_d74234b76thrust24THRUST_300001_SM_1000_NS12placeholders2_2E:
	.zero		1
	.type		_ZN34_INTERNAL_cce16447_4_k_cu_d74234b74cuda3std3__45__cpo6cbeginE,@object
	.size		_ZN34_INTERNAL_cce16447_4_k_cu_d74234b74cuda3std3__45__cpo6cbeginE,(_ZN34_INTERNAL_cce16447_4_k_cu_d74234b74cuda3std6ranges3__45__cpo6cbeginE - _ZN34_INTERNAL_cce16447_4_k_cu_d74234b74cuda3std3__45__cpo6cbeginE)
_ZN34_INTERNAL_cce16447_4_k_cu_d74234b74cuda3std3__45__cpo6cbeginE:
	.zero		1
	.type		_ZN34_INTERNAL_cce16447_4_k_cu_d74234b74cuda3std6ranges3__45__cpo6cbeginE,@object
	.size		_ZN34_INTERNAL_cce16447_4_k_cu_d74234b74cuda3std6ranges3__45__cpo6cbeginE,(_ZN34_INTERNAL_cce16447_4_k_cu_d74234b76thrust24THRUST_300001_SM_1000_NS12placeholders2_6E - _ZN34_INTERNAL_cce16447_4_k_cu_d74234b74cuda3std6ranges3__45__cpo6cbeginE)
_ZN34_INTERNAL_cce16447_4_k_cu_d74234b74cuda3std6ranges3__45__cpo6cbeginE:
	.zero		1
	.type		_ZN34_INTERNAL_cce16447_4_k_cu_d74234b76thrust24THRUST_300001_SM_1000_NS12placeholders2_6E,@object
	.size		_ZN34_INTERNAL_cce16447_4_k_cu_d74234b76thrust24THRUST_300001_SM_1000_NS12placeholders2_6E,(_ZN34_INTERNAL_cce16447_4_k_cu_d74234b74cuda3std3__45__cpo7crbeginE - _ZN34_INTERNAL_cce16447_4_k_cu_d74234b76thrust24THRUST_300001_SM_1000_NS12placeholders2_6E)
_ZN34_INTERNAL_cce16447_4_k_cu_d74234b76thrust24THRUST_300001_SM_1000_NS12placeholders2_6E:
	.zero		1
	.type		_ZN34_INTERNAL_cce16447_4_k_cu_d74234b74cuda3std3__45__cpo7crbeginE,@object
	.size		_ZN34_INTERNAL_cce16447_4_k_cu_d74234b74cuda3std3__45__cpo7crbeginE,(_ZN34_INTERNAL_cce16447_4_k_cu_d74234b74cuda3std6ranges3__45__cpo4nextE - _ZN34_INTERNAL_cce16447_4_k_cu_d74234b74cuda3std3__45__cpo7crbeginE)
_ZN34_INTERNAL_cce16447_4_k_cu_d74234b74cuda3std3__45__cpo7crbeginE:
	.zero		1
	.type		_ZN34_INTERNAL_cce16447_4_k_cu_d74234b74cuda3std6ranges3__45__cpo4nextE,@object
	.size		_ZN34_INTERNAL_cce16447_4_k_cu_d74234b74cuda3std6ranges3__45__cpo4nextE,(_ZN34_INTERNAL_cce16447_4_k_cu_d74234b74cuda3std6ranges3__45__cpo4swapE - _ZN34_INTERNAL_cce16447_4_k_cu_d74234b74cuda3std6ranges3__45__cpo4nextE)
_ZN34_INTERNAL_cce16447_4_k_cu_d74234b74cuda3std6ranges3__45__cpo4nextE:
	.zero		1
	.type		_ZN34_INTERNAL_cce16447_4_k_cu_d74234b74cuda3std6ranges3__45__cpo4swapE,@object
	.size		_ZN34_INTERNAL_cce16447_4_k_cu_d74234b74cuda3std6ranges3__45__cpo4swapE,(_ZN34_INTERNAL_cce16447_4_k_cu_d74234b76thrust24THRUST_300001_SM_1000_NS8cuda_cub10par_nosyncE - _ZN34_INTERNAL_cce16447_4_k_cu_d74234b74cuda3std6ranges3__45__cpo4swapE)
_ZN34_INTERNAL_cce16447_4_k_cu_d74234b74cuda3std6ranges3__45__cpo4swapE:
	.zero		1
	.type		_ZN34_INTERNAL_cce16447_4_k_cu_d74234b76thrust24THRUST_300001_SM_1000_NS8cuda_cub10par_nosyncE,@object
	.size		_ZN34_INTERNAL_cce16447_4_k_cu_d74234b76thrust24THRUST_300001_SM_1000_NS8cuda_cub10par_nosyncE,(_ZN34_INTERNAL_cce16447_4_k_cu_d74234b76thrust24THRUST_300001_SM_1000_NS3seqE - _ZN34_INTERNAL_cce16447_4_k_cu_d74234b76thrust24THRUST_300001_SM_1000_NS8cuda_cub10par_nosyncE)
_ZN34_INTERNAL_cce16447_4_k_cu_d74234b76thrust24THRUST_300001_SM_1000_NS8cuda_cub10par_nosyncE:
	.zero		1
	.type		_ZN34_INTERNAL_cce16447_4_k_cu_d74234b76thrust24THRUST_300001_SM_1000_NS3seqE,@object
	.size		_ZN34_INTERNAL_cce16447_4_k_cu_d74234b76thrust24THRUST_300001_SM_1000_NS3seqE,(_ZN34_INTERNAL_cce16447_4_k_cu_d74234b74cuda3std3__420unreachable_sentinelE - _ZN34_INTERNAL_cce16447_4_k_cu_d74234b76thrust24THRUST_300001_SM_1000_NS3seqE)
_ZN34_INTERNAL_cce16447_4_k_cu_d74234b76thrust24THRUST_300001_SM_1000_NS3seqE:
	.zero		1
	.type		_ZN34_INTERNAL_cce16447_4_k_cu_d74234b74cuda3std3__420unreachable_sentinelE,@object
	.size		_ZN34_INTERNAL_cce16447_4_k_cu_d74234b74cuda3std3__420unreachable_sentinelE,(_ZN34_INTERNAL_cce16447_4_k_cu_d74234b74cuda3std6ranges3__45__cpo5ssizeE - _ZN34_INTERNAL_cce16447_4_k_cu_d74234b74cuda3std3__420unreachable_sentinelE)
_ZN34_INTERNAL_cce16447_4_k_cu_d74234b74cuda3std3__420unreachable_sentinelE:
	.zero		1
	.type		_ZN34_INTERNAL_cce16447_4_k_cu_d74234b74cuda3std6ranges3__45__cpo5ssizeE,@object
	.size		_ZN34_INTERNAL_cce16447_4_k_cu_d74234b74cuda3std6ranges3__45__cpo5ssizeE,(_ZN34_INTERNAL_cce16447_4_k_cu_d74234b76thrust24THRUST_300001_SM_1000_NS12placeholders2_3E - _ZN34_INTERNAL_cce16447_4_k_cu_d74234b74cuda3std6ranges3__45__cpo5ssizeE)
_ZN34_INTERNAL_cce16447_4_k_cu_d74234b74cuda3std6ranges3__45__cpo5ssizeE:
	.zero		1
	.type		_ZN34_INTERNAL_cce16447_4_k_cu_d74234b76thrust24THRUST_300001_SM_1000_NS12placeholders2_3E,@object
	.size		_ZN34_INTERNAL_cce16447_4_k_cu_d74234b76thrust24THRUST_300001_SM_1000_NS12placeholders2_3E,(_ZN34_INTERNAL_cce16447_4_k_cu_d74234b74cuda3std3__45__cpo4cendE - _ZN34_INTERNAL_cce16447_4_k_cu_d74234b76thrust24THRUST_300001_SM_1000_NS12placeholders2_3E)
_ZN34_INTERNAL_cce16447_4_k_cu_d74234b76thrust24THRUST_300001_SM_1000_NS12placeholders2_3E:
	.zero		1
	.type		_ZN34_INTERNAL_cce16447_4_k_cu_d74234b74cuda3std3__45__cpo4cendE,@object
	.size		_ZN34_INTERNAL_cce16447_4_k_cu_d74234b74cuda3std3__45__cpo4cendE,(_ZN34_INTERNAL_cce16447_4_k_cu_d74234b74cuda3std6ranges3__45__cpo4cendE - _ZN34_INTERNAL_cce16447_4_k_cu_d74234b74cuda3std3__45__cpo4cendE)
_ZN34_INTERNAL_cce16447_4_k_cu_d74234b74cuda3std3__45__cpo4cendE:
	.zero		1
	.type		_ZN34_INTERNAL_cce16447_4_k_cu_d74234b74cuda3std6ranges3__45__cpo4cendE,@object
	.size		_ZN34_INTERNAL_cce16447_4_k_cu_d74234b74cuda3std6ranges3__45__cpo4cendE,(_ZN34_INTERNAL_cce16447_4_k_cu_d74234b76thrust24THRUST_300001_SM_1000_NS12placeholders2_7E - _ZN34_INTERNAL_cce16447_4_k_cu_d74234b74cuda3std6ranges3__45__cpo4cendE)
_ZN34_INTERNAL_cce16447_4_k_cu_d74234b74cuda3std6ranges3__45__cpo4cendE:
	.zero		1
	.type		_ZN34_INTERNAL_cce16447_4_k_cu_d74234b76thrust24THRUST_300001_SM_1000_NS12placeholders2_7E,@object
	.size		_ZN34_INTERNAL_cce16447_4_k_cu_d74234b76thrust24THRUST_300001_SM_1000_NS12placeholders2_7E,(_ZN34_INTERNAL_cce16447_4_k_cu_d74234b74cuda3std3__45__cpo5crendE - _ZN34_INTERNAL_cce16447_4_k_cu_d74234b76thrust24THRUST_300001_SM_1000_NS12placeholders2_7E)
_ZN34_INTERNAL_cce16447_4_k_cu_d74234b76thrust24THRUST_300001_SM_1000_NS12placeholders2_7E:
	.zero		1
	.type		_ZN34_INTERNAL_cce16447_4_k_cu_d74234b74cuda3std3__45__cpo5crendE,@object
	.size		_ZN34_INTERNAL_cce16447_4_k_cu_d74234b74cuda3std3__45__cpo5crendE,(_ZN34_INTERNAL_cce16447_4_k_cu_d74234b74cuda3std6ranges3__45__cpo4prevE - _ZN34_INTERNAL_cce16447_4_k_cu_d74234b74cuda3std3__45__cpo5crendE)
_ZN34_INTERNAL_cce16447_4_k_cu_d74234b74cuda3std3__45__cpo5crendE:
	.zero		1
	.type		_ZN34_INTERNAL_cce16447_4_k_cu_d74234b74cuda3std6ranges3__45__cpo4prevE,@object
	.size		_ZN34_INTERNAL_cce16447_4_k_cu_d74234b74cuda3std6ranges3__45__cpo4prevE,(_ZN34_INTERNAL_cce16447_4_k_cu_d74234b74cuda3std6ranges3__45__cpo9iter_moveE - _ZN34_INTERNAL_cce16447_4_k_cu_d74234b74cuda3std6ranges3__45__cpo4prevE)
_ZN34_INTERNAL_cce16447_4_k_cu_d74234b74cuda3std6ranges3__45__cpo4prevE:
	.zero		1
	.type		_ZN34_INTERNAL_cce16447_4_k_cu_d74234b74cuda3std6ranges3__45__cpo9iter_moveE,@object
	.size		_ZN34_INTERNAL_cce16447_4_k_cu_d74234b74cuda3std6ranges3__45__cpo9iter_moveE,(_ZN34_INTERNAL_cce16447_4_k_cu_d74234b76thrust24THRUST_300001_SM_1000_NS6system6detail10sequential3seqE - _ZN34_INTERNAL_cce16447_4_k_cu_d74234b74cuda3std6ranges3__45__cpo9iter_moveE)
_ZN34_INTERNAL_cce16447_4_k_cu_d74234b74cuda3std6ranges3__45__cpo9iter_moveE:
	.zero		1
	.type		_ZN34_INTERNAL_cce16447_4_k_cu_d74234b76thrust24THRUST_300001_SM_1000_NS6system6detail10sequential3seqE,@object
	.size		_ZN34_INTERNAL_cce16447_4_k_cu_d74234b76thrust24THRUST_300001_SM_1000_NS6system6detail10sequential3seqE,(_ZN34_INTERNAL_cce16447_4_k_cu_d74234b76thrust24THRUST_300001_SM_1000_NS12placeholders2_9E - _ZN34_INTERNAL_cce16447_4_k_cu_d74234b76thrust24THRUST_300001_SM_1000_NS6system6detail10sequential3seqE)
_ZN34_INTERNAL_cce16447_4_k_cu_d74234b76thrust24THRUST_300001_SM_1000_NS6system6detail10sequential3seqE:
	.zero		1
	.type		_ZN34_INTERNAL_cce16447_4_k_cu_d74234b76thrust24THRUST_300001_SM_1000_NS12placeholders2_9E,@object
	.size		_ZN34_INTERNAL_cce16447_4_k_cu_d74234b76thrust24THRUST_300001_SM_1000_NS12placeholders2_9E,(_ZN34_INTERNAL_cce16447_4_k_cu_d74234b74cuda3std3__419piecewise_constructE - _ZN34_INTERNAL_cce16447_4_k_cu_d74234b76thrust24THRUST_300001_SM_1000_NS12placeholders2_9E)
_ZN34_INTERNAL_cce16447_4_k_cu_d74234b76thrust24THRUST_300001_SM_1000_NS12placeholders2_9E:
	.zero		1
	.type		_ZN34_INTERNAL_cce16447_4_k_cu_d74234b74cuda3std3__419piecewise_constructE,@object
	.size		_ZN34_INTERNAL_cce16447_4_k_cu_d74234b74cuda3std3__419piecewise_constructE,(_ZN34_INTERNAL_cce16447_4_k_cu_d74234b74cuda3std6ranges3__45__cpo5cdataE - _ZN34_INTERNAL_cce16447_4_k_cu_d74234b74cuda3std3__419piecewise_constructE)
_ZN34_INTERNAL_cce16447_4_k_cu_d74234b74cuda3std3__419piecewise_constructE:
	.zero		1
	.type		_ZN34_INTERNAL_cce16447_4_k_cu_d74234b74cuda3std6ranges3__45__cpo5cdataE,@object
	.size		_ZN34_INTERNAL_cce16447_4_k_cu_d74234b74cuda3std6ranges3__45__cpo5cdataE,(_ZN34_INTERNAL_cce16447_4_k_cu_d74234b76thrust24THRUST_300001_SM_1000_NS12placeholders2_1E - _ZN34_INTERNAL_cce16447_4_k_cu_d74234b74cuda3std6ranges3__45__cpo5cdataE)
_ZN34_INTERNAL_cce16447_4_k_cu_d74234b74cuda3std6ranges3__45__cpo5cdataE:
	.zero		1
	.type		_ZN34_INTERNAL_cce16447_4_k_cu_d74234b76thrust24THRUST_300001_SM_1000_NS12placeholders2_1E,@object
	.size		_ZN34_INTERNAL_cce16447_4_k_cu_d74234b76thrust24THRUST_300001_SM_1000_NS12placeholders2_1E,(_ZN34_INTERNAL_cce16447_4_k_cu_d74234b74cuda3std3__45__cpo3endE - _ZN34_INTERNAL_cce16447_4_k_cu_d74234b76thrust24THRUST_300001_SM_1000_NS12placeholders2_1E)
_ZN34_INTERNAL_cce16447_4_k_cu_d74234b76thrust24THRUST_300001_SM_1000_NS12placeholders2_1E:
	.zero		1
	.type		_ZN34_INTERNAL_cce16447_4_k_cu_d74234b74cuda3std3__45__cpo3endE,@object
	.size		_ZN34_INTERNAL_cce16447_4_k_cu_d74234b74cuda3std3__45__cpo3endE,(_ZN34_INTERNAL_cce16447_4_k_cu_d74234b74cuda3std6ranges3__45__cpo3endE - _ZN34_INTERNAL_cce16447_4_k_cu_d74234b74cuda3std3__45__cpo3endE)
_ZN34_INTERNAL_cce16447_4_k_cu_d74234b74cuda3std3__45__cpo3endE:
	.zero		1
	.type		_ZN34_INTERNAL_cce16447_4_k_cu_d74234b74cuda3std6ranges3__45__cpo3endE,@object
	.size		_ZN34_INTERNAL_cce16447_4_k_cu_d74234b74cuda3std6ranges3__45__cpo3endE,(_ZN34_INTERNAL_cce16447_4_k_cu_d74234b76thrust24THRUST_300001_SM_1000_NS12placeholders2_5E - _ZN34_INTERNAL_cce16447_4_k_cu_d74234b74cuda3std6ranges3__45__cpo3endE)
_ZN34_INTERNAL_cce16447_4_k_cu_d74234b74cuda3std6ranges3__45__cpo3endE:
	.zero		1
	.type		_ZN34_INTERNAL_cce16447_4_k_cu_d74234b76thrust24THRUST_300001_SM_1000_NS12placeholders2_5E,@object
	.size		_ZN34_INTERNAL_cce16447_4_k_cu_d74234b76thrust24THRUST_300001_SM_1000_NS12placeholders2_5E,(_ZN34_INTERNAL_cce16447_4_k_cu_d74234b74cuda3std3__45__cpo4rendE - _ZN34_INTERNAL_cce16447_4_k_cu_d74234b76thrust24THRUST_300001_SM_1000_NS12placeholders2_5E)
_ZN34_INTERNAL_cce16447_4_k_cu_d74234b76thrust24THRUST_300001_SM_1000_NS12placeholders2_5E:
	.zero		1
	.type		_ZN34_INTERNAL_cce16447_4_k_cu_d74234b74cuda3std3__45__cpo4rendE,@object
	.size		_ZN34_INTERNAL_cce16447_4_k_cu_d74234b74cuda3std3__45__cpo4rendE,(_ZN34_INTERNAL_cce16447_4_k_cu_d74234b74cuda3std6ranges3__45__cpo9iter_swapE - _ZN34_INTERNAL_cce16447_4_k_cu_d74234b74cuda3std3__45__cpo4rendE)
_ZN34_INTERNAL_cce16447_4_k_cu_d74234b74cuda3std3__45__cpo4rendE:
	.zero		1
	.type		_ZN34_INTERNAL_cce16447_4_k_cu_d74234b74cuda3std6ranges3__45__cpo9iter_swapE,@object
	.size		_ZN34_INTERNAL_cce16447_4_k_cu_d74234b74cuda3std6ranges3__45__cpo9iter_swapE,(_ZN34_INTERNAL_cce16447_4_k_cu_d74234b74cuda3std3__48unexpectE - _ZN34_INTERNAL_cce16447_4_k_cu_d74234b74cuda3std6ranges3__45__cpo9iter_swapE)
_ZN34_INTERNAL_cce16447_4_k_cu_d74234b74cuda3std6ranges3__45__cpo9iter_swapE:
	.zero		1
	.type		_ZN34_INTERNAL_cce16447_4_k_cu_d74234b74cuda3std3__48unexpectE,@object
	.size		_ZN34_INTERNAL_cce16447_4_k_cu_d74234b74cuda3std3__48unexpectE,(_ZN34_INTERNAL_cce16447_4_k_cu_d74234b76thrust24THRUST_300001_SM_1000_NS8cuda_cub3parE - _ZN34_INTERNAL_cce16447_4_k_cu_d74234b74cuda3std3__48unexpectE)
_ZN34_INTERNAL_cce16447_4_k_cu_d74234b74cuda3std3__48unexpectE:
	.zero		1
	.type		_ZN34_INTERNAL_cce16447_4_k_cu_d74234b76thrust24THRUST_300001_SM_1000_NS8cuda_cub3parE,@object
	.size		_ZN34_INTERNAL_cce16447_4_k_cu_d74234b76thrust24THRUST_300001_SM_1000_NS8cuda_cub3parE,(.L_29 - _ZN34_INTERNAL_cce16447_4_k_cu_d74234b76thrust24THRUST_300001_SM_1000_NS8cuda_cub3parE)
_ZN34_INTERNAL_cce16447_4_k_cu_d74234b76thrust24THRUST_300001_SM_1000_NS8cuda_cub3parE:
	.zero		1
.L_29:


//--------------------- .nv.shared._ZN3cub18CUB_300001_SM_10006detail6reduce18DeviceReduceKernelINS2_10policy_hubIN4cuda3std3__45tupleIJblEEEyN6thrust24THRUST_300001_SM_1000_NS8cuda_cub9__find_if7functorIS9_EEE10Policy1000ENSB_12zip_iteratorINS8_IJNSD_26transform_input_iterator_tIbNSC_6detail35transform_pair_of_input_iterators_tIbNSB_6detail15normal_iteratorINSB_10device_ptrIfEEEENSB_17constant_iteratorIfNSB_11use_defaultESS_EENS7_8equal_toIfEEEENS7_10__not_fn_tINS7_10__identityEEEEENSB_17counting_iteratorIlSS_SS_SS_EEEEEEEySF_S9_SY_EEvT0_PT3_T1_NS0_13GridEvenShareIS18_EET2_T4_ --------------------------
	.section	.nv.shared._ZN3cub18CUB_300001_SM_10006detail6reduce18DeviceReduceKernelINS2_10policy_hubIN4cuda3std3__45tupleIJblEEEyN6thrust24THRUST_300001_SM_1000_NS8cuda_cub9__find_if7functorIS9_EEE10Policy1000ENSB_12zip_iteratorINS8_IJNSD_26transform_input_iterator_tIbNSC_6detail35transform_pair_of_input_iterators_tIbNSB_6detail15normal_iteratorINSB_10device_ptrIfEEEENSB_17constant_iteratorIfNSB_11use_defaultESS_EENS7_8equal_toIfEEEENS7_10__not_fn_tINS7_10__identityEEEEENSB_17counting_iteratorIlSS_SS_SS_EEEEEEEySF_S9_SY_EEvT0_PT3_T1_NS0_13GridEvenShareIS18_EET2_T4_,"aw",@nobits
	.sectionflags	@""
	.align	8
.nv.shared._ZN3cub18CUB_300001_SM_10006detail6reduce18DeviceReduceKernelINS2_10policy_hubIN4cuda3std3__45tupleIJblEEEyN6thrust24THRUST_300001_SM_1000_NS8cuda_cub9__find_if7functorIS9_EEE10Policy1000ENSB_12zip_iteratorINS8_IJNSD_26transform_input_iterator_tIbNSC_6detail35transform_pair_of_input_iterators_tIbNSB_6detail15normal_iteratorINSB_10device_ptrIfEEEENSB_17constant_iteratorIfNSB_11use_defaultESS_EENS7_8equal_toIfEEEENS7_10__not_fn_tINS7_10__identityEEEEENSB_17counting_iteratorIlSS_SS_SS_EEEEEEEySF_S9_SY_EEvT0_PT3_T1_NS0_13GridEvenShareIS18_EET2_T4_:
	.zero		1176


//--------------------- .nv.shared._ZN3cub18CUB_300001_SM_10006detail6reduce28DeviceReduceSingleTileKernelINS2_10policy_hubIN4cuda3std3__45tupleIJblEEEyN6thrust24THRUST_300001_SM_1000_NS8cuda_cub9__find_if7functorIS9_EEE10Policy1000ENSB_12zip_iteratorINS8_IJNSD_26transform_input_iterator_tIbNSC_6detail35transform_pair_of_input_iterators_tIbNSB_6detail15normal_iteratorINSB_10device_ptrIfEEEENSB_17constant_iteratorIfNSB_11use_defaultESS_EENS7_8equal_toIfEEEENS7_10__not_fn_tINS7_10__identityEEEEENSB_17counting_iteratorIlSS_SS_SS_EEEEEEEPS9_ySF_S9_S9_SY_EEvT0_T1_T2_T3_T4_T6_ --------------------------
	.section	.nv.shared._ZN3cub18CUB_300001_SM_10006detail6reduce28DeviceReduceSingleTileKernelINS2_10policy_hubIN4cuda3std3__45tupleIJblEEEyN6thrust24THRUST_300001_SM_1000_NS8cuda_cub9__find_if7functorIS9_EEE10Policy1000ENSB_12zip_iteratorINS8_IJNSD_26transform_input_iterator_tIbNSC_6detail35transform_pair_of_input_iterators_tIbNSB_6detail15normal_iteratorINSB_10device_ptrIfEEEENSB_17constant_iteratorIfNSB_11use_defaultESS_EENS7_8equal_toIfEEEENS7_10__not_fn_tINS7_10__identityEEEEENSB_17counting_iteratorIlSS_SS_SS_EEEEEEEPS9_ySF_S9_S9_SY_EEvT0_T1_T2_T3_T4_T6_,"aw",@nobits
	.sectionflags	@""
	.align	8
.nv.shared._ZN3cub18CUB_300001_SM_10006detail6reduce28DeviceReduceSingleTileKernelINS2_10policy_hubIN4cuda3std3__45tupleIJblEEEyN6thrust24THRUST_300001_SM_1000_NS8cuda_cub9__find_if7functorIS9_EEE10Policy1000ENSB_12zip_iteratorINS8_IJNSD_26transform_input_iterator_tIbNSC_6detail35transform_pair_of_input_iterators_tIbNSB_6detail15normal_iteratorINSB_10device_ptrIfEEEENSB_17constant_iteratorIfNSB_11use_defaultESS_EENS7_8equal_toIfEEEENS7_10__not_fn_tINS7_10__identityEEEEENSB_17counting_iteratorIlSS_SS_SS_EEEEEEEPS9_ySF_S9_S9_SY_EEvT0_T1_T2_T3_T4_T6_:
	.zero		1176


//--------------------- .nv.shared._ZN3cub18CUB_300001_SM_10006detail6reduce28DeviceReduceSingleTileKernelINS2_10policy_hubIN4cuda3std3__45tupleIJblEEEjN6thrust24THRUST_300001_SM_1000_NS8cuda_cub9__find_if7functorIS9_EEE10Policy1000EPS9_SI_iSF_S9_S9_NS7_10__identityEEEvT0_T1_T2_T3_T4_T6_ --------------------------
	.section	.nv.shared._ZN3cub18CUB_300001_SM_10006detail6reduce28DeviceReduceSingleTileKernelINS2_10policy_hubIN4cuda3std3__45tupleIJblEEEjN6thrust24THRUST_300001_SM_1000_NS8cuda_cub9__find_if7functorIS9_EEE10Policy1000EPS9_SI_iSF_S9_S9_NS7_10__identityEEEvT0_T1_T2_T3_T4_T6_,"aw",@nobits
	.sectionflags	@""
	.align	8
.nv.shared._ZN3cub18CUB_300001_SM_10006detail6reduce28DeviceReduceSingleTileKernelINS2_10policy_hubIN4cuda3std3__45tupleIJblEEEjN6thrust24THRUST_300001_SM_1000_NS8cuda_cub9__find_if7functorIS9_EEE10Policy1000EPS9_SI_iSF_S9_S9_NS7_10__identityEEEvT0_T1_T2_T3_T4_T6_:
	.zero		1176


//--------------------- .nv.shared._ZN3cub18CUB_300001_SM_10006detail6reduce18DeviceReduceKernelINS2_10policy_hubIN4cuda3std3__45tupleIJblEEEjN6thrust24THRUST_300001_SM_1000_NS8cuda_cub9__find_if7functorIS9_EEE10Policy1000ENSB_12zip_iteratorINS8_IJNSD_26transform_input_iterator_tIbNSC_6detail35transform_pair_of_input_iterators_tIbNSB_6detail15normal_iteratorINSB_10device_ptrIfEEEENSB_17constant_iteratorIfNSB_11use_defaultESS_EENS7_8equal_toIfEEEENS7_10__not_fn_tINS7_10__identityEEEEENSB_17counting_iteratorIlSS_SS_SS_EEEEEEEjSF_S9_SY_EEvT0_PT3_T1_NS0_13GridEvenShareIS18_EET2_T4_ --------------------------
	.section	.nv.shared._ZN3cub18CUB_300001_SM_10006detail6reduce18DeviceReduceKernelINS2_10policy_hubIN4cuda3std3__45tupleIJblEEEjN6thrust24THRUST_300001_SM_1000_NS8cuda_cub9__find_if7functorIS9_EEE10Policy1000ENSB_12zip_iteratorINS8_IJNSD_26transform_input_iterator_tIbNSC_6detail35transform_pair_of_input_iterators_tIbNSB_6detail15normal_iteratorINSB_10device_ptrIfEEEENSB_17constant_iteratorIfNSB_11use_defaultESS_EENS7_8equal_toIfEEEENS7_10__not_fn_tINS7_10__identityEEEEENSB_17counting_iteratorIlSS_SS_SS_EEEEEEEjSF_S9_SY_EEvT0_PT3_T1_NS0_13GridEvenShareIS18_EET2_T4_,"aw",@nobits
	.sectionflags	@""
	.align	8
.nv.shared._ZN3cub18CUB_300001_SM_10006detail6reduce18DeviceReduceKernelINS2_10policy_hubIN4cuda3std3__45tupleIJblEEEjN6thrust24THRUST_300001_SM_1000_NS8cuda_cub9__find_if7functorIS9_EEE10Policy1000ENSB_12zip_iteratorINS8_IJNSD_26transform_input_iterator_tIbNSC_6detail35transform_pair_of_input_iterators_tIbNSB_6detail15normal_iteratorINSB_10device_ptrIfEEEENSB_17constant_iteratorIfNSB_11use_defaultESS_EENS7_8equal_toIfEEEENS7_10__not_fn_tINS7_10__identityEEEEENSB_17counting_iteratorIlSS_SS_SS_EEEEEEEjSF_S9_SY_EEvT0_PT3_T1_NS0_13GridEvenShareIS18_EET2_T4_:
	.zero		1176


//--------------------- .nv.shared._ZN3cub18CUB_300001_SM_10006detail6reduce28DeviceReduceSingleTileKernelINS2_10policy_hubIN4cuda3std3__45tupleIJblEEEjN6thrust24THRUST_300001_SM_1000_NS8cuda_cub9__find_if7functorIS9_EEE10Policy1000ENSB_12zip_iteratorINS8_IJNSD_26transform_input_iterator_tIbNSC_6detail35transform_pair_of_input_iterators_tIbNSB_6detail15normal_iteratorINSB_10device_ptrIfEEEENSB_17constant_iteratorIfNSB_11use_defaultESS_EENS7_8equal_toIfEEEENS7_10__not_fn_tINS7_10__identityEEEEENSB_17counting_iteratorIlSS_SS_SS_EEEEEEEPS9_jSF_S9_S9_SY_EEvT0_T1_T2_T3_T4_T6_ --------------------------
	.section	.nv.shared._ZN3cub18CUB_300001_SM_10006detail6reduce28DeviceReduceSingleTileKernelINS2_10policy_hubIN4cuda3std3__45tupleIJblEEEjN6thrust24THRUST_300001_SM_1000_NS8cuda_cub9__find_if7functorIS9_EEE10Policy1000ENSB_12zip_iteratorINS8_IJNSD_26transform_input_iterator_tIbNSC_6detail35transform_pair_of_input_iterators_tIbNSB_6detail15normal_iteratorINSB_10device_ptrIfEEEENSB_17constant_iteratorIfNSB_11use_defaultESS_EENS7_8equal_toIfEEEENS7_10__not_fn_tINS7_10__identityEEEEENSB_17counting_iteratorIlSS_SS_SS_EEEEEEEPS9_jSF_S9_S9_SY_EEvT0_T1_T2_T3_T4_T6_,"aw",@nobits
	.sectionflags	@""
	.align	8
.nv.shared._ZN3cub18CUB_300001_SM_10006detail6reduce28DeviceReduceSingleTileKernelINS2_10policy_hubIN4cuda3std3__45tupleIJblEEEjN6thrust24THRUST_300001_SM_1000_NS8cuda_cub9__find_if7functorIS9_EEE10Policy1000ENSB_12zip_iteratorINS8_IJNSD_26transform_input_iterator_tIbNSC_6detail35transform_pair_of_input_iterators_tIbNSB_6detail15normal_iteratorINSB_10device_ptrIfEEEENSB_17constant_iteratorIfNSB_11use_defaultESS_EENS7_8equal_toIfEEEENS7_10__not_fn_tINS7_10__identityEEEEENSB_17counting_iteratorIlSS_SS_SS_EEEEEEEPS9_jSF_S9_S9_SY_EEvT0_T1_T2_T3_T4_T6_:
	.zero		1176


//--------------------- .nv.shared._ZN3cub18CUB_300001_SM_10006detail6reduce28DeviceReduceSingleTileKernelINS2_10policy_hubIfyN4cuda3std3__44plusIfEEE10Policy1000EPfSC_iS9_ffNS7_10__identityEEEvT0_T1_T2_T3_T4_T6_ --------------------------
	.section	.nv.shared._ZN3cub18CUB_300001_SM_10006detail6reduce28DeviceReduceSingleTileKernelINS2_10policy_hubIfyN4cuda3std3__44plusIfEEE10Policy1000EPfSC_iS9_ffNS7_10__identityEEEvT0_T1_T2_T3_T4_T6_,"aw",@nobits
	.sectionflags	@""
	.align	4
.nv.shared._ZN3cub18CUB_300001_SM_10006detail6reduce28DeviceReduceSingleTileKernelINS2_10policy_hubIfyN4cuda3std3__44plusIfEEE10Policy1000EPfSC_iS9_ffNS7_10__identityEEEvT0_T1_T2_T3_T4_T6_:
	.zero		1068


//--------------------- .nv.shared._ZN3cub18CUB_300001_SM_10006detail6reduce18DeviceReduceKernelINS2_10policy_hubIfyN4cuda3std3__44plusIfEEE10Policy1000EN6thrust24THRUST_300001_SM_1000_NS18transform_iteratorINSD_12zip_functionINS7_10multipliesIfEEEENSD_12zip_iteratorINS7_5tupleIJNSD_6detail15normal_iteratorINSD_10device_ptrIfEEEESP_EEEEENSD_11use_defaultESS_EEyS9_fNS7_10__identityEEEvT0_PT3_T1_NS0_13GridEvenShareISY_EET2_T4_ --------------------------
	.section	.nv.shared._ZN3cub18CUB_300001_SM_10006detail6reduce18DeviceReduceKernelINS2_10policy_hubIfyN4cuda3std3__44plusIfEEE10Policy1000EN6thrust24THRUST_300001_SM_1000_NS18transform_iteratorINSD_12zip_functionINS7_10multipliesIfEEEENSD_12zip_iteratorINS7_5tupleIJNSD_6detail15normal_iteratorINSD_10device_ptrIfEEEESP_EEEEENSD_11use_defaultESS_EEyS9_fNS7_10__identityEEEvT0_PT3_T1_NS0_13GridEvenShareISY_EET2_T4_,"aw",@nobits
	.sectionflags	@""
	.align	4
.nv.shared._ZN3cub18CUB_300001_SM_10006detail6reduce18DeviceReduceKernelINS2_10policy_hubIfyN4cuda3std3__44plusIfEEE10Policy1000EN6thrust24THRUST_300001_SM_1000_NS18transform_iteratorINSD_12zip_functionINS7_10multipliesIfEEEENSD_12zip_iteratorINS7_5tupleIJNSD_6detail15normal_iteratorINSD_10device_ptrIfEEEESP_EEEEENSD_11use_defaultESS_EEyS9_fNS7_10__identityEEEvT0_PT3_T1_NS0_13GridEvenShareISY_EET2_T4_:
	.zero		1068


//--------------------- .nv.shared._ZN3cub18CUB_300001_SM_10006detail6reduce28DeviceReduceSingleTileKernelINS2_10policy_hubIfyN4cuda3std3__44plusIfEEE10Policy1000EN6thrust24THRUST_300001_SM_1000_NS18transform_iteratorINSD_12zip_functionINS7_10multipliesIfEEEENSD_12zip_iteratorINS7_5tupleIJNSD_6detail15normal_iteratorINSD_10device_ptrIfEEEESP_EEEEENSD_11use_defaultESS_EEPfyS9_ffNS7_10__identityEEEvT0_T1_T2_T3_T4_T6_ --------------------------
	.section	.nv.shared._ZN3cub18CUB_300001_SM_10006detail6reduce28DeviceReduceSingleTileKernelINS2_10policy_hubIfyN4cuda3std3__44plusIfEEE10Policy1000EN6thrust24THRUST_300001_SM_1000_NS18transform_iteratorINSD_12zip_functionINS7_10multipliesIfEEEENSD_12zip_iteratorINS7_5tupleIJNSD_6detail15normal_iteratorINSD_10device_ptrIfEEEESP_EEEEENSD_11use_defaultESS_EEPfyS9_ffNS7_10__identityEEEvT0_T1_T2_T3_T4_T6_,"aw",@nobits
	.sectionflags	@""
	.align	4
.nv.shared._ZN3cub18CUB_300001_SM_10006detail6reduce28DeviceReduceSingleTileKernelINS2_10policy_hubIfyN4cuda3std3__44plusIfEEE10Policy1000EN6thrust24THRUST_300001_SM_1000_NS18transform_iteratorINSD_12zip_functionINS7_10multipliesIfEEEENSD_12zip_iteratorINS7_5tupleIJNSD_6detail15normal_iteratorINSD_10device_ptrIfEEEESP_EEEEENSD_11use_defaultESS_EEPfyS9_ffNS7_10__identityEEEvT0_T1_T2_T3_T4_T6_:
	.zero		1068


//--------------------- .nv.shared._ZN3cub18CUB_300001_SM_10006detail6reduce28DeviceReduceSingleTileKernelINS2_10policy_hubIfjN4cuda3std3__44plusIfEEE10Policy1000EPfSC_iS9_ffNS7_10__identityEEEvT0_T1_T2_T3_T4_T6_ --------------------------
	.section	.nv.shared._ZN3cub18CUB_300001_SM_10006detail6reduce28DeviceReduceSingleTileKernelINS2_10policy_hubIfjN4cuda3std3__44plusIfEEE10Policy1000EPfSC_iS9_ffNS7_10__identityEEEvT0_T1_T2_T3_T4_T6_,"aw",@nobits
	.sectionflags	@""
	.align	4
.nv.shared._ZN3cub18CUB_300001_SM_10006detail6reduce28DeviceReduceSingleTileKernelINS2_10policy_hubIfjN4cuda3std3__44plusIfEEE10Policy1000EPfSC_iS9_ffNS7_10__identityEEEvT0_T1_T2_T3_T4_T6_:
	.zero		1108


//--------------------- .nv.shared._ZN3cub18CUB_300001_SM_10006detail6reduce18DeviceReduceKernelINS2_10policy_hubIfjN4cuda3std3__44plusIfEEE10Policy1000EN6thrust24THRUST_300001_SM_1000_NS18transform_iteratorINSD_12zip_functionINS7_10multipliesIfEEEENSD_12zip_iteratorINS7_5tupleIJNSD_6detail15normal_iteratorINSD_10device_ptrIfEEEESP_EEEEENSD_11use_defaultESS_EEjS9_fNS7_10__identityEEEvT0_PT3_T1_NS0_13GridEvenShareISY_EET2_T4_ --------------------------
	.section	.nv.shared._ZN3cub18CUB_300001_SM_10006detail6reduce18DeviceReduceKernelINS2_10policy_hubIfjN4cuda3std3__44plusIfEEE10Policy1000EN6thrust24THRUST_300001_SM_1000_NS18transform_iteratorINSD_12zip_functionINS7_10multipliesIfEEEENSD_12zip_iteratorINS7_5tupleIJNSD_6detail15normal_iteratorINSD_10device_ptrIfEEEESP_EEEEENSD_11use_defaultESS_EEjS9_fNS7_10__identityEEEvT0_PT3_T1_NS0_13GridEvenShareISY_EET2_T4_,"aw",@nobits
	.sectionflags	@""
	.align	4
.nv.shared._ZN3cub18CUB_300001_SM_10006detail6reduce18DeviceReduceKernelINS2_10policy_hubIfjN4cuda3std3__44plusIfEEE10Policy1000EN6thrust24THRUST_300001_SM_1000_NS18transform_iteratorINSD_12zip_functionINS7_10multipliesIfEEEENSD_12zip_iteratorINS7_5tupleIJNSD_6detail15normal_iteratorINSD_10device_ptrIfEEEESP_EEEEENSD_11use_defaultESS_EEjS9_fNS7_10__identityEEEvT0_PT3_T1_NS0_13GridEvenShareISY_EET2_T4_:
	.zero		1108


//--------------------- .nv.shared._ZN3cub18CUB_300001_SM_10006detail6reduce28DeviceReduceSingleTileKernelINS2_10policy_hubIfjN4cuda3std3__44plusIfEEE10Policy1000EN6thrust24THRUST_300001_SM_1000_NS18transform_iteratorINSD_12zip_functionINS7_10multipliesIfEEEENSD_12zip_iteratorINS7_5tupleIJNSD_6detail15normal_iteratorINSD_10device_ptrIfEEEESP_EEEEENSD_11use_defaultESS_EEPfjS9_ffNS7_10__identityEEEvT0_T1_T2_T3_T4_T6_ --------------------------
	.section	.nv.shared._ZN3cub18CUB_300001_SM_10006detail6reduce28DeviceReduceSingleTileKernelINS2_10policy_hubIfjN4cuda3std3__44plusIfEEE10Policy1000EN6thrust24THRUST_300001_SM_1000_NS18transform_iteratorINSD_12zip_functionINS7_10multipliesIfEEEENSD_12zip_iteratorINS7_5tupleIJNSD_6detail15normal_iteratorINSD_10device_ptrIfEEEESP_EEEEENSD_11use_defaultESS_EEPfjS9_ffNS7_10__identityEEEvT0_T1_T2_T3_T4_T6_,"aw",@nobits
	.sectionflags	@""
	.align	4
.nv.shared._ZN3cub18CUB_300001_SM_10006detail6reduce28DeviceReduceSingleTileKernelINS2_10policy_hubIfjN4cuda3std3__44plusIfEEE10Policy1000EN6thrust24THRUST_300001_SM_1000_NS18transform_iteratorINSD_12zip_functionINS7_10multipliesIfEEEENSD_12zip_iteratorINS7_5tupleIJNSD_6detail15normal_iteratorINSD_10device_ptrIfEEEESP_EEEEENSD_11use_defaultESS_EEPfjS9_ffNS7_10__identityEEEvT0_T1_T2_T3_T4_T6_:
	.zero		1108


//--------------------- .nv.constant0._ZN3cub18CUB_300001_SM_10006detail6reduce28DeviceReduceSingleTileKernelINS2_10policy_hubIN4cuda3std3__45tupleIJblEEEyN6thrust24THRUST_300001_SM_1000_NS8cuda_cub9__find_if7functorIS9_EEE10Policy1000EPS9_SI_iSF_S9_S9_NS7_10__identityEEEvT0_T1_T2_T3_T4_T6_ --------------------------
	.section	.nv.constant0._ZN3cub18CUB_300001_SM_10006detail6reduce28DeviceReduceSingleTileKernelINS2_10policy_hubIN4cuda3std3__45tupleIJblEEEyN6thrust24THRUST_300001_SM_1000_NS8cuda_cub9__find_if7functorIS9_EEE10Policy1000EPS9_SI_iSF_S9_S9_NS7_10__identityEEEvT0_T1_T2_T3_T4_T6_,"a",@progbits
	.sectionflags	@""
	.align	4
.nv.constant0._ZN3cub18CUB_300001_SM_10006detail6reduce28DeviceReduceSingleTileKernelINS2_10policy_hubIN4cuda3std3__45tupleIJblEEEyN6thrust24THRUST_300001_SM_1000_NS8cuda_cub9__find_if7functorIS9_EEE10Policy1000EPS9_SI_iSF_S9_S9_NS7_10__identityEEEvT0_T1_T2_T3_T4_T6_:
	.zero		937


//--------------------- .nv.constant0._ZN3cub18CUB_300001_SM_10006detail6reduce18DeviceReduceKernelINS2_10policy_hubIN4cuda3std3__45tupleIJblEEEyN6thrust24THRUST_300001_SM_1000_NS8cuda_cub9__find_if7functorIS9_EEE10Policy1000ENSB_12zip_iteratorINS8_IJNSD_26transform_input_iterator_tIbNSC_6detail35transform_pair_of_input_iterators_tIbNSB_6detail15normal_iteratorINSB_10device_ptrIfEEEENSB_17constant_iteratorIfNSB_11use_defaultESS_EENS7_8equal_toIfEEEENS7_10__not_fn_tINS7_10__identityEEEEENSB_17counting_iteratorIlSS_SS_SS_EEEEEEEySF_S9_SY_EEvT0_PT3_T1_NS0_13GridEvenShareIS18_EET2_T4_ --------------------------
	.section	.nv.constant0._ZN3cub18CUB_300001_SM_10006detail6reduce18DeviceReduceKernelINS2_10policy_hubIN4cuda3std3__45tupleIJblEEEyN6thrust24THRUST_300001_SM_1000_NS8cuda_cub9__find_if7functorIS9_EEE10Policy1000ENSB_12zip_iteratorINS8_IJNSD_26transform_input_iterator_tIbNSC_6detail35transform_pair_of_input_iterators_tIbNSB_6detail15normal_iteratorINSB_10device_ptrIfEEEENSB_17constant_iteratorIfNSB_11use_defaultESS_EENS7_8equal_toIfEEEENS7_10__not_fn_tINS7_10__identityEEEEENSB_17counting_iteratorIlSS_SS_SS_EEEEEEEySF_S9_SY_EEvT0_PT3_T1_NS0_13GridEvenShareIS18_EET2_T4_,"a",@progbits
	.sectionflags	@""
	.align	4
.nv.constant0._ZN3cub18CUB_300001_SM_10006detail6reduce18DeviceReduceKernelINS2_10policy_hubIN4cuda3std3__45tupleIJblEEEyN6thrust24THRUST_300001_SM_1000_NS8cuda_cub9__find_if7functorIS9_EEE10Policy1000ENSB_12zip_iteratorINS8_IJNSD_26transform_input_iterator_tIbNSC_6detail35transform_pair_of_input_iterators_tIbNSB_6detail15normal_iteratorINSB_10device_ptrIfEEEENSB_17constant_iteratorIfNSB_11use_defaultESS_EENS7_8equal_toIfEEEENS7_10__not_fn_tINS7_10__identityEEEEENSB_17counting_iteratorIlSS_SS_SS_EEEEEEEySF_S9_SY_EEvT0_PT3_T1_NS0_13GridEvenShareIS18_EET2_T4_:
	.zero		1034


//--------------------- .nv.constant0._ZN3cub18CUB_300001_SM_10006detail6reduce28DeviceReduceSingleTileKernelINS2_10policy_hubIN4cuda3std3__45tupleIJblEEEyN6thrust24THRUST_300001_SM_1000_NS8cuda_cub9__find_if7functorIS9_EEE10Policy1000ENSB_12zip_iteratorINS8_IJNSD_26transform_input_iterator_tIbNSC_6detail35transform_pair_of_input_iterators_tIbNSB_6detail15normal_iteratorINSB_10device_ptrIfEEEENSB_17constant_iteratorIfNSB_11use_defaultESS_EENS7_8equal_toIfEEEENS7_10__not_fn_tINS7_10__identityEEEEENSB_17counting_iteratorIlSS_SS_SS_EEEEEEEPS9_ySF_S9_S9_SY_EEvT0_T1_T2_T3_T4_T6_ --------------------------
	.section	.nv.constant0._ZN3cub18CUB_300001_SM_10006detail6reduce28DeviceReduceSingleTileKernelINS2_10policy_hubIN4cuda3std3__45tupleIJblEEEyN6thrust24THRUST_300001_SM_1000_NS8cuda_cub9__find_if7functorIS9_EEE10Policy1000ENSB_12zip_iteratorINS8_IJNSD_26transform_input_iterator_tIbNSC_6detail35transform_pair_of_input_iterators_tIbNSB_6detail15normal_iteratorINSB_10device_ptrIfEEEENSB_17constant_iteratorIfNSB_11use_defaultESS_EENS7_8equal_toIfEEEENS7_10__not_fn_tINS7_10__identityEEEEENSB_17counting_iteratorIlSS_SS_SS_EEEEEEEPS9_ySF_S9_S9_SY_EEvT0_T1_T2_T3_T4_T6_,"a",@progbits
	.sectionflags	@""
	.align	4
.nv.constant0._ZN3cub18CUB_300001_SM_10006detail6reduce28DeviceReduceSingleTileKernelINS2_10policy_hubIN4cuda3std3__45tupleIJblEEEyN6thrust24THRUST_300001_SM_1000_NS8cuda_cub9__find_if7functorIS9_EEE10Policy1000ENSB_12zip_iteratorINS8_IJNSD_26transform_input_iterator_tIbNSC_6detail35transform_pair_of_input_iterators_tIbNSB_6detail15normal_iteratorINSB_10device_ptrIfEEEENSB_17constant_iteratorIfNSB_11use_defaultESS_EENS7_8equal_toIfEEEENS7_10__not_fn_tINS7_10__identityEEEEENSB_17counting_iteratorIlSS_SS_SS_EEEEEEEPS9_ySF_S9_S9_SY_EEvT0_T1_T2_T3_T4_T6_:
	.zero		985


//--------------------- .nv.constant0._ZN3cub18CUB_300001_SM_10006detail6reduce28DeviceReduceSingleTileKernelINS2_10policy_hubIN4cuda3std3__45tupleIJblEEEjN6thrust24THRUST_300001_SM_1000_NS8cuda_cub9__find_if7functorIS9_EEE10Policy1000EPS9_SI_iSF_S9_S9_NS7_10__identityEEEvT0_T1_T2_T3_T4_T6_ --------------------------
	.section	.nv.constant0._ZN3cub18CUB_300001_SM_10006detail6reduce28DeviceReduceSingleTileKernelINS2_10policy_hubIN4cuda3std3__45tupleIJblEEEjN6thrust24THRUST_300001_SM_1000_NS8cuda_cub9__find_if7functorIS9_EEE10Policy1000EPS9_SI_iSF_S9_S9_NS7_10__identityEEEvT0_T1_T2_T3_T4_T6_,"a",@progbits
	.sectionflags	@""
	.align	4
.nv.constant0._ZN3cub18CUB_300001_SM_10006detail6reduce28DeviceReduceSingleTileKernelINS2_10policy_hubIN4cuda3std3__45tupleIJblEEEjN6thrust24THRUST_300001_SM_1000_NS8cuda_cub9__find_if7functorIS9_EEE10Policy1000EPS9_SI_iSF_S9_S9_NS7_10__identityEEEvT0_T1_T2_T3_T4_T6_:
	.zero		937


//--------------------- .nv.constant0._ZN3cub18CUB_300001_SM_10006detail6reduce18DeviceReduceKernelINS2_10policy_hubIN4cuda3std3__45tupleIJblEEEjN6thrust24THRUST_300001_SM_1000_NS8cuda_cub9__find_if7functorIS9_EEE10Policy1000ENSB_12zip_iteratorINS8_IJNSD_26transform_input_iterator_tIbNSC_6detail35transform_pair_of_input_iterators_tIbNSB_6detail15normal_iteratorINSB_10device_ptrIfEEEENSB_17constant_iteratorIfNSB_11use_defaultESS_EENS7_8equal_toIfEEEENS7_10__not_fn_tINS7_10__identityEEEEENSB_17counting_iteratorIlSS_SS_SS_EEEEEEEjSF_S9_SY_EEvT0_PT3_T1_NS0_13GridEvenShareIS18_EET2_T4_ --------------------------
	.section	.nv.constant0._ZN3cub18CUB_300001_SM_10006detail6reduce18DeviceReduceKernelINS2_10policy_hubIN4cuda3std3__45tupleIJblEEEjN6thrust24THRUST_300001_SM_1000_NS8cuda_cub9__find_if7functorIS9_EEE10Policy1000ENSB_12zip_iteratorINS8_IJNSD_26transform_input_iterator_tIbNSC_6detail35transform_pair_of_input_iterators_tIbNSB_6detail15normal_iteratorINSB_10device_ptrIfEEEENSB_17constant_iteratorIfNSB_11use_defaultESS_EENS7_8equal_toIfEEEENS7_10__not_fn_tINS7_10__identityEEEEENSB_17counting_iteratorIlSS_SS_SS_EEEEEEEjSF_S9_SY_EEvT0_PT3_T1_NS0_13GridEvenShareIS18_EET2_T4_,"a",@progbits
	.sectionflags	@""
	.align	4
.nv.constant0._ZN3cub18CUB_300001_SM_10006detail6reduce18DeviceReduceKernelINS2_10policy_hubIN4cuda3std3__45tupleIJblEEEjN6thrust24THRUST_300001_SM_1000_NS8cuda_cub9__find_if7functorIS9_EEE10Policy1000ENSB_12zip_iteratorINS8_IJNSD_26transform_input_iterator_tIbNSC_6detail35transform_pair_of_input_iterators_tIbNSB_6detail15normal_iteratorINSB_10device_ptrIfEEEENSB_17constant_iteratorIfNSB_11use_defaultESS_EENS7_8equal_toIfEEEENS7_10__not_fn_tINS7_10__identityEEEEENSB_17counting_iteratorIlSS_SS_SS_EEEEEEEjSF_S9_SY_EEvT0_PT3_T1_NS0_13GridEvenShareIS18_EET2_T4_:
	.zero		998


//--------------------- .nv.constant0._ZN3cub18CUB_300001_SM_10006detail6reduce28DeviceReduceSingleTileKernelINS2_10policy_hubIN4cuda3std3__45tupleIJblEEEjN6thrust24THRUST_300001_SM_1000_NS8cuda_cub9__find_if7functorIS9_EEE10Policy1000ENSB_12zip_iteratorINS8_IJNSD_26transform_input_iterator_tIbNSC_6detail35transform_pair_of_input_iterators_tIbNSB_6detail15normal_iteratorINSB_10device_ptrIfEEEENSB_17constant_iteratorIfNSB_11use_defaultESS_EENS7_8equal_toIfEEEENS7_10__not_fn_tINS7_10__identityEEEEENSB_17counting_iteratorIlSS_SS_SS_EEEEEEEPS9_jSF_S9_S9_SY_EEvT0_T1_T2_T3_T4_T6_ --------------------------
	.section	.nv.constant0._ZN3cub18CUB_300001_SM_10006detail6reduce28DeviceReduceSingleTileKernelINS2_10policy_hubIN4cuda3std3__45tupleIJblEEEjN6thrust24THRUST_300001_SM_1000_NS8cuda_cub9__find_if7functorIS9_EEE10Policy1000ENSB_12zip_iteratorINS8_IJNSD_26transform_input_iterator_tIbNSC_6detail35transform_pair_of_input_iterators_tIbNSB_6detail15normal_iteratorINSB_10device_ptrIfEEEENSB_17constant_iteratorIfNSB_11use_defaultESS_EENS7_8equal_toIfEEEENS7_10__not_fn_tINS7_10__identityEEEEENSB_17counting_iteratorIlSS_SS_SS_EEEEEEEPS9_jSF_S9_S9_SY_EEvT0_T1_T2_T3_T4_T6_,"a",@progbits
	.sectionflags	@""
	.align	4
.nv.constant0._ZN3cub18CUB_300001_SM_10006detail6reduce28DeviceReduceSingleTileKernelINS2_10policy_hubIN4cuda3std3__45tupleIJblEEEjN6thrust24THRUST_300001_SM_1000_NS8cuda_cub9__find_if7functorIS9_EEE10Policy1000ENSB_12zip_iteratorINS8_IJNSD_26transform_input_iterator_tIbNSC_6detail35transform_pair_of_input_iterators_tIbNSB_6detail15normal_iteratorINSB_10device_ptrIfEEEENSB_17constant_iteratorIfNSB_11use_defaultESS_EENS7_8equal_toIfEEEENS7_10__not_fn_tINS7_10__identityEEEEENSB_17counting_iteratorIlSS_SS_SS_EEEEEEEPS9_jSF_S9_S9_SY_EEvT0_T1_T2_T3_T4_T6_:
	.zero		977


//--------------------- .nv.constant0._ZN3cub18CUB_300001_SM_10006detail6reduce28DeviceReduceSingleTileKernelINS2_10policy_hubIfyN4cuda3std3__44plusIfEEE10Policy1000EPfSC_iS9_ffNS7_10__identityEEEvT0_T1_T2_T3_T4_T6_ --------------------------
	.section	.nv.constant0._ZN3cub18CUB_300001_SM_10006detail6reduce28DeviceReduceSingleTileKernelINS2_10policy_hubIfyN4cuda3std3__44plusIfEEE10Policy1000EPfSC_iS9_ffNS7_10__identityEEEvT0_T1_T2_T3_T4_T6_,"a",@progbits
	.sectionflags	@""
	.align	4
.nv.constant0._ZN3cub18CUB_300001_SM_10006detail6reduce28DeviceReduceSingleTileKernelINS2_10policy_hubIfyN4cuda3std3__44plusIfEEE10Policy1000EPfSC_iS9_ffNS7_10__identityEEEvT0_T1_T2_T3_T4_T6_:
	.zero		925


//--------------------- .nv.constant0._ZN3cub18CUB_300001_SM_10006detail6reduce18DeviceReduceKernelINS2_10policy_hubIfyN4cuda3std3__44plusIfEEE10Policy1000EN6thrust24THRUST_300001_SM_1000_NS18transform_iteratorINSD_12zip_functionINS7_10multipliesIfEEEENSD_12zip_iteratorINS7_5tupleIJNSD_6detail15normal_iteratorINSD_10device_ptrIfEEEESP_EEEEENSD_11use_defaultESS_EEyS9_fNS7_10__identityEEEvT0_PT3_T1_NS0_13GridEvenShareISY_EET2_T4_ --------------------------
	.section	.nv.constant0._ZN3cub18CUB_300001_SM_10006detail6reduce18DeviceReduceKernelINS2_10policy_hubIfyN4cuda3std3__44plusIfEEE10Policy1000EN6thrust24THRUST_300001_SM_1000_NS18transform_iteratorINSD_12zip_functionINS7_10multipliesIfEEEENSD_12zip_iteratorINS7_5tupleIJNSD_6detail15normal_iteratorINSD_10device_ptrIfEEEESP_EEEEENSD_11use_defaultESS_EEyS9_fNS7_10__identityEEEvT0_PT3_T1_NS0_13GridEvenShareISY_EET2_T4_,"a",@progbits
	.sectionflags	@""
	.align	4
.nv.constant0._ZN3cub18CUB_300001_SM_10006detail6reduce18DeviceReduceKernelINS2_10policy_hubIfyN4cuda3std3__44plusIfEEE10Policy1000EN6thrust24THRUST_300001_SM_1000_NS18transform_iteratorINSD_12zip_functionINS7_10multipliesIfEEEENSD_12zip_iteratorINS7_5tupleIJNSD_6detail15normal_iteratorINSD_10device_ptrIfEEEESP_EEEEENSD_11use_defaultESS_EEyS9_fNS7_10__identityEEEvT0_PT3_T1_NS0_13GridEvenShareISY_EET2_T4_:
	.zero		1010


//--------------------- .nv.constant0._ZN3cub18CUB_300001_SM_10006detail6reduce28DeviceReduceSingleTileKernelINS2_10policy_hubIfyN4cuda3std3__44plusIfEEE10Policy1000EN6thrust24THRUST_300001_SM_1000_NS18transform_iteratorINSD_12zip_functionINS7_10multipliesIfEEEENSD_12zip_iteratorINS7_5tupleIJNSD_6detail15normal_iteratorINSD_10device_ptrIfEEEESP_EEEEENSD_11use_defaultESS_EEPfyS9_ffNS7_10__identityEEEvT0_T1_T2_T3_T4_T6_ --------------------------
	.section	.nv.constant0._ZN3cub18CUB_300001_SM_10006detail6reduce28DeviceReduceSingleTileKernelINS2_10policy_hubIfyN4cuda3std3__44plusIfEEE10Policy1000EN6thrust24THRUST_300001_SM_1000_NS18transform_iteratorINSD_12zip_functionINS7_10multipliesIfEEEENSD_12zip_iteratorINS7_5tupleIJNSD_6detail15normal_iteratorINSD_10device_ptrIfEEEESP_EEEEENSD_11use_defaultESS_EEPfyS9_ffNS7_10__identityEEEvT0_T1_T2_T3_T4_T6_,"a",@progbits
	.sectionflags	@""
	.align	4
.nv.constant0._ZN3cub18CUB_300001_SM_10006detail6reduce28DeviceReduceSingleTileKernelINS2_10policy_hubIfyN4cuda3std3__44plusIfEEE10Policy1000EN6thrust24THRUST_300001_SM_1000_NS18transform_iteratorINSD_12zip_functionINS7_10multipliesIfEEEENSD_12zip_iteratorINS7_5tupleIJNSD_6detail15normal_iteratorINSD_10device_ptrIfEEEESP_EEEEENSD_11use_defaultESS_EEPfyS9_ffNS7_10__identityEEEvT0_T1_T2_T3_T4_T6_:
	.zero		945


//--------------------- .nv.constant0._ZN3cub18CUB_300001_SM_10006detail6reduce28DeviceReduceSingleTileKernelINS2_10policy_hubIfjN4cuda3std3__44plusIfEEE10Policy1000EPfSC_iS9_ffNS7_10__identityEEEvT0_T1_T2_T3_T4_T6_ --------------------------
	.section	.nv.constant0._ZN3cub18CUB_300001_SM_10006detail6reduce28DeviceReduceSingleTileKernelINS2_10policy_hubIfjN4cuda3std3__44plusIfEEE10Policy1000EPfSC_iS9_ffNS7_10__identityEEEvT0_T1_T2_T3_T4_T6_,"a",@progbits
	.sectionflags	@""
	.align	4
.nv.constant0._ZN3cub18CUB_300001_SM_10006detail6reduce28DeviceReduceSingleTileKernelINS2_10policy_hubIfjN4cuda3std3__44plusIfEEE10Policy1000EPfSC_iS9_ffNS7_10__identityEEEvT0_T1_T2_T3_T4_T6_:
	.zero		925


//--------------------- .nv.constant0._ZN3cub18CUB_300001_SM_10006detail6reduce18DeviceReduceKernelINS2_10policy_hubIfjN4cuda3std3__44plusIfEEE10Policy1000EN6thrust24THRUST_300001_SM_1000_NS18transform_iteratorINSD_12zip_functionINS7_10multipliesIfEEEENSD_12zip_iteratorINS7_5tupleIJNSD_6detail15normal_iteratorINSD_10device_ptrIfEEEESP_EEEEENSD_11use_defaultESS_EEjS9_fNS7_10__identityEEEvT0_PT3_T1_NS0_13GridEvenShareISY_EET2_T4_ --------------------------
	.section	.nv.constant0._ZN3cub18CUB_300001_SM_10006detail6reduce18DeviceReduceKernelINS2_10policy_hubIfjN4cuda3std3__44plusIfEEE10Policy1000EN6thrust24THRUST_300001_SM_1000_NS18transform_iteratorINSD_12zip_functionINS7_10multipliesIfEEEENSD_12zip_iteratorINS7_5tupleIJNSD_6detail15normal_iteratorINSD_10device_ptrIfEEEESP_EEEEENSD_11use_defaultESS_EEjS9_fNS7_10__identityEEEvT0_PT3_T1_NS0_13GridEvenShareISY_EET2_T4_,"a",@progbits
	.sectionflags	@""
	.align	4
.nv.constant0._ZN3cub18CUB_300001_SM_10006detail6reduce18DeviceReduceKernelINS2_10policy_hubIfjN4cuda3std3__44plusIfEEE10Policy1000EN6thrust24THRUST_300001_SM_1000_NS18transform_iteratorINSD_12zip_functionINS7_10multipliesIfEEEENSD_12zip_iteratorINS7_5tupleIJNSD_6detail15normal_iteratorINSD_10device_ptrIfEEEESP_EEEEENSD_11use_defaultESS_EEjS9_fNS7_10__identityEEEvT0_PT3_T1_NS0_13GridEvenShareISY_EET2_T4_:
	.zero		974


//--------------------- .nv.constant0._ZN3cub18CUB_300001_SM_10006detail6reduce28DeviceReduceSingleTileKernelINS2_10policy_hubIfjN4cuda3std3__44plusIfEEE10Policy1000EN6thrust24THRUST_300001_SM_1000_NS18transform_iteratorINSD_12zip_functionINS7_10multipliesIfEEEENSD_12zip_iteratorINS7_5tupleIJNSD_6detail15normal_iteratorINSD_10device_ptrIfEEEESP_EEEEENSD_11use_defaultESS_EEPfjS9_ffNS7_10__identityEEEvT0_T1_T2_T3_T4_T6_ --------------------------
	.section	.nv.constant0._ZN3cub18CUB_300001_SM_10006detail6reduce28DeviceReduceSingleTileKernelINS2_10policy_hubIfjN4cuda3std3__44plusIfEEE10Policy1000EN6thrust24THRUST_300001_SM_1000_NS18transform_iteratorINSD_12zip_functionINS7_10multipliesIfEEEENSD_12zip_iteratorINS7_5tupleIJNSD_6detail15normal_iteratorINSD_10device_ptrIfEEEESP_EEEEENSD_11use_defaultESS_EEPfjS9_ffNS7_10__identityEEEvT0_T1_T2_T3_T4_T6_,"a",@progbits
	.sectionflags	@""
	.align	4
.nv.constant0._ZN3cub18CUB_300001_SM_10006detail6reduce28DeviceReduceSingleTileKernelINS2_10policy_hubIfjN4cuda3std3__44plusIfEEE10Policy1000EN6thrust24THRUST_300001_SM_1000_NS18transform_iteratorINSD_12zip_functionINS7_10multipliesIfEEEENSD_12zip_iteratorINS7_5tupleIJNSD_6detail15normal_iteratorINSD_10device_ptrIfEEEESP_EEEEENSD_11use_defaultESS_EEPfjS9_ffNS7_10__identityEEEvT0_T1_T2_T3_T4_T6_:
	.zero		941


//--------------------- .nv.constant0._ZN3cub18CUB_300001_SM_10006detail9transform16transform_kernelINS2_10policy_hubILb1EN4cuda3std3__45tupleIJN6thrust24THRUST_300001_SM_1000_NS17counting_iteratorIiNSA_11use_defaultESC_SC_EEEEEE10policy1000El2dpNSA_6detail15normal_iteratorINSA_10device_ptrIfEEEEJSD_EEEvT0_iT1_T2_DpNS2_10kernel_argIT3_EE --------------------------
	.section	.nv.constant0._ZN3cub18CUB_300001_SM_10006detail9transform16transform_kernelINS2_10policy_hubILb1EN4cuda3std3__45tupleIJN6thrust24THRUST_300001_SM_1000_NS17counting_iteratorIiNSA_11use_defaultESC_SC_EEEEEE10policy1000El2dpNSA_6detail15normal_iteratorINSA_10device_ptrIfEEEEJSD_EEEvT0_iT1_T2_DpNS2_10kernel_argIT3_EE,"a",@progbits
	.sectionflags	@""
	.align	4
.nv.constant0._ZN3cub18CUB_300001_SM_10006detail9transform16transform_kernelINS2_10policy_hubILb1EN4cuda3std3__45tupleIJN6thrust24THRUST_300001_SM_1000_NS17counting_iteratorIiNSA_11use_defaultESC_SC_EEEEEE10policy1000El2dpNSA_6detail15normal_iteratorINSA_10device_ptrIfEEEEJSD_EEEvT0_iT1_T2_DpNS2_10kernel_argIT3_EE:
	.zero		968


//--------------------- .nv.constant0._ZN3cub18CUB_300001_SM_10006detail9transform16transform_kernelINS2_10policy_hubILb1EN4cuda3std3__45tupleIJN6thrust24THRUST_300001_SM_1000_NS17counting_iteratorIiNSA_11use_defaultESC_SC_EEEEEE10policy1000Ei2dpNSA_6detail15normal_iteratorINSA_10device_ptrIfEEEEJSD_EEEvT0_iT1_T2_DpNS2_10kernel_argIT3_EE --------------------------
	.section	.nv.constant0._ZN3cub18CUB_300001_SM_10006detail9transform16transform_kernelINS2_10policy_hubILb1EN4cuda3std3__45tupleIJN6thrust24THRUST_300001_SM_1000_NS17counting_iteratorIiNSA_11use_defaultESC_SC_EEEEEE10policy1000Ei2dpNSA_6detail15normal_iteratorINSA_10device_ptrIfEEEEJSD_EEEvT0_iT1_T2_DpNS2_10kernel_argIT3_EE,"a",@progbits
	.sectionflags	@""
	.align	4
.nv.constant0._ZN3cub18CUB_300001_SM_10006detail9transform16transform_kernelINS2_10policy_hubILb1EN4cuda3std3__45tupleIJN6thrust24THRUST_300001_SM_1000_NS17counting_iteratorIiNSA_11use_defaultESC_SC_EEEEEE10policy1000Ei2dpNSA_6detail15normal_iteratorINSA_10device_ptrIfEEEEJSD_EEEvT0_iT1_T2_DpNS2_10kernel_argIT3_EE:
	.zero		960


//--------------------- .nv.constant0._ZN3cub18CUB_300001_SM_10006detail8for_each13static_kernelINS2_12policy_hub_t12policy_500_tElN6thrust24THRUST_300001_SM_1000_NS8cuda_cub6__fill7functorINS7_6detail15normal_iteratorINS7_10device_ptrIfEEEEiEEEEvT0_T1_ --------------------------
	.section	.nv.constant0._ZN3cub18CUB_300001_SM_10006detail8for_each13static_kernelINS2_12policy_hub_t12policy_500_tElN6thrust24THRUST_300001_SM_1000_NS8cuda_cub6__fill7functorINS7_6detail15normal_iteratorINS7_10device_ptrIfEEEEiEEEEvT0_T1_,"a",@progbits
	.sectionflags	@""
	.align	4
.nv.constant0._ZN3cub18CUB_300001_SM_10006detail8for_each13static_kernelINS2_12policy_hub_t12policy_500_tElN6thrust24THRUST_300001_SM_1000_NS8cuda_cub6__fill7functorINS7_6detail15normal_iteratorINS7_10device_ptrIfEEEEiEEEEvT0_T1_:
	.zero		920


//--------------------- .nv.constant0._ZN3cub18CUB_300001_SM_10006detail8for_each13static_kernelINS2_12policy_hub_t12policy_500_tEmN6thrust24THRUST_300001_SM_1000_NS8cuda_cub20__uninitialized_fill7functorINS7_10device_ptrIfEEfEEEEvT0_T1_ --------------------------
	.section	.nv.constant0._ZN3cub18CUB_300001_SM_10006detail8for_each13static_kernelINS2_12policy_hub_t12policy_500_tEmN6thrust24THRUST_300001_SM_1000_NS8cuda_cub20__uninitialized_fill7functorINS7_10device_ptrIfEEfEEEEvT0_T1_,"a",@progbits
	.sectionflags	@""
	.align	4
.nv.constant0._ZN3cub18CUB_300001_SM_10006detail8for_each13static_kernelINS2_12policy_hub_t12policy_500_tEmN6thrust24THRUST_300001_SM_1000_NS8cuda_cub20__uninitialized_fill7functorINS7_10device_ptrIfEEfEEEEvT0_T1_:
	.zero		920


//--------------------- .nv.constant0._ZN3cub18CUB_300001_SM_10006detail11EmptyKernelIvEEvv --------------------------
	.section	.nv.constant0._ZN3cub18CUB_300001_SM_10006detail11EmptyKernelIvEEvv,"a",@progbits
	.sectionflags	@""
	.align	4
.nv.constant0._ZN3cub18CUB_300001_SM_10006detail11EmptyKernelIvEEvv:
	.zero		896


//--------------------- SYMBOLS --------------------------

	.type		.nv.reservedSmem.offset0,@object
	.size		.nv.reservedSmem.offset0,0x4
	.type		.nv.reservedSmem.cap,@object
	.size		.nv.reservedSmem.cap,0x4
